	.target	sm_90a

	.elftype	@"ET_EXEC"


//--------------------- .note.nv.tkinfo           --------------------------
	.section	.note.nv.tkinfo,"",@"SHT_NOTE"
	.sectionflags	@"SHF_NOTE_NV_TKINFO"
	.tkinfo
        /*0018*/ 	.word	0x00000002
        /*0030*/ 	.string	""
        /*0030*/ 	.string	"ptxas"
        /*0030*/ 	.string	"Cuda compilation tools, release 13.0, V13.0.88"
        /*0030*/ 	.string	"Build cuda_13.0.r13.0/compiler.36424714_0"
        /*0030*/ 	.string	"-v  -suppress-debug-info  -lineinfo  -arch sm_90a "



//--------------------- .note.nv.cuinfo           --------------------------
	.section	.note.nv.cuinfo,"",@"SHT_NOTE"
	.sectionflags	@"SHF_NOTE_NV_CUINFO"
        /*0018*/ 	.short	0x0002
        /*001a*/ 	.short	0x005a
        /*001c*/ 	.short	0x0082
	.zero		2


//--------------------- .nv.info                  --------------------------
	.section	.nv.info,"",@"SHT_CUDA_INFO"
	.align	4


	//----- nvinfo : EIATTR_REGCOUNT
	.align		4
        /*0000*/ 	.byte	0x04, 0x2f
        /*0002*/ 	.short	(.L_1 - .L_0)
	.align		4
.L_0:
        /*0004*/ 	.word	index@(matmul_kernel)
        /*0008*/ 	.word	0x000000ff


	//----- nvinfo : EIATTR_FRAME_SIZE
	.align		4
.L_1:
        /*000c*/ 	.byte	0x04, 0x11
        /*000e*/ 	.short	(.L_3 - .L_2)
	.align		4
.L_2:
        /*0010*/ 	.word	index@(matmul_kernel)
        /*0014*/ 	.word	0x00000910


	//----- nvinfo : EIATTR_MIN_STACK_SIZE
	.align		4
.L_3:
        /*0018*/ 	.byte	0x04, 0x12
        /*001a*/ 	.short	(.L_5 - .L_4)
	.align		4
.L_4:
        /*001c*/ 	.word	index@(matmul_kernel)
        /*0020*/ 	.word	0x00000910
.L_5:


//--------------------- .nv.compat                --------------------------
	.section	.nv.compat,"",@"SHT_CUDA_COMPAT_INFO"
	.align	4
        /*0000*/ 	.byte	0x02, 0x09, 0x01, 0x00, 0x02, 0x02, 0x04, 0x00, 0x02, 0x05, 0x05, 0x00, 0x03, 0x07, 0x01, 0x01
        /*0010*/ 	.byte	0x02, 0x03, 0x00, 0x00, 0x02, 0x06, 0x01, 0x00, 0x04, 0x0b, 0x08, 0x00, 0x00, 0x00, 0x00, 0x00
        /*0020*/ 	.byte	0x00, 0x00, 0x00, 0x00


//--------------------- .nv.info.matmul_kernel    --------------------------
	.section	.nv.info.matmul_kernel,"",@"SHT_CUDA_INFO"
	.sectionflags	@""
	.align	4


	//----- nvinfo : EIATTR_CUDA_API_VERSION
	.align		4
        /*0000*/ 	.byte	0x04, 0x37
        /*0002*/ 	.short	(.L_7 - .L_6)
.L_6:
        /*0004*/ 	.word	0x00000082


	//----- nvinfo : EIATTR_KPARAM_INFO
	.align		4
.L_7:
        /*0008*/ 	.byte	0x04, 0x17
        /*000a*/ 	.short	(.L_9 - .L_8)
.L_8:
        /*000c*/ 	.word	0x00000000
        /*0010*/ 	.short	0x000d
        /*0012*/ 	.short	0x0048
        /*0014*/ 	.byte	0x00, 0xf4, 0x21, 0x00


	//----- nvinfo : EIATTR_KPARAM_INFO
	.align		4
.L_9:
        /*0018*/ 	.byte	0x04, 0x17
        /*001a*/ 	.short	(.L_11 - .L_10)
.L_10:
        /*001c*/ 	.word	0x00000000
        /*0020*/ 	.short	0x000c
        /*0022*/ 	.short	0x0040
        /*0024*/ 	.byte	0x00, 0xf4, 0x21, 0x00


	//----- nvinfo : EIATTR_KPARAM_INFO
	.align		4
.L_11:
        /*0028*/ 	.byte	0x04, 0x17
        /*002a*/ 	.short	(.L_13 - .L_12)
.L_12:
        /*002c*/ 	.word	0x00000000
        /*0030*/ 	.short	0x000b
        /*0032*/ 	.short	0x0038
        /*0034*/ 	.byte	0x00, 0xf0, 0x11, 0x00


	//----- nvinfo : EIATTR_KPARAM_INFO
	.align		4
.L_13:
        /*0038*/ 	.byte	0x04, 0x17
        /*003a*/ 	.short	(.L_15 - .L_14)
.L_14:
        /*003c*/ 	.word	0x00000000
        /*0040*/ 	.short	0x000a
        /*0042*/ 	.short	0x0034
        /*0044*/ 	.byte	0x00, 0xf0, 0x11, 0x00


	//----- nvinfo : EIATTR_KPARAM_INFO
	.align		4
.L_15:
        /*0048*/ 	.byte	0x04, 0x17
        /*004a*/ 	.short	(.L_17 - .L_16)
.L_16:
        /*004c*/ 	.word	0x00000000
        /*0050*/ 	.short	0x0009
        /*0052*/ 	.short	0x0030
        /*0054*/ 	.byte	0x00, 0xf0, 0x11, 0x00


	//----- nvinfo : EIATTR_KPARAM_INFO
	.align		4
.L_17:
        /*0058*/ 	.byte	0x04, 0x17
        /*005a*/ 	.short	(.L_19 - .L_18)
.L_18:
        /*005c*/ 	.word	0x00000000
        /*0060*/ 	.short	0x0008
        /*0062*/ 	.short	0x002c
        /*0064*/ 	.byte	0x00, 0xf0, 0x11, 0x00


	//----- nvinfo : EIATTR_KPARAM_INFO
	.align		4
.L_19:
        /*0068*/ 	.byte	0x04, 0x17
        /*006a*/ 	.short	(.L_21 - .L_20)
.L_20:
        /*006c*/ 	.word	0x00000000
        /*0070*/ 	.short	0x0007
        /*0072*/ 	.short	0x0028
        /*0074*/ 	.byte	0x00, 0xf0, 0x11, 0x00


	//----- nvinfo : EIATTR_KPARAM_INFO
	.align		4
.L_21:
        /*0078*/ 	.byte	0x04, 0x17
        /*007a*/ 	.short	(.L_23 - .L_22)
.L_22:
        /*007c*/ 	.word	0x00000000
        /*0080*/ 	.short	0x0006
        /*0082*/ 	.short	0x0024
        /*0084*/ 	.byte	0x00, 0xf0, 0x11, 0x00


	//----- nvinfo : EIATTR_KPARAM_INFO
	.align		4
.L_23:
        /*0088*/ 	.byte	0x04, 0x17
        /*008a*/ 	.short	(.L_25 - .L_24)
.L_24:
        /*008c*/ 	.word	0x00000000
        /*0090*/ 	.short	0x0005
        /*0092*/ 	.short	0x0020
        /*0094*/ 	.byte	0x00, 0xf0, 0x11, 0x00


	//----- nvinfo : EIATTR_KPARAM_INFO
	.align		4
.L_25:
        /*0098*/ 	.byte	0x04, 0x17
        /*009a*/ 	.short	(.L_27 - .L_26)
.L_26:
        /*009c*/ 	.word	0x00000000
        /*00a0*/ 	.short	0x0004
        /*00a2*/ 	.short	0x001c
        /*00a4*/ 	.byte	0x00, 0xf0, 0x11, 0x00


	//----- nvinfo : EIATTR_KPARAM_INFO
	.align		4
.L_27:
        /*00a8*/ 	.byte	0x04, 0x17
        /*00aa*/ 	.short	(.L_29 - .L_28)
.L_28:
        /*00ac*/ 	.word	0x00000000
        /*00b0*/ 	.short	0x0003
        /*00b2*/ 	.short	0x0018
        /*00b4*/ 	.byte	0x00, 0xf0, 0x11, 0x00


	//----- nvinfo : EIATTR_KPARAM_INFO
	.align		4
.L_29:
        /*00b8*/ 	.byte	0x04, 0x17
        /*00ba*/ 	.short	(.L_31 - .L_30)
.L_30:
        /*00bc*/ 	.word	0x00000000
        /*00c0*/ 	.short	0x0002
        /*00c2*/ 	.short	0x0010
        /*00c4*/ 	.byte	0x00, 0xf4, 0x21, 0x00


	//----- nvinfo : EIATTR_KPARAM_INFO
	.align		4
.L_31:
        /*00c8*/ 	.byte	0x04, 0x17
        /*00ca*/ 	.short	(.L_33 - .L_32)
.L_32:
        /*00cc*/ 	.word	0x00000000
        /*00d0*/ 	.short	0x0001
        /*00d2*/ 	.short	0x0008
        /*00d4*/ 	.byte	0x00, 0xf4, 0x21, 0x00


	//----- nvinfo : EIATTR_KPARAM_INFO
	.align		4
.L_33:
        /*00d8*/ 	.byte	0x04, 0x17
        /*00da*/ 	.short	(.L_35 - .L_34)
.L_34:
        /*00dc*/ 	.word	0x00000000
        /*00e0*/ 	.short	0x0000
        /*00e2*/ 	.short	0x0000
        /*00e4*/ 	.byte	0x00, 0xf4, 0x21, 0x00


	//----- nvinfo : EIATTR_EXPLICIT_CLUSTER
	.align		4
.L_35:
        /*00e8*/ 	.byte	0x01, 0x3e
	.zero		2


	//----- nvinfo : EIATTR_CTA_PER_CLUSTER
	.align		4
        /*00ec*/ 	.byte	0x04, 0x3d
        /*00ee*/ 	.short	(.L_37 - .L_36)
.L_36:
        /*00f0*/ 	.word	0x00000002
        /*00f4*/ 	.word	0x00000001
        /*00f8*/ 	.word	0x00000001


	//----- nvinfo : EIATTR_SPARSE_MMA_MASK
	.align		4
.L_37:
        /*00fc*/ 	.byte	0x03, 0x50
        /*00fe*/ 	.short	0x0000


	//----- nvinfo : EIATTR_MAXREG_COUNT
	.align		4
        /*0100*/ 	.byte	0x03, 0x1b
        /*0102*/ 	.short	0x00ff


	//----- nvinfo : EIATTR_NUM_BARRIERS
	.align		4
        /*0104*/ 	.byte	0x02, 0x4c
        /*0106*/ 	.byte	0x01
	.zero		1


	//----- nvinfo : EIATTR_ANNOTATIONS
	.align		4
        /*0108*/ 	.byte	0x04, 0x55
        /*010a*/ 	.short	(.L_39 - .L_38)


	//   ....[0]....
.L_38:
        /*010c*/ 	.word	0x00000001
        /*0110*/ 	.byte	0x00, 0x08, 0x00, 0x00, 0x01, 0x00, 0x00, 0x00, 0x30, 0x66, 0x00, 0x00, 0x01, 0x00, 0x00, 0x00
        /* <DEDUP_REMOVED lines=1028> */
        /*4160*/ 	.byte	0x60, 0xa3, 0x01, 0x00, 0x01, 0x00, 0x00, 0x00, 0xa0, 0xa8, 0x01, 0x00


	//----- nvinfo : EIATTR_MERCURY_ISA_VERSION
	.align		4
.L_39:
        /*416c*/ 	.byte	0x03, 0x5f
        /*416e*/ 	.short	0x0101


	//----- nvinfo : EIATTR_EXIT_INSTR_OFFSETS
	.align		4
        /*4170*/ 	.byte	0x04, 0x1c
        /*4172*/ 	.short	(.L_41 - .L_40)


	//   ....[0]....
.L_40:
        /*4174*/ 	.word	0x0001e9b0


	//   ....[1]....
        /*4178*/ 	.word	0x0001e9e0


	//----- nvinfo : EIATTR_REQNTID
	.align		4
.L_41:
        /*417c*/ 	.byte	0x04, 0x10
        /*417e*/ 	.short	(.L_43 - .L_42)
.L_42:
        /*4180*/ 	.word	0x00000080
        /*4184*/ 	.word	0x00000001
        /*4188*/ 	.word	0x00000001


	//----- nvinfo : EIATTR_CBANK_PARAM_SIZE
	.align		4
.L_43:
        /*418c*/ 	.byte	0x03, 0x19
        /*418e*/ 	.short	0x0050


	//----- nvinfo : EIATTR_PARAM_CBANK
	.align		4
        /*4190*/ 	.byte	0x04, 0x0a
        /*4192*/ 	.short	(.L_45 - .L_44)
	.align		4
.L_44:
        /*4194*/ 	.word	index@(.nv.constant0.matmul_kernel)
        /*4198*/ 	.short	0x0210
        /*419a*/ 	.short	0x0050


	//----- nvinfo : EIATTR_SW_WAR
	.align		4
.L_45:
        /*419c*/ 	.byte	0x04, 0x36
        /*419e*/ 	.short	(.L_47 - .L_46)
.L_46:
        /*41a0*/ 	.word	0x00000008
.L_47:


//--------------------- .nv.callgraph             --------------------------
	.section	.nv.callgraph,"",@"SHT_CUDA_CALLGRAPH"
	.align	4
	.sectionentsize	8
	.align		4
        /*0000*/ 	.word	0x00000000
	.align		4
        /*0004*/ 	.word	0xffffffff
	.align		4
        /*0008*/ 	.word	0x00000000
	.align		4
        /*000c*/ 	.word	0xfffffffe
	.align		4
        /*0010*/ 	.word	0x00000000
	.align		4
        /*0014*/ 	.word	0xfffffffd
	.align		4
        /*0018*/ 	.word	0x00000000
	.align		4
        /*001c*/ 	.word	0xfffffffc


//--------------------- .text.matmul_kernel       --------------------------
	.section	.text.matmul_kernel,"ax",@progbits
	.align	128
        .global         matmul_kernel
        .type           matmul_kernel,@function
        .size           matmul_kernel,(.L_x_3 - matmul_kernel)
        .other          matmul_kernel,@"STO_CUDA_ENTRY STV_DEFAULT"
matmul_kernel:
.text.matmul_kernel:
[----:B------:R-:W0:Y:S08]  /*0000*/  LDC R1, c[0x0][0x28] ;  /* 0x00000a00ff017b82 */ /* 0x000e300000000800 */
[----:B------:R-:W1:Y:S01]  /*0010*/  LDC.64 R158, c[0x0][0x228] ;  /* 0x00008a00ff9e7b82 */ /* 0x000e620000000a00 */
[----:B0-----:R-:W-:Y:S01]  /*0020*/  VIADD R1, R1, 0xfffff6f0 ;  /* 0xfffff6f001017836 */ /* 0x001fe20000000000 */
[----:B------:R-:W-:-:S02]  /*0030*/  CS2R R24, SRZ ;  /* 0x0000000000187805 */ /* 0x000fc4000001ff00 */
[----:B------:R-:W-:Y:S02]  /*0040*/  CS2R R26, SRZ ;  /* 0x00000000001a7805 */ /* 0x000fe4000001ff00 */
[----:B------:R-:W-:Y:S02]  /*0050*/  CS2R R28, SRZ ;  /* 0x00000000001c7805 */ /* 0x000fe4000001ff00 */
[----:B------:R-:W-:Y:S02]  /*0060*/  CS2R R30, SRZ ;  /* 0x00000000001e7805 */ /* 0x000fe4000001ff00 */
[----:B------:R-:W-:Y:S02]  /*0070*/  CS2R R32, SRZ ;  /* 0x0000000000207805 */ /* 0x000fe4000001ff00 */
[----:B------:R-:W-:Y:S01]  /*0080*/  CS2R R34, SRZ ;  /* 0x0000000000227805 */ /* 0x000fe2000001ff00 */
[----:B------:R-:W0:Y:S01]  /*0090*/  S2UR UR4, SR_CTAID.X ;  /* 0x00000000000479c3 */ /* 0x000e220000002500 */
[----:B------:R-:W-:-:S02]  /*00a0*/  CS2R R36, SRZ ;  /* 0x0000000000247805 */ /* 0x000fc4000001ff00 */
[----:B------:R-:W-:Y:S02]  /*00b0*/  CS2R R38, SRZ ;  /* 0x0000000000267805 */ /* 0x000fe4000001ff00 */
[----:B------:R-:W-:Y:S02]  /*00c0*/  CS2R R40, SRZ ;  /* 0x0000000000287805 */ /* 0x000fe4000001ff00 */
[----:B------:R-:W-:Y:S02]  /*00d0*/  CS2R R42, SRZ ;  /* 0x00000000002a7805 */ /* 0x000fe4000001ff00 */
[----:B------:R-:W-:Y:S02]  /*00e0*/  CS2R R44, SRZ ;  /* 0x00000000002c7805 */ /* 0x000fe4000001ff00 */
[----:B------:R-:W-:Y:S02]  /*00f0*/  CS2R R46, SRZ ;  /* 0x00000000002e7805 */ /* 0x000fe4000001ff00 */
[----:B------:R-:W-:Y:S01]  /*0100*/  CS2R R48, SRZ ;  /* 0x0000000000307805 */ /* 0x000fe2000001ff00 */
[----:B------:R-:W2:Y:S01]  /*0110*/  S2UR UR7, SR_CgaCtaId ;  /* 0x00000000000779c3 */ /* 0x000ea20000008800 */
[----:B------:R-:W-:-:S02]  /*0120*/  CS2R R50, SRZ ;  /* 0x0000000000327805 */ /* 0x000fc4000001ff00 */
[----:B------:R-:W-:Y:S02]  /*0130*/  CS2R R52, SRZ ;  /* 0x0000000000347805 */ /* 0x000fe4000001ff00 */
[----:B------:R-:W-:Y:S02]  /*0140*/  CS2R R54, SRZ ;  /* 0x0000000000367805 */ /* 0x000fe4000001ff00 */
[----:B------:R-:W-:Y:S02]  /*0150*/  CS2R R56, SRZ ;  /* 0x0000000000387805 */ /* 0x000fe4000001ff00 */
[----:B------:R-:W-:Y:S02]  /*0160*/  CS2R R58, SRZ ;  /* 0x00000000003a7805 */ /* 0x000fe4000001ff00 */
[----:B------:R-:W-:Y:S02]  /*0170*/  CS2R R60, SRZ ;  /* 0x00000000003c7805 */ /* 0x000fe4000001ff00 */
[----:B------:R-:W-:Y:S01]  /*0180*/  CS2R R62, SRZ ;  /* 0x00000000003e7805 */ /* 0x000fe2000001ff00 */
[----:B-1----:R-:W-:Y:S01]  /*0190*/  VIADD R0, R159, 0x7f ;  /* 0x0000007f9f007836 */ /* 0x002fe20000000000 */
[----:B------:R-:W1:Y:S01]  /*01a0*/  LDC R20, c[0x0][0x230] ;  /* 0x00008c00ff147b82 */ /* 0x000e620000000800 */
[----:B------:R-:W-:-:S02]  /*01b0*/  CS2R R64, SRZ ;  /* 0x0000000000407805 */ /* 0x000fc4000001ff00 */
[----:B------:R-:W-:Y:S02]  /*01c0*/  CS2R R66, SRZ ;  /* 0x0000000000427805 */ /* 0x000fe4000001ff00 */
[----:B------:R-:W-:Y:S02]  /*01d0*/  CS2R R68, SRZ ;  /* 0x0000000000447805 */ /* 0x000fe4000001ff00 */
[----:B------:R-:W-:Y:S02]  /*01e0*/  SHF.R.S32.HI R3, RZ, 0x1f, R0 ;  /* 0x0000001fff037819 */ /* 0x000fe40000011400 */
[----:B------:R-:W-:Y:S02]  /*01f0*/  CS2R R70, SRZ ;  /* 0x0000000000467805 */ /* 0x000fe4000001ff00 */
[----:B------:R-:W-:Y:S02]  /*0200*/  CS2R R72, SRZ ;  /* 0x0000000000487805 */ /* 0x000fe4000001ff00 */
[----:B0-----:R-:W-:Y:S01]  /*0210*/  I2FP.F32.U32 R5, UR4 ;  /* 0x0000000400057c45 */ /* 0x001fe20008201000 */
[----:B------:R-:W-:Y:S01]  /*0220*/  ULDC UR4, c[0x0][0x150] ;  /* 0x0000540000047ab9 */ /* 0x000fe20000000800 */
[----:B------:R-:W-:-:S02]  /*0230*/  LEA.HI R3, R3, R0, RZ, 0x7 ;  /* 0x0000000003037211 */ /* 0x000fc400078f38ff */
[----:B------:R-:W-:Y:S02]  /*0240*/  CS2R R74, SRZ ;  /* 0x00000000004a7805 */ /* 0x000fe4000001ff00 */
[----:B------:R-:W-:Y:S01]  /*0250*/  CS2R R76, SRZ ;  /* 0x00000000004c7805 */ /* 0x000fe2000001ff00 */
[----:B------:R-:W-:Y:S01]  /*0260*/  FMUL R5, R5, UR4 ;  /* 0x0000000405057c20 */ /* 0x000fe20008400000 */
[----:B------:R-:W-:Y:S01]  /*0270*/  SHF.R.S32.HI R3, RZ, 0x7, R3 ;  /* 0x00000007ff037819 */ /* 0x000fe20000011403 */
[----:B------:R-:W-:Y:S01]  /*0280*/  UMOV UR4, 0x400 ;  /* 0x0000040000047882 */ /* 0x000fe20000000000 */
[----:B--2---:R-:W-:Y:S01]  /*0290*/  USHF.L.U32 UR6, UR7, 0x7, URZ ;  /* 0x0000000707067899 */ /* 0x004fe2000800063f */
[----:B------:R-:W-:Y:S01]  /*02a0*/  CS2R R78, SRZ ;  /* 0x00000000004e7805 */ /* 0x000fe2000001ff00 */
[----:B------:R-:W-:Y:S01]  /*02b0*/  ULEA UR4, UR7, UR4, 0x18 ;  /* 0x0000000407047291 */ /* 0x000fe2000f8ec03f */
[----:B------:R-:W-:Y:S01]  /*02c0*/  IMAD.SHL.U32 R4, R3, 0x8, RZ ;  /* 0x0000000803047824 */ /* 0x000fe200078e00ff */
[----:B------:R-:W0:Y:S01]  /*02d0*/  F2I.U32.TRUNC.NTZ R5, R5 ;  /* 0x0000000500057305 */ /* 0x000e22000020f000 */
[----:B------:R-:W-:Y:S01]  /*02e0*/  ULOP3.LUT UR6, UR6, 0x80, URZ, 0xc0, !UPT ;  /* 0x0000008006067892 */ /* 0x000fe2000f8ec03f */
[----:B------:R-:W-:-:S02]  /*02f0*/  CS2R R80, SRZ ;  /* 0x0000000000507805 */ /* 0x000fc4000001ff00 */
[----:B------:R-:W-:Y:S02]  /*0300*/  CS2R R82, SRZ ;  /* 0x0000000000527805 */ /* 0x000fe4000001ff00 */
[----:B------:R-:W-:Y:S01]  /*0310*/  IABS R7, R4 ;  /* 0x0000000400077213 */ /* 0x000fe20000000000 */
[----:B-1----:R-:W-:Y:S01]  /*0320*/  VIADD R20, R20, 0x7f ;  /* 0x0000007f14147836 */ /* 0x002fe20000000000 */
[----:B------:R-:W-:Y:S02]  /*0330*/  CS2R R84, SRZ ;  /* 0x0000000000547805 */ /* 0x000fe4000001ff00 */
[----:B------:R-:W-:Y:S01]  /*0340*/  CS2R R86, SRZ ;  /* 0x0000000000567805 */ /* 0x000fe2000001ff00 */
[----:B------:R-:W1:Y:S01]  /*0350*/  I2F.RP R0, R7 ;  /* 0x0000000700007306 */ /* 0x000e620000209400 */
[----:B0-----:R-:W-:-:S07]  /*0360*/  IABS R11, R5 ;  /* 0x00000005000b7213 */ /* 0x001fce0000000000 */
[----:B-1----:R-:W0:Y:S02]  /*0370*/  MUFU.RCP R0, R0 ;  /* 0x0000000000007308 */ /* 0x002e240000001000 */
[----:B0-----:R-:W-:Y:S01]  /*0380*/  VIADD R2, R0, 0xffffffe ;  /* 0x0ffffffe00027836 */ /* 0x001fe20000000000 */
[----:B------:R-:W-:-:S05]  /*0390*/  IABS R0, R4 ;  /* 0x0000000400007213 */ /* 0x000fca0000000000 */
[----:B------:R0:W1:Y:S01]  /*03a0*/  F2I.FTZ.U32.TRUNC.NTZ R3, R2 ;  /* 0x0000000200037305 */ /* 0x000062000021f000 */
[----:B------:R-:W-:Y:S02]  /*03b0*/  IMAD.MOV R0, RZ, RZ, -R0 ;  /* 0x000000ffff007224 */ /* 0x000fe400078e0a00 */
[----:B0-----:R-:W-:Y:S02]  /*03c0*/  IMAD.MOV.U32 R2, RZ, RZ, RZ ;  /* 0x000000ffff027224 */ /* 0x001fe400078e00ff */
[----:B-1----:R-:W-:-:S04]  /*03d0*/  IMAD.MOV R6, RZ, RZ, -R3 ;  /* 0x000000ffff067224 */ /* 0x002fc800078e0a03 */
[----:B------:R-:W-:-:S04]  /*03e0*/  IMAD R9, R6, R7, RZ ;  /* 0x0000000706097224 */ /* 0x000fc800078e02ff */
[----:B------:R-:W-:-:S06]  /*03f0*/  IMAD.HI.U32 R2, R3, R9, R2 ;  /* 0x0000000903027227 */ /* 0x000fcc00078e0002 */
[----:B------:R-:W-:-:S04]  /*0400*/  IMAD.HI.U32 R2, R2, R11, RZ ;  /* 0x0000000b02027227 */ /* 0x000fc800078e00ff */
[----:B------:R-:W-:-:S05]  /*0410*/  IMAD R0, R2, R0, R11 ;  /* 0x0000000002007224 */ /* 0x000fca00078e020b */
[----:B------:R-:W-:-:S13]  /*0420*/  ISETP.GT.U32.AND P1, PT, R7, R0, PT ;  /* 0x000000000700720c */ /* 0x000fda0003f24070 */
[----:B------:R-:W-:Y:S02]  /*0430*/  @!P1 IMAD.IADD R0, R0, 0x1, -R7 ;  /* 0x0000000100009824 */ /* 0x000fe400078e0a07 */
[----:B------:R-:W-:Y:S01]  /*0440*/  @!P1 VIADD R2, R2, 0x1 ;  /* 0x0000000102029836 */ /* 0x000fe20000000000 */
[----:B------:R-:W-:Y:S02]  /*0450*/  ISETP.NE.AND P1, PT, R4, RZ, PT ;  /* 0x000000ff0400720c */ /* 0x000fe40003f25270 */
[----:B------:R-:W-:Y:S02]  /*0460*/  ISETP.GE.U32.AND P0, PT, R0, R7, PT ;  /* 0x000000070000720c */ /* 0x000fe40003f06070 */
[----:B------:R-:W-:-:S04]  /*0470*/  LOP3.LUT R0, R5, R4, RZ, 0x3c, !PT ;  /* 0x0000000405007212 */ /* 0x000fc800078e3cff */
[----:B------:R-:W-:Y:S01]  /*0480*/  ISETP.GE.AND P2, PT, R0, RZ, PT ;  /* 0x000000ff0000720c */ /* 0x000fe20003f46270 */
[----:B------:R-:W-:-:S05]  /*0490*/  VIADD R0, R158, 0xff ;  /* 0x000000ff9e007836 */ /* 0x000fca0000000000 */
[----:B------:R-:W-:Y:S01]  /*04a0*/  SHF.R.S32.HI R3, RZ, 0x1f, R0 ;  /* 0x0000001fff037819 */ /* 0x000fe20000011400 */
[----:B------:R-:W-:-:S03]  /*04b0*/  @P0 VIADD R2, R2, 0x1 ;  /* 0x0000000102020836 */ /* 0x000fc60000000000 */
[----:B------:R-:W-:-:S03]  /*04c0*/  LEA.HI R3, R3, R0, RZ, 0x8 ;  /* 0x0000000003037211 */ /* 0x000fc600078f40ff */
[----:B------:R-:W-:Y:S01]  /*04d0*/  @!P2 IMAD.MOV R2, RZ, RZ, -R2 ;  /* 0x000000ffff02a224 */ /* 0x000fe200078e0a02 */
[----:B------:R-:W-:-:S05]  /*04e0*/  @!P1 LOP3.LUT R2, RZ, R4, RZ, 0x33, !PT ;  /* 0x00000004ff029212 */ /* 0x000fca00078e33ff */
[----:B------:R-:W-:Y:S02]  /*04f0*/  IMAD.SHL.U32 R6, R2, 0x8, RZ ;  /* 0x0000000802067824 */ /* 0x000fe400078e00ff */
[----:B------:R-:W-:-:S03]  /*0500*/  IMAD.MOV R2, RZ, RZ, -R2 ;  /* 0x000000ffff027224 */ /* 0x000fc600078e0a02 */
[----:B------:R-:W-:Y:S01]  /*0510*/  LEA.HI.SX32 R3, R3, -R6, 0x18 ;  /* 0x8000000603037211 */ /* 0x000fe200078fc2ff */
[----:B------:R-:W-:-:S03]  /*0520*/  IMAD R4, R4, R2, R5 ;  /* 0x0000000204047224 */ /* 0x000fc600078e0205 */
[----:B------:R-:W-:Y:S02]  /*0530*/  VIMNMX R11, R3, 0x8, PT ;  /* 0x00000008030b7848 */ /* 0x000fe40003fe0100 */
[----:B------:R-:W-:Y:S02]  /*0540*/  IABS R9, R4 ;  /* 0x0000000400097213 */ /* 0x000fe40000000000 */
[----:B------:R-:W-:-:S04]  /*0550*/  IABS R7, R11 ;  /* 0x0000000b00077213 */ /* 0x000fc80000000000 */
[----:B------:R-:W0:Y:S08]  /*0560*/  I2F.RP R0, R7 ;  /* 0x0000000700007306 */ /* 0x000e300000209400 */
[----:B0-----:R-:W0:Y:S02]  /*0570*/  MUFU.RCP R0, R0 ;  /* 0x0000000000007308 */ /* 0x001e240000001000 */
[----:B0-----:R-:W-:-:S06]  /*0580*/  VIADD R3, R0, 0xffffffe ;  /* 0x0ffffffe00037836 */ /* 0x001fcc0000000000 */
[----:B------:R-:W0:Y:S02]  /*0590*/  F2I.FTZ.U32.TRUNC.NTZ R3, R3 ;  /* 0x0000000300037305 */ /* 0x000e24000021f000 */
[----:B0-----:R-:W-:-:S04]  /*05a0*/  IMAD.MOV R8, RZ, RZ, -R3 ;  /* 0x000000ffff087224 */ /* 0x001fc800078e0a03 */
[----:B------:R-:W-:Y:S01]  /*05b0*/  IMAD.MOV.U32 R2, RZ, RZ, R8 ;  /* 0x000000ffff027224 */ /* 0x000fe200078e0008 */
[----:B------:R-:W-:-:S03]  /*05c0*/  IABS R8, R11 ;  /* 0x0000000b00087213 */ /* 0x000fc60000000000 */
[----:B------:R-:W-:Y:S02]  /*05d0*/  IMAD R5, R2, R7, RZ ;  /* 0x0000000702057224 */ /* 0x000fe400078e02ff */
[----:B------:R-:W-:Y:S02]  /*05e0*/  IMAD.MOV.U32 R2, RZ, RZ, RZ ;  /* 0x000000ffff027224 */ /* 0x000fe400078e00ff */
[----:B------:R-:W-:Y:S02]  /*05f0*/  IMAD.MOV R0, RZ, RZ, -R8 ;  /* 0x000000ffff007224 */ /* 0x000fe400078e0a08 */
[----:B------:R-:W-:Y:S02]  /*0600*/  IMAD.HI.U32 R2, R3, R5, R2 ;  /* 0x0000000503027227 */ /* 0x000fe400078e0002 */
[----:B------:R-:W0:Y:S04]  /*0610*/  S2R R3, SR_TID.X ;  /* 0x0000000000037919 */ /* 0x000e280000002100 */
[----:B------:R-:W-:-:S04]  /*0620*/  IMAD.HI.U32 R2, R2, R9, RZ ;  /* 0x0000000902027227 */ /* 0x000fc800078e00ff */
[----:B------:R-:W-:-:S05]  /*0630*/  IMAD R0, R2, R0, R9 ;  /* 0x0000000002007224 */ /* 0x000fca00078e0209 */
[----:B------:R-:W-:-:S13]  /*0640*/  ISETP.GT.U32.AND P1, PT, R7, R0, PT ;  /* 0x000000000700720c */ /* 0x000fda0003f24070 */
[----:B------:R-:W-:Y:S02]  /*0650*/  @!P1 IMAD.IADD R0, R0, 0x1, -R7 ;  /* 0x0000000100009824 */ /* 0x000fe400078e0a07 */
[----:B------:R-:W-:Y:S01]  /*0660*/  @!P1 VIADD R2, R2, 0x1 ;  /* 0x0000000102029836 */ /* 0x000fe20000000000 */
[----:B------:R-:W-:Y:S02]  /*0670*/  ISETP.NE.AND P1, PT, R11, RZ, PT ;  /* 0x000000ff0b00720c */ /* 0x000fe40003f25270 */
[----:B------:R-:W-:Y:S02]  /*0680*/  ISETP.GE.U32.AND P0, PT, R0, R7, PT ;  /* 0x000000070000720c */ /* 0x000fe40003f06070 */
[----:B------:R-:W-:Y:S02]  /*0690*/  LOP3.LUT R0, R4, R11, RZ, 0x3c, !PT ;  /* 0x0000000b04007212 */ /* 0x000fe400078e3cff */
[----:B0-----:R-:W-:Y:S02]  /*06a0*/  LOP3.LUT R204, R3, 0x7f, RZ, 0xc0, !PT ;  /* 0x0000007f03cc7812 */ /* 0x001fe400078ec0ff */
[----:B------:R-:W-:-:S07]  /*06b0*/  ISETP.GE.AND P2, PT, R0, RZ, PT ;  /* 0x000000ff0000720c */ /* 0x000fce0003f46270 */
[----:B------:R-:W-:Y:S01]  /*06c0*/  @P0 VIADD R2, R2, 0x1 ;  /* 0x0000000102020836 */ /* 0x000fe20000000000 */
[----:B------:R-:W-:-:S05]  /*06d0*/  ISETP.GE.AND P0, PT, R20, 0x80, PT ;  /* 0x000000801400780c */ /* 0x000fca0003f06270 */
[----:B------:R-:W-:Y:S01]  /*06e0*/  @!P2 IMAD.MOV R2, RZ, RZ, -R2 ;  /* 0x000000ffff02a224 */ /* 0x000fe200078e0a02 */
[----:B------:R-:W-:-:S05]  /*06f0*/  @!P1 LOP3.LUT R2, RZ, R11, RZ, 0x33, !PT ;  /* 0x0000000bff029212 */ /* 0x000fca00078e33ff */
[----:B------:R-:W-:-:S04]  /*0700*/  IMAD.MOV R0, RZ, RZ, -R2 ;  /* 0x000000ffff007224 */ /* 0x000fc800078e0a02 */
[----:B------:R-:W-:-:S04]  /*0710*/  IMAD R0, R11, R0, R4 ;  /* 0x000000000b007224 */ /* 0x000fc800078e0204 */
[----:B------:R-:W-:-:S05]  /*0720*/  IMAD.IADD R0, R6, 0x1, R0 ;  /* 0x0000000106007824 */ /* 0x000fca00078e0200 */
[----:B------:R-:W-:Y:S01]  /*0730*/  R2UR UR5, R0 ;  /* 0x00000000000572ca */ /* 0x000fe200000e0000 */
[----:B------:R-:W-:-:S04]  /*0740*/  IMAD.SHL.U32 R0, R2, 0x80, RZ ;  /* 0x0000008002007824 */ /* 0x000fc800078e00ff */
[C---:B------:R-:W-:Y:S02]  /*0750*/  VIADD R94, R0.reuse, 0x1 ;  /* 0x00000001005e7836 */ /* 0x040fe40000000000 */
[C---:B------:R-:W-:Y:S02]  /*0760*/  VIADD R92, R0.reuse, 0x2 ;  /* 0x00000002005c7836 */ /* 0x040fe40000000000 */
[C---:B------:R-:W-:Y:S02]  /*0770*/  VIADD R90, R0.reuse, 0x3 ;  /* 0x00000003005a7836 */ /* 0x040fe40000000000 */
[C---:B------:R-:W-:Y:S02]  /*0780*/  VIADD R88, R0.reuse, 0x4 ;  /* 0x0000000400587836 */ /* 0x040fe40000000000 */
[----:B------:R-:W-:Y:S01]  /*0790*/  ULEA UR5, UR5, UR6, 0x8 ;  /* 0x0000000605057291 */ /* 0x000fe2000f8e403f */
[C---:B------:R-:W-:Y:S02]  /*07a0*/  VIADD R18, R0.reuse, 0x5 ;  /* 0x0000000500127836 */ /* 0x040fe40000000000 */
[----:B------:R-:W-:Y:S01]  /*07b0*/  ULDC.64 UR6, c[0x0][0x208] ;  /* 0x0000820000067ab9 */ /* 0x000fe20000000a00 */
[----:B------:R-:W-:-:S02]  /*07c0*/  VIADD R16, R0, 0x6 ;  /* 0x0000000600107836 */ /* 0x000fc40000000000 */
[----:B------:R-:W-:Y:S02]  /*07d0*/  VIADD R203, R204, UR5 ;  /* 0x00000005cccb7c36 */ /* 0x000fe40008000000 */
[C---:B------:R-:W-:Y:S02]  /*07e0*/  VIADD R96, R0.reuse, 0x7 ;  /* 0x0000000700607836 */ /* 0x040fe40000000000 */
[C---:B------:R-:W-:Y:S01]  /*07f0*/  VIADD R100, R0.reuse, 0x8 ;  /* 0x0000000800647836 */ /* 0x040fe20000000000 */
[----:B------:R0:W-:Y:S01]  /*0800*/  STL [R1+0x848], R203 ;  /* 0x000848cb01007387 */ /* 0x0001e20000100800 */
[C---:B------:R-:W-:Y:S02]  /*0810*/  VIADD R104, R0.reuse, 0x9 ;  /* 0x0000000900687836 */ /* 0x040fe40000000000 */
[C---:B------:R-:W-:Y:S02]  /*0820*/  VIADD R106, R0.reuse, 0xa ;  /* 0x0000000a006a7836 */ /* 0x040fe40000000000 */
[----:B------:R-:W-:-:S02]  /*0830*/  VIADD R102, R0, 0xb ;  /* 0x0000000b00667836 */ /* 0x000fc40000000000 */
[C---:B------:R-:W-:Y:S02]  /*0840*/  VIADD R98, R0.reuse, 0xc ;  /* 0x0000000c00627836 */ /* 0x040fe40000000000 */
[C---:B------:R-:W-:Y:S02]  /*0850*/  VIADD R21, R0.reuse, 0xd ;  /* 0x0000000d00157836 */ /* 0x040fe40000000000 */
[C---:B------:R-:W-:Y:S02]  /*0860*/  VIADD R19, R0.reuse, 0xe ;  /* 0x0000000e00137836 */ /* 0x040fe40000000000 */
        /* <DEDUP_REMOVED lines=112> */
[----:B------:R-:W-:Y:S01]  /*0f70*/  VIADD R202, R0, 0x7f ;  /* 0x0000007f00ca7836 */ /* 0x000fe20000000000 */
[----:B0-----:R-:W-:Y:S06]  /*0f80*/  @!P0 BRA `(.L_x_0) ;  /* 0x0000019800448947 */ /* 0x001fec0003800000 */
[----:B------:R-:W-:Y:S01]  /*0f90*/  IABS R24, R158 ;  /* 0x0000009e00187213 */ /* 0x000fe20000000000 */
[----:B------:R-:W-:Y:S01]  /*0fa0*/  ULDC UR60, c[0x0][0x23c] ;  /* 0x00008f00003c7ab9 */ /* 0x000fe20000000800 */
[----:B------:R-:W-:Y:S01]  /*0fb0*/  IABS R6, R159 ;  /* 0x0000009f00067213 */ /* 0x000fe20000000000 */
[----:B------:R-:W-:Y:S01]  /*0fc0*/  ULDC UR10, c[0x0][0x240] ;  /* 0x00009000000a7ab9 */ /* 0x000fe20000000800 */
[----:B------:R-:W0:Y:S01]  /*0fd0*/  I2F.RP R3, R24 ;  /* 0x0000001800037306 */ /* 0x000e220000209400 */
[----:B------:R-:W-:Y:S01]  /*0fe0*/  IABS R245, R0 ;  /* 0x0000000000f57213 */ /* 0x000fe20000000000 */
[----:B------:R-:W-:Y:S01]  /*0ff0*/  ULDC.64 UR8, c[0x0][0x218] ;  /* 0x0000860000087ab9 */ /* 0x000fe20000000a00 */
[----:B------:R-:W-:Y:S01]  /*1000*/  IABS R217, R202 ;  /* 0x000000ca00d97213 */ /* 0x000fe20000000000 */
[----:B------:R-:W-:Y:S01]  /*1010*/  ULDC UR5, c[0x0][0x234] ;  /* 0x00008d0000057ab9 */ /* 0x000fe20000000800 */
[----:B------:R-:W-:Y:S01]  /*1020*/  IABS R227, R200 ;  /* 0x000000c800e37213 */ /* 0x000fe20000000000 */
[----:B------:R-:W-:Y:S01]  /*1030*/  USHF.R.U32.HI UR36, URZ, 0x4, UR4 ;  /* 0x000000043f247899 */ /* 0x000fe20008011604 */
[----:B------:R-:W-:Y:S01]  /*1040*/  IABS R243, R201 ;  /* 0x000000c900f37213 */ /* 0x000fe20000000000 */
[----:B------:R-:W1:Y:S01]  /*1050*/  I2F.RP R9, R6 ;  /* 0x0000000600097306 */ /* 0x000e620000209400 */
[----:B------:R-:W-:Y:S01]  /*1060*/  ISETP.GE.AND P2, PT, R203, RZ, PT ;  /* 0x000000ffcb00720c */ /* 0x000fe20003f46270 */
[----:B------:R-:W-:Y:S01]  /*1070*/  USGXT.U32 UR36, UR36, 0xe ;  /* 0x0000000e2424789a */ /* 0x000fe20008000000 */
[----:B------:R-:W-:Y:S01]  /*1080*/  IABS R231, R199 ;  /* 0x000000c700e77213 */ /* 0x000fe20000000000 */
[----:B------:R-:W-:Y:S01]  /*1090*/  UMOV UR39, 0x40000040 ;  /* 0x4000004000277882 */ /* 0x000fe20000000000 */
[----:B------:R-:W-:Y:S01]  /*10a0*/  IABS R241, R197 ;  /* 0x000000c500f17213 */ /* 0x000fe20000000000 */
[----:B------:R-:W-:Y:S01]  /*10b0*/  UIADD3 UR11, UP0, UR36, 0x80, URZ ;  /* 0x00000080240b7890 */ /* 0x000fe2000ff1e03f */
[----:B------:R-:W-:Y:S01]  /*10c0*/  IABS R237, R196 ;  /* 0x000000c400ed7213 */ /* 0x000fe20000000000 */
[----:B0-----:R-:W0:Y:S01]  /*10d0*/  MUFU.RCP R3, R3 ;  /* 0x0000000300037308 */ /* 0x001e220000001000 */
[----:B------:R-:W-:-:S02]  /*10e0*/  IABS R247, R198 ;  /* 0x000000c600f77213 */ /* 0x000fc40000000000 */
[----:B------:R-:W-:Y:S02]  /*10f0*/  IABS R233, R191 ;  /* 0x000000bf00e97213 */ /* 0x000fe40000000000 */
[----:B------:R-:W-:Y:S02]  /*1100*/  IABS R235, R195 ;  /* 0x000000c300eb7213 */ /* 0x000fe40000000000 */
[----:B------:R-:W-:Y:S01]  /*1110*/  ISETP.GE.AND P3, PT, R202, RZ, PT ;  /* 0x000000ffca00720c */ /* 0x000fe20003f66270 */
[----:B-1----:R-:W1:Y:S01]  /*1120*/  MUFU.RCP R9, R9 ;  /* 0x0000000900097308 */ /* 0x002e620000001000 */
[----:B------:R-:W-:Y:S02]  /*1130*/  IABS R225, R192 ;  /* 0x000000c000e17213 */ /* 0x000fe40000000000 */
[----:B------:R-:W-:Y:S02]  /*1140*/  ISETP.GE.AND P1, PT, R200, RZ, PT ;  /* 0x000000ffc800720c */ /* 0x000fe40003f26270 */
[----:B------:R-:W-:-:S02]  /*1150*/  IABS R223, R193 ;  /* 0x000000c100df7213 */ /* 0x000fc40000000000 */
[----:B------:R-:W-:Y:S01]  /*1160*/  ISETP.GE.AND P4, PT, R201, RZ, PT ;  /* 0x000000ffc900720c */ /* 0x000fe20003f86270 */
[----:B0-----:R-:W-:Y:S01]  /*1170*/  VIADD R12, R3, 0xffffffe ;  /* 0x0ffffffe030c7836 */ /* 0x001fe20000000000 */
[----:B------:R-:W-:Y:S02]  /*1180*/  IABS R3, R203 ;  /* 0x000000cb00037213 */ /* 0x000fe40000000000 */
[----:B------:R-:W-:Y:S01]  /*1190*/  IABS R221, R194 ;  /* 0x000000c200dd7213 */ /* 0x000fe20000000000 */
[----:B------:R0:W2:Y:S01]  /*11a0*/  F2I.FTZ.U32.TRUNC.NTZ R13, R12 ;  /* 0x0000000c000d7305 */ /* 0x0000a2000021f000 */
[----:B------:R-:W-:Y:S02]  /*11b0*/  IABS R219, R14 ;  /* 0x0000000e00db7213 */ /* 0x000fe40000000000 */
[----:B------:R-:W-:Y:S01]  /*11c0*/  IABS R213, R189 ;  /* 0x000000bd00d57213 */ /* 0x000fe20000000000 */
[----:B-1----:R-:W-:Y:S01]  /*11d0*/  VIADD R10, R9, 0xffffffe ;  /* 0x0ffffffe090a7836 */ /* 0x002fe20000000000 */
[----:B------:R-:W-:-:S02]  /*11e0*/  IABS R215, R190 ;  /* 0x000000be00d77213 */ /* 0x000fc40000000000 */
[----:B------:R-:W-:Y:S01]  /*11f0*/  IABS R211, R188 ;  /* 0x000000bc00d37213 */ /* 0x000fe20000000000 */
[----:B------:R1:W3:Y:S01]  /*1200*/  F2I.FTZ.U32.TRUNC.NTZ R11, R10 ;  /* 0x0000000a000b7305 */ /* 0x0002e2000021f000 */
[----:B0-----:R-:W-:Y:S01]  /*1210*/  IMAD.MOV.U32 R12, RZ, RZ, RZ ;  /* 0x000000ffff0c7224 */ /* 0x001fe200078e00ff */
[----:B------:R-:W-:Y:S02]  /*1220*/  IABS R209, R186 ;  /* 0x000000ba00d17213 */ /* 0x000fe40000000000 */
[----:B------:R-:W-:Y:S02]  /*1230*/  IABS R207, R187 ;  /* 0x000000bb00cf7213 */ /* 0x000fe40000000000 */
[----:B------:R-:W-:Y:S01]  /*1240*/  IABS R205, R183 ;  /* 0x000000b700cd7213 */ /* 0x000fe20000000000 */
[----:B--2---:R-:W-:Y:S01]  /*1250*/  IMAD.MOV R25, RZ, RZ, -R13 ;  /* 0x000000ffff197224 */ /* 0x004fe200078e0a0d */
[----:B------:R-:W-:Y:S01]  /*1260*/  IABS R203, R184 ;  /* 0x000000b800cb7213 */ /* 0x000fe20000000000 */
[----:B-1----:R-:W-:Y:S01]  /*1270*/  IMAD.MOV.U32 R10, RZ, RZ, RZ ;  /* 0x000000ffff0a7224 */ /* 0x002fe200078e00ff */
[----:B------:R-:W-:Y:S01]  /*1280*/  IABS R201, R185 ;  /* 0x000000b900c97213 */ /* 0x000fe20000000000 */
[----:B------:R-:W-:Y:S01]  /*1290*/  IMAD R25, R25, R24, RZ ;  /* 0x0000001819197224 */ /* 0x000fe200078e02ff */
[----:B------:R-:W-:-:S02]  /*12a0*/  IABS R27, R147 ;  /* 0x00000093001b7213 */ /* 0x000fc40000000000 */
[----:B------:R-:W-:Y:S01]  /*12b0*/  IABS R29, R149 ;  /* 0x00000095001d7213 */ /* 0x000fe20000000000 */
[----:B------:R-:W-:Y:S01]  /*12c0*/  IMAD.HI.U32 R13, R13, R25, R12 ;  /* 0x000000190d0d7227 */ /* 0x000fe200078e000c */
[----:B------:R-:W-:Y:S02]  /*12d0*/  IABS R31, R105 ;  /* 0x00000069001f7213 */ /* 0x000fe40000000000 */
[----:B------:R-:W-:Y:S01]  /*12e0*/  IABS R33, R99 ;  /* 0x0000006300217213 */ /* 0x000fe20000000000 */
[----:B---3--:R-:W-:Y:S01]  /*12f0*/  IMAD.MOV R9, RZ, RZ, -R11 ;  /* 0x000000ffff097224 */ /* 0x008fe200078e0a0b */
[----:B------:R-:W-:Y:S01]  /*1300*/  IABS R87, R91 ;  /* 0x0000005b00577213 */ /* 0x000fe20000000000 */
[----:B------:R-:W-:Y:S01]  /*1310*/  IMAD.HI.U32 R13, R13, R3, RZ ;  /* 0x000000030d0d7227 */ /* 0x000fe200078e00ff */
[----:B------:R-:W-:Y:S02]  /*1320*/  IABS R85, R89 ;  /* 0x0000005900557213 */ /* 0x000fe40000000000 */
[----:B------:R-:W-:Y:S01]  /*1330*/  IABS R83, R166 ;  /* 0x000000a600537213 */ /* 0x000fe20000000000 */
[----:B------:R-:W-:Y:S01]  /*1340*/  IMAD.MOV R13, RZ, RZ, -R13 ;  /* 0x000000ffff0d7224 */ /* 0x000fe200078e0a0d */
[----:B------:R-:W-:Y:S01]  /*1350*/  IABS R81, R160 ;  /* 0x000000a000517213 */ /* 0x000fe20000000000 */
[----:B------:R-:W-:Y:S01]  /*1360*/  IMAD R9, R9, R6, RZ ;  /* 0x0000000609097224 */ /* 0x000fe200078e02ff */
[----:B------:R-:W-:Y:S01]  /*1370*/  IABS R79, R162 ;  /* 0x000000a2004f7213 */ /* 0x000fe20000000000 */
[----:B------:R-:W-:Y:S01]  /*1380*/  IMAD R3, R24, R13, R3 ;  /* 0x0000000d18037224 */ /* 0x000fe200078e0203 */
[----:B------:R-:W-:Y:S01]  /*1390*/  IABS R77, R164 ;  /* 0x000000a4004d7213 */ /* 0x000fe20000000000 */
[----:B------:R-:W-:Y:S01]  /*13a0*/  IMAD.HI.U32 R9, R11, R9, R10 ;  /* 0x000000090b097227 */ /* 0x000fe200078e000a */
[----:B------:R-:W-:-:S02]  /*13b0*/  IABS R75, R154 ;  /* 0x0000009a004b7213 */ /* 0x000fc40000000000 */
[----:B------:R-:W-:Y:S02]  /*13c0*/  ISETP.GT.U32.AND P0, PT, R24, R3, PT ;  /* 0x000000031800720c */ /* 0x000fe40003f04070 */
[----:B------:R-:W-:Y:S01]  /*13d0*/  IABS R73, R156 ;  /* 0x0000009c00497213 */ /* 0x000fe20000000000 */
[C---:B------:R-:W-:Y:S01]  /*13e0*/  IMAD.HI.U32 R12, R9.reuse, R245, RZ ;  /* 0x000000f5090c7227 */ /* 0x040fe200078e00ff */
[----:B------:R-:W-:Y:S02]  /*13f0*/  IABS R71, R150 ;  /* 0x0000009600477213 */ /* 0x000fe40000000000 */
[----:B------:R-:W-:Y:S01]  /*1400*/  IABS R67, R148 ;  /* 0x0000009400437213 */ /* 0x000fe20000000000 */
[----:B------:R-:W-:Y:S01]  /*1410*/  IMAD.HI.U32 R10, R9, R217, RZ ;  /* 0x000000d9090a7227 */ /* 0x000fe200078e00ff */
[----:B------:R-:W-:Y:S02]  /*1420*/  IABS R69, R152 ;  /* 0x0000009800457213 */ /* 0x000fe40000000000 */
[----:B------:R-:W-:Y:S01]  /*1430*/  IABS R61, R146 ;  /* 0x00000092003d7213 */ /* 0x000fe20000000000 */
[----:B------:R-:W-:Y:S01]  /*1440*/  IMAD.MOV R12, RZ, RZ, -R12 ;  /* 0x000000ffff0c7224 */ /* 0x000fe200078e0a0c */
[----:B------:R-:W-:Y:S01]  /*1450*/  IABS R65, R142 ;  /* 0x0000008e00417213 */ /* 0x000fe20000000000 */
[----:B------:R-:W-:Y:S01]  /*1460*/  @!P0 IMAD.IADD R3, R3, 0x1, -R24 ;  /* 0x0000000103038824 */ /* 0x000fe200078e0a18 */
[----:B------:R-:W-:Y:S01]  /*1470*/  IABS R63, R144 ;  /* 0x00000090003f7213 */ /* 0x000fe20000000000 */
[----:B------:R-:W-:Y:S01]  /*1480*/  IMAD.MOV R10, RZ, RZ, -R10 ;  /* 0x000000ffff0a7224 */ /* 0x000fe200078e0a0a */
[----:B------:R-:W-:Y:S01]  /*1490*/  IABS R59, R2 ;  /* 0x00000002003b7213 */ /* 0x000fe20000000000 */
[----:B------:R-:W-:Y:S01]  /*14a0*/  IMAD R245, R6, R12, R245 ;  /* 0x0000000c06f57224 */ /* 0x000fe200078e02f5 */
[----:B------:R-:W-:Y:S01]  /*14b0*/  ISETP.GT.U32.AND P6, PT, R24, R3, PT ;  /* 0x000000031800720c */ /* 0x000fe20003fc4070 */
[C---:B------:R-:W-:Y:S01]  /*14c0*/  IMAD R217, R6.reuse, R10, R217 ;  /* 0x0000000a06d97224 */ /* 0x040fe200078e02d9 */
[----:B------:R-:W-:Y:S01]  /*14d0*/  IABS R57, R140 ;  /* 0x0000008c00397213 */ /* 0x000fe20000000000 */
[----:B------:R-:W-:Y:S01]  /*14e0*/  IMAD.HI.U32 R10, R9, R227, RZ ;  /* 0x000000e3090a7227 */ /* 0x000fe200078e00ff */
[----:B------:R-:W-:-:S02]  /*14f0*/  ISETP.GT.U32.AND P0, PT, R6, R245, PT ;  /* 0x000000f50600720c */ /* 0x000fc40003f04070 */
[----:B------:R-:W-:Y:S01]  /*1500*/  ISETP.GT.U32.AND P5, PT, R6, R217, PT ;  /* 0x000000d90600720c */ /* 0x000fe20003fa4070 */
[----:B------:R-:W-:Y:S01]  /*1510*/  IMAD.HI.U32 R11, R9, R243, RZ ;  /* 0x000000f3090b7227 */ /* 0x000fe200078e00ff */
[----:B------:R-:W-:Y:S02]  /*1520*/  IABS R53, R138 ;  /* 0x0000008a00357213 */ /* 0x000fe40000000000 */
[----:B------:R-:W-:Y:S01]  /*1530*/  IABS R51, R132 ;  /* 0x0000008400337213 */ /* 0x000fe20000000000 */
[----:B------:R-:W-:Y:S01]  /*1540*/  IMAD.MOV R13, RZ, RZ, -R10 ;  /* 0x000000ffff0d7224 */ /* 0x000fe200078e0a0a */
[----:B------:R-:W-:Y:S01]  /*1550*/  IABS R49, R134 ;  /* 0x0000008600317213 */ /* 0x000fe20000000000 */
[----:B------:R-:W-:Y:S01]  /*1560*/  @!P6 IMAD.IADD R3, R3, 0x1, -R24 ;  /* 0x000000010303e824 */ /* 0x000fe200078e0a18 */
[----:B------:R-:W-:Y:S01]  /*1570*/  ISETP.NE.AND P6, PT, R158, RZ, PT ;  /* 0x000000ff9e00720c */ /* 0x000fe20003fc5270 */
[----:B------:R-:W-:Y:S01]  /*1580*/  IMAD.MOV R11, RZ, RZ, -R11 ;  /* 0x000000ffff0b7224 */ /* 0x000fe200078e0a0b */
[----:B------:R-:W-:Y:S01]  /*1590*/  IABS R24, R172 ;  /* 0x000000ac00187213 */ /* 0x000fe20000000000 */
[--C-:B------:R-:W-:Y:S01]  /*15a0*/  @!P0 IMAD.IADD R245, R245, 0x1, -R6.reuse ;  /* 0x00000001f5f58824 */ /* 0x100fe200078e0a06 */
[----:B------:R-:W-:Y:S01]  /*15b0*/  IABS R55, R136 ;  /* 0x0000008800377213 */ /* 0x000fe20000000000 */
[----:B------:R-:W-:Y:S01]  /*15c0*/  @!P5 IMAD.IADD R217, R217, 0x1, -R6 ;  /* 0x00000001d9d9d824 */ /* 0x000fe200078e0a06 */
[----:B------:R-:W-:Y:S01]  /*15d0*/  IABS R45, R126 ;  /* 0x0000007e002d7213 */ /* 0x000fe20000000000 */
[C---:B------:R-:W-:Y:S01]  /*15e0*/  IMAD R227, R6.reuse, R13, R227 ;  /* 0x0000000d06e37224 */ /* 0x040fe200078e02e3 */
[C---:B------:R-:W-:Y:S01]  /*15f0*/  ISETP.GT.U32.AND P5, PT, R6.reuse, R245, PT ;  /* 0x000000f50600720c */ /* 0x040fe20003fa4070 */
[C---:B------:R-:W-:Y:S01]  /*1600*/  IMAD R243, R6.reuse, R11, R243 ;  /* 0x0000000b06f37224 */ /* 0x040fe200078e02f3 */
[----:B------:R-:W-:Y:S01]  /*1610*/  ISETP.GT.U32.AND P0, PT, R6, R217, PT ;  /* 0x000000d90600720c */ /* 0x000fe20003f04070 */
[----:B------:R-:W-:Y:S01]  /*1620*/  IMAD.HI.U32 R11, R9, R231, RZ ;  /* 0x000000e7090b7227 */ /* 0x000fe200078e00ff */
[----:B------:R-:W-:-:S02]  /*1630*/  IABS R47, R130 ;  /* 0x00000082002f7213 */ /* 0x000fc40000000000 */
[----:B------:R-:W-:Y:S01]  /*1640*/  IABS R41, R124 ;  /* 0x0000007c00297213 */ /* 0x000fe20000000000 */
[C---:B------:R-:W-:Y:S01]  /*1650*/  IMAD.HI.U32 R12, R9.reuse, R241, RZ ;  /* 0x000000f1090c7227 */ /* 0x040fe200078e00ff */
[----:B------:R-:W-:Y:S02]  /*1660*/  IABS R39, R122 ;  /* 0x0000007a00277213 */ /* 0x000fe40000000000 */
[----:B------:R-:W-:Y:S01]  /*1670*/  IABS R43, R128 ;  /* 0x00000080002b7213 */ /* 0x000fe20000000000 */
[----:B------:R-:W-:Y:S01]  /*1680*/  @!P2 IMAD.MOV R3, RZ, RZ, -R3 ;  /* 0x000000ffff03a224 */ /* 0x000fe200078e0a03 */
[----:B------:R-:W-:Y:S01]  /*1690*/  @!P6 LOP3.LUT R3, RZ, R158, RZ, 0x33, !PT ;  /* 0x0000009eff03e212 */ /* 0x000fe200078e33ff */
[----:B------:R-:W-:Y:S01]  /*16a0*/  IMAD.MOV R11, RZ, RZ, -R11 ;  /* 0x000000ffff0b7224 */ /* 0x000fe200078e0a0b */
[C---:B------:R-:W-:Y:S01]  /*16b0*/  ISETP.GT.U32.AND P6, PT, R6.reuse, R227, PT ;  /* 0x000000e30600720c */ /* 0x040fe20003fc4070 */
[----:B------:R-:W-:Y:S01]  /*16c0*/  IMAD.HI.U32 R10, R9, R237, RZ ;  /* 0x000000ed090a7227 */ /* 0x000fe200078e00ff */
[----:B------:R-:W-:-:S02]  /*16d0*/  ISETP.GT.U32.AND P2, PT, R6, R243, PT ;  /* 0x000000f30600720c */ /* 0x000fc40003f44070 */
[----:B------:R-:W-:Y:S01]  /*16e0*/  IABS R37, R118 ;  /* 0x0000007600257213 */ /* 0x000fe20000000000 */
[----:B------:R-:W-:Y:S01]  /*16f0*/  IMAD.MOV R12, RZ, RZ, -R12 ;  /* 0x000000ffff0c7224 */ /* 0x000fe200078e0a0c */
[----:B------:R-:W-:Y:S01]  /*1700*/  IABS R35, R120 ;  /* 0x0000007800237213 */ /* 0x000fe20000000000 */
[C---:B------:R-:W-:Y:S01]  /*1710*/  IMAD R231, R6.reuse, R11, R231 ;  /* 0x0000000b06e77224 */ /* 0x040fe200078e02e7 */
[----:B------:R-:W-:Y:S01]  /*1720*/  IABS R229, R98 ;  /* 0x0000006200e57213 */ /* 0x000fe20000000000 */
[----:B------:R-:W-:Y:S01]  /*1730*/  IMAD.MOV R10, RZ, RZ, -R10 ;  /* 0x000000ffff0a7224 */ /* 0x000fe200078e0a0a */
[----:B------:R-:W-:Y:S01]  /*1740*/  IABS R239, R102 ;  /* 0x0000006600ef7213 */ /* 0x000fe20000000000 */
[C---:B------:R-:W-:Y:S01]  /*1750*/  IMAD R241, R6.reuse, R12, R241 ;  /* 0x0000000c06f17224 */ /* 0x040fe200078e02f1 */
[----:B------:R-:W-:Y:S01]  /*1760*/  IABS R249, R106 ;  /* 0x0000006a00f97213 */ /* 0x000fe20000000000 */
[C---:B------:R-:W-:Y:S01]  /*1770*/  IMAD R237, R6.reuse, R10, R237 ;  /* 0x0000000a06ed7224 */ /* 0x040fe200078e02ed */
[----:B------:R-:W-:Y:S01]  /*1780*/  IABS R251, R104 ;  /* 0x0000006800fb7213 */ /* 0x000fe20000000000 */
[--C-:B------:R-:W-:Y:S01]  /*1790*/  @!P5 IMAD.IADD R245, R245, 0x1, -R6.reuse ;  /* 0x00000001f5f5d824 */ /* 0x100fe200078e0a06 */
[C---:B------:R-:W-:Y:S01]  /*17a0*/  ISETP.GT.U32.AND P5, PT, R6.reuse, R231, PT ;  /* 0x000000e70600720c */ /* 0x040fe20003fa4070 */
[--C-:B------:R-:W-:Y:S01]  /*17b0*/  @!P0 IMAD.IADD R217, R217, 0x1, -R6.reuse ;  /* 0x00000001d9d98824 */ /* 0x100fe200078e0a06 */
[C---:B------:R-:W-:Y:S01]  /*17c0*/  ISETP.GT.U32.AND P0, PT, R6.reuse, R241, PT ;  /* 0x000000f10600720c */ /* 0x040fe20003f04070 */
[--C-:B------:R-:W-:Y:S01]  /*17d0*/  @!P6 IMAD.IADD R227, R227, 0x1, -R6.reuse ;  /* 0x00000001e3e3e824 */ /* 0x100fe200078e0a06 */
[----:B------:R-:W-:Y:S01]  /*17e0*/  ISETP.GT.U32.AND P6, PT, R6, R237, PT ;  /* 0x000000ed0600720c */ /* 0x000fe20003fc4070 */
[----:B------:R-:W-:Y:S01]  /*17f0*/  @!P2 IMAD.IADD R243, R243, 0x1, -R6 ;  /* 0x00000001f3f3a824 */ /* 0x000fe200078e0a06 */
[----:B------:R-:W-:Y:S01]  /*1800*/  ISETP.GE.AND P2, PT, R0, RZ, PT ;  /* 0x000000ff0000720c */ /* 0x000fe20003f46270 */
[----:B------:R-:W-:Y:S01]  /*1810*/  IMAD.HI.U32 R10, R9, R247, RZ ;  /* 0x000000f7090a7227 */ /* 0x000fe200078e00ff */
[----:B------:R-:W-:-:S02]  /*1820*/  IABS R26, R92 ;  /* 0x0000005c001a7213 */ /* 0x000fc40000000000 */
[----:B------:R-:W-:Y:S01]  /*1830*/  IABS R28, R94 ;  /* 0x0000005e001c7213 */ /* 0x000fe20000000000 */
[----:B------:R-:W-:Y:S02]  /*1840*/  IMAD.MOV R12, RZ, RZ, -R10 ;  /* 0x000000ffff0c7224 */ /* 0x000fe400078e0a0a */
[--C-:B------:R-:W-:Y:S01]  /*1850*/  @!P5 IMAD.IADD R231, R231, 0x1, -R6.reuse ;  /* 0x00000001e7e7d824 */ /* 0x100fe200078e0a06 */
[C---:B------:R-:W-:Y:S01]  /*1860*/  ISETP.GT.U32.AND P5, PT, R6.reuse, R243, PT ;  /* 0x000000f30600720c */ /* 0x040fe20003fa4070 */
[--C-:B------:R-:W-:Y:S02]  /*1870*/  @!P0 IMAD.IADD R241, R241, 0x1, -R6.reuse ;  /* 0x00000001f1f18824 */ /* 0x100fe400078e0a06 */
[----:B------:R-:W-:Y:S01]  /*1880*/  @!P6 IMAD.IADD R237, R237, 0x1, -R6 ;  /* 0x00000001edede824 */ /* 0x000fe200078e0a06 */
[C---:B------:R-:W-:Y:S01]  /*1890*/  ISETP.GT.U32.AND P0, PT, R6.reuse, R231, PT ;  /* 0x000000e70600720c */ /* 0x040fe20003f04070 */
[----:B------:R-:W-:Y:S01]  /*18a0*/  IMAD.HI.U32 R10, R9, R233, RZ ;  /* 0x000000e9090a7227 */ /* 0x000fe200078e00ff */
[----:B------:R-:W-:-:S03]  /*18b0*/  ISETP.GT.U32.AND P6, PT, R6, R241, PT ;  /* 0x000000f10600720c */ /* 0x000fc60003fc4070 */
[C---:B------:R-:W-:Y:S02]  /*18c0*/  IMAD R247, R6.reuse, R12, R247 ;  /* 0x0000000c06f77224 */ /* 0x040fe400078e02f7 */
[----:B------:R-:W-:Y:S02]  /*18d0*/  IMAD.MOV R10, RZ, RZ, -R10 ;  /* 0x000000ffff0a7224 */ /* 0x000fe400078e0a0a */
[----:B------:R-:W-:Y:S01]  /*18e0*/  @!P2 IMAD.MOV R245, RZ, RZ, -R245 ;  /* 0x000000fffff5a224 */ /* 0x000fe200078e0af5 */
[C---:B------:R-:W-:Y:S01]  /*18f0*/  ISETP.GT.U32.AND P2, PT, R6.reuse, R227, PT ;  /* 0x000000e30600720c */ /* 0x040fe20003f44070 */
[C---:B------:R-:W-:Y:S02]  /*1900*/  IMAD R233, R6.reuse, R10, R233 ;  /* 0x0000000a06e97224 */ /* 0x040fe400078e02e9 */
[----:B------:R-:W-:Y:S01]  /*1910*/  @!P5 IMAD.IADD R243, R243, 0x1, -R6 ;  /* 0x00000001f3f3d824 */ /* 0x000fe200078e0a06 */
[----:B------:R-:W-:Y:S01]  /*1920*/  ISETP.GT.U32.AND P5, PT, R6, R247, PT ;  /* 0x000000f70600720c */ /* 0x000fe20003fa4070 */
[----:B------:R-:W-:-:S04]  /*1930*/  IMAD.HI.U32 R11, R9, R235, RZ ;  /* 0x000000eb090b7227 */ /* 0x000fc800078e00ff */
[----:B------:R-:W-:Y:S01]  /*1940*/  @!P6 IMAD.IADD R241, R241, 0x1, -R6 ;  /* 0x00000001f1f1e824 */ /* 0x000fe200078e0a06 */
[----:B------:R-:W-:Y:S01]  /*1950*/  ISETP.GT.U32.AND P6, PT, R6, R233, PT ;  /* 0x000000e90600720c */ /* 0x000fe20003fc4070 */
[----:B------:R-:W-:Y:S02]  /*1960*/  IMAD.MOV R11, RZ, RZ, -R11 ;  /* 0x000000ffff0b7224 */ /* 0x000fe400078e0a0b */
[----:B------:R-:W-:-:S04]  /*1970*/  IMAD.HI.U32 R10, R9, R225, RZ ;  /* 0x000000e1090a7227 */ /* 0x000fc800078e00ff */
[C---:B------:R-:W-:Y:S02]  /*1980*/  IMAD R235, R6.reuse, R11, R235 ;  /* 0x0000000b06eb7224 */ /* 0x040fe400078e02eb */
[--C-:B------:R-:W-:Y:S02]  /*1990*/  @!P2 IMAD.IADD R227, R227, 0x1, -R6.reuse ;  /* 0x00000001e3e3a824 */ /* 0x100fe400078e0a06 */
[--C-:B------:R-:W-:Y:S01]  /*19a0*/  @!P0 IMAD.IADD R231, R231, 0x1, -R6.reuse ;  /* 0x00000001e7e78824 */ /* 0x100fe200078e0a06 */
[C---:B------:R-:W-:Y:S01]  /*19b0*/  ISETP.GT.U32.AND P2, PT, R6.reuse, R235, PT ;  /* 0x000000eb0600720c */ /* 0x040fe20003f44070 */
[----:B------:R-:W-:Y:S01]  /*19c0*/  @!P5 IMAD.IADD R247, R247, 0x1, -R6 ;  /* 0x00000001f7f7d824 */ /* 0x000fe200078e0a06 */
[----:B------:R-:W-:Y:S01]  /*19d0*/  ISETP.GE.AND P0, PT, R199, RZ, PT ;  /* 0x000000ffc700720c */ /* 0x000fe20003f06270 */
[----:B------:R-:W-:Y:S01]  /*19e0*/  @!P3 IMAD.MOV R217, RZ, RZ, -R217 ;  /* 0x000000ffffd9b224 */ /* 0x000fe200078e0ad9 */
[----:B------:R-:W-:Y:S01]  /*19f0*/  ISETP.GT.U32.AND P3, PT, R6, R237, PT ;  /* 0x000000ed0600720c */ /* 0x000fe20003f64070 */
[----:B------:R-:W-:Y:S01]  /*1a00*/  IMAD.MOV R10, RZ, RZ, -R10 ;  /* 0x000000ffff0a7224 */ /* 0x000fe200078e0a0a */
[----:B------:R-:W-:Y:S01]  /*1a10*/  ISETP.GE.AND P5, PT, R196, RZ, PT ;  /* 0x000000ffc400720c */ /* 0x000fe20003fa6270 */
[----:B------:R-:W-:Y:S01]  /*1a20*/  @!P6 IMAD.IADD R233, R233, 0x1, -R6 ;  /* 0x00000001e9e9e824 */ /* 0x000fe200078e0a06 */
[C---:B------:R-:W-:Y:S01]  /*1a30*/  ISETP.GT.U32.AND P6, PT, R6.reuse, R247, PT ;  /* 0x000000f70600720c */ /* 0x040fe20003fc4070 */
[----:B------:R-:W-:Y:S01]  /*1a40*/  IMAD R225, R6, R10, R225 ;  /* 0x0000000a06e17224 */ /* 0x000fe200078e02e1 */
[----:B------:R-:W-:Y:S01]  /*1a50*/  IABS R199, R182 ;  /* 0x000000b600c77213 */ /* 0x000fe20000000000 */
[----:B------:R-:W-:-:S04]  /*1a60*/  IMAD.HI.U32 R11, R9, R223, RZ ;  /* 0x000000df090b7227 */ /* 0x000fc800078e00ff */
[----:B------:R-:W-:Y:S01]  /*1a70*/  @!P1 IMAD.MOV R227, RZ, RZ, -R227 ;  /* 0x000000ffffe39224 */ /* 0x000fe200078e0ae3 */
[----:B------:R-:W-:Y:S01]  /*1a80*/  ISETP.GT.U32.AND P1, PT, R6, R225, PT ;  /* 0x000000e10600720c */ /* 0x000fe20003f24070 */
[----:B------:R-:W-:Y:S02]  /*1a90*/  IMAD.MOV R11, RZ, RZ, -R11 ;  /* 0x000000ffff0b7224 */ /* 0x000fe400078e0a0b */
[--C-:B------:R-:W-:Y:S01]  /*1aa0*/  @!P2 IMAD.IADD R235, R235, 0x1, -R6.reuse ;  /* 0x00000001ebeba824 */ /* 0x100fe200078e0a06 */
[----:B------:R-:W-:Y:S01]  /*1ab0*/  ISETP.GE.AND P2, PT, R198, RZ, PT ;  /* 0x000000ffc600720c */ /* 0x000fe20003f46270 */
[----:B------:R-:W-:Y:S01]  /*1ac0*/  @!P0 IMAD.MOV R231, RZ, RZ, -R231 ;  /* 0x000000ffffe78224 */ /* 0x000fe200078e0ae7 */
[C---:B------:R-:W-:Y:S01]  /*1ad0*/  ISETP.GT.U32.AND P0, PT, R6.reuse, R233, PT ;  /* 0x000000e90600720c */ /* 0x040fe20003f04070 */
[--C-:B------:R-:W-:Y:S01]  /*1ae0*/  @!P3 IMAD.IADD R237, R237, 0x1, -R6.reuse ;  /* 0x00000001ededb824 */ /* 0x100fe200078e0a06 */
[----:B------:R-:W-:Y:S01]  /*1af0*/  ISETP.GE.AND P3, PT, R197, RZ, PT ;  /* 0x000000ffc500720c */ /* 0x000fe20003f66270 */
[C---:B------:R-:W-:Y:S01]  /*1b00*/  IMAD R223, R6.reuse, R11, R223 ;  /* 0x0000000b06df7224 */ /* 0x040fe200078e02df */
[----:B------:R-:W-:Y:S01]  /*1b10*/  IABS R197, R180 ;  /* 0x000000b400c57213 */ /* 0x000fe20000000000 */
[----:B------:R-:W-:Y:S01]  /*1b20*/  @!P4 IMAD.MOV R243, RZ, RZ, -R243 ;  /* 0x000000fffff3c224 */ /* 0x000fe200078e0af3 */
[----:B------:R-:W-:Y:S01]  /*1b30*/  ISETP.GT.U32.AND P4, PT, R6, R235, PT ;  /* 0x000000eb0600720c */ /* 0x000fe20003f84070 */
[----:B------:R-:W-:Y:S01]  /*1b40*/  @!P6 IMAD.IADD R247, R247, 0x1, -R6 ;  /* 0x00000001f7f7e824 */ /* 0x000fe200078e0a06 */
[----:B------:R-:W-:Y:S01]  /*1b50*/  ISETP.GE.AND P6, PT, R191, RZ, PT ;  /* 0x000000ffbf00720c */ /* 0x000fe20003fc6270 */
[----:B------:R-:W-:Y:S01]  /*1b60*/  IMAD.HI.U32 R10, R9, R221, RZ ;  /* 0x000000dd090a7227 */ /* 0x000fe200078e00ff */
[----:B------:R-:W-:-:S03]  /*1b70*/  IABS R191, R178 ;  /* 0x000000b200bf7213 */ /* 0x000fc60000000000 */
[----:B------:R-:W-:Y:S01]  /*1b80*/  @!P5 IMAD.MOV R237, RZ, RZ, -R237 ;  /* 0x000000ffffedd224 */ /* 0x000fe200078e0aed */
[----:B------:R-:W-:Y:S01]  /*1b90*/  ISETP.GT.U32.AND P5, PT, R6, R223, PT ;  /* 0x000000df0600720c */ /* 0x000fe20003fa4070 */
[----:B------:R-:W-:Y:S02]  /*1ba0*/  IMAD.MOV R10, RZ, RZ, -R10 ;  /* 0x000000ffff0a7224 */ /* 0x000fe400078e0a0a */
[--C-:B------:R-:W-:Y:S01]  /*1bb0*/  @!P1 IMAD.IADD R225, R225, 0x1, -R6.reuse ;  /* 0x00000001e1e19824 */ /* 0x100fe200078e0a06 */
[----:B------:R-:W-:Y:S01]  /*1bc0*/  ISETP.GE.AND P1, PT, R194, RZ, PT ;  /* 0x000000ffc200720c */ /* 0x000fe20003f26270 */
[--C-:B------:R-:W-:Y:S01]  /*1bd0*/  @!P0 IMAD.IADD R233, R233, 0x1, -R6.reuse ;  /* 0x00000001e9e98824 */ /* 0x100fe200078e0a06 */
[----:B------:R-:W-:Y:S01]  /*1be0*/  ISETP.GE.AND P0, PT, R193, RZ, PT ;  /* 0x000000ffc100720c */ /* 0x000fe20003f06270 */
[C---:B------:R-:W-:Y:S01]  /*1bf0*/  IMAD R221, R6.reuse, R10, R221 ;  /* 0x0000000a06dd7224 */ /* 0x040fe200078e02dd */
[----:B------:R-:W-:Y:S01]  /*1c00*/  IABS R193, R177 ;  /* 0x000000b100c17213 */ /* 0x000fe20000000000 */
[----:B------:R-:W-:Y:S01]  /*1c10*/  @!P2 IMAD.MOV R247, RZ, RZ, -R247 ;  /* 0x000000fffff7a224 */ /* 0x000fe200078e0af7 */
[----:B------:R-:W-:Y:S01]  /*1c20*/  ISETP.GT.U32.AND P2, PT, R6, R225, PT ;  /* 0x000000e10600720c */ /* 0x000fe20003f44070 */
[--C-:B------:R-:W-:Y:S01]  /*1c30*/  @!P4 IMAD.IADD R235, R235, 0x1, -R6.reuse ;  /* 0x00000001ebebc824 */ /* 0x100fe200078e0a06 */
[----:B------:R-:W-:Y:S01]  /*1c40*/  ISETP.GE.AND P4, PT, R192, RZ, PT ;  /* 0x000000ffc000720c */ /* 0x000fe20003f86270 */
[----:B------:R-:W-:Y:S01]  /*1c50*/  @!P6 IMAD.MOV R233, RZ, RZ, -R233 ;  /* 0x000000ffffe9e224 */ /* 0x000fe200078e0ae9 */
[----:B------:R-:W-:Y:S01]  /*1c60*/  ISETP.GT.U32.AND P6, PT, R6, R221, PT ;  /* 0x000000dd0600720c */ /* 0x000fe20003fc4070 */
[----:B------:R-:W-:-:S02]  /*1c70*/  @!P5 IMAD.IADD R223, R223, 0x1, -R6 ;  /* 0x00000001dfdfd824 */ /* 0x000fc400078e0a06 */
[----:B------:R-:W-:-:S03]  /*1c80*/  IMAD.HI.U32 R10, R9, R219, RZ ;  /* 0x000000db090a7227 */ /* 0x000fc600078e00ff */
[----:B------:R-:W-:Y:S01]  /*1c90*/  ISETP.GT.U32.AND P5, PT, R6, R223, PT ;  /* 0x000000df0600720c */ /* 0x000fe20003fa4070 */
[----:B------:R-:W-:Y:S02]  /*1ca0*/  IMAD.MOV R12, RZ, RZ, -R10 ;  /* 0x000000ffff0c7224 */ /* 0x000fe400078e0a0a */
[----:B------:R-:W-:-:S04]  /*1cb0*/  IMAD.HI.U32 R10, R9, R213, RZ ;  /* 0x000000d5090a7227 */ /* 0x000fc800078e00ff */
[----:B------:R-:W-:Y:S01]  /*1cc0*/  @!P2 IMAD.IADD R225, R225, 0x1, -R6 ;  /* 0x00000001e1e1a824 */ /* 0x000fe200078e0a06 */
[----:B------:R-:W-:Y:S01]  /*1cd0*/  ISETP.GE.AND P2, PT, R190, RZ, PT ;  /* 0x000000ffbe00720c */ /* 0x000fe20003f46270 */
[----:B------:R-:W-:Y:S02]  /*1ce0*/  IMAD R219, R6, R12, R219 ;  /* 0x0000000c06db7224 */ /* 0x000fe400078e02db */
[----:B------:R-:W-:Y:S02]  /*1cf0*/  IMAD.MOV R10, RZ, RZ, -R10 ;  /* 0x000000ffff0a7224 */ /* 0x000fe400078e0a0a */
[----:B------:R-:W-:-:S04]  /*1d00*/  IMAD.HI.U32 R11, R9, R215, RZ ;  /* 0x000000d7090b7227 */ /* 0x000fc800078e00ff */
[----:B------:R-:W-:Y:S02]  /*1d10*/  @!P6 IMAD.IADD R221, R221, 0x1, -R6 ;  /* 0x00000001dddde824 */ /* 0x000fe400078e0a06 */
[----:B------:R-:W-:Y:S01]  /*1d20*/  @!P4 IMAD.MOV R225, RZ, RZ, -R225 ;  /* 0x000000ffffe1c224 */ /* 0x000fe200078e0ae1 */
[C---:B------:R-:W-:Y:S01]  /*1d30*/  ISETP.GT.U32.AND P4, PT, R6.reuse, R219, PT ;  /* 0x000000db0600720c */ /* 0x040fe20003f84070 */
[C---:B------:R-:W-:Y:S01]  /*1d40*/  IMAD R213, R6.reuse, R10, R213 ;  /* 0x0000000a06d57224 */ /* 0x040fe200078e02d5 */
[----:B------:R-:W-:Y:S01]  /*1d50*/  ISETP.GT.U32.AND P6, PT, R6, R221, PT ;  /* 0x000000dd0600720c */ /* 0x000fe20003fc4070 */
[----:B------:R-:W-:Y:S02]  /*1d60*/  IMAD.MOV R11, RZ, RZ, -R11 ;  /* 0x000000ffff0b7224 */ /* 0x000fe400078e0a0b */
[----:B------:R-:W-:-:S04]  /*1d70*/  IMAD.HI.U32 R10, R9, R211, RZ ;  /* 0x000000d3090a7227 */ /* 0x000fc800078e00ff */
[----:B------:R-:W-:Y:S01]  /*1d80*/  @!P5 IMAD.IADD R223, R223, 0x1, -R6 ;  /* 0x00000001dfdfd824 */ /* 0x000fe200078e0a06 */
[----:B------:R-:W-:Y:S01]  /*1d90*/  ISETP.GE.AND P5, PT, R189, RZ, PT ;  /* 0x000000ffbd00720c */ /* 0x000fe20003fa6270 */
[C---:B------:R-:W-:Y:S01]  /*1da0*/  IMAD R215, R6.reuse, R11, R215 ;  /* 0x0000000b06d77224 */ /* 0x040fe200078e02d7 */
[----:B------:R-:W-:Y:S01]  /*1db0*/  IABS R189, R179 ;  /* 0x000000b300bd7213 */ /* 0x000fe20000000000 */
[----:B------:R-:W-:Y:S02]  /*1dc0*/  IMAD.MOV R10, RZ, RZ, -R10 ;  /* 0x000000ffff0a7224 */ /* 0x000fe400078e0a0a */
[----:B------:R-:W-:Y:S01]  /*1dd0*/  @!P0 IMAD.MOV R223, RZ, RZ, -R223 ;  /* 0x000000ffffdf8224 */ /* 0x000fe200078e0adf */
[C---:B------:R-:W-:Y:S01]  /*1de0*/  ISETP.GT.U32.AND P0, PT, R6.reuse, R215, PT ;  /* 0x000000d70600720c */ /* 0x040fe20003f04070 */
[----:B------:R-:W-:Y:S02]  /*1df0*/  IMAD R211, R6, R10, R211 ;  /* 0x0000000a06d37224 */ /* 0x000fe400078e02d3 */
[----:B------:R-:W-:-:S02]  /*1e00*/  @!P4 IMAD.IADD R219, R219, 0x1, -R6 ;  /* 0x00000001dbdbc824 */ /* 0x000fc400078e0a06 */
[----:B------:R-:W-:Y:S01]  /*1e10*/  @!P6 IMAD.IADD R221, R221, 0x1, -R6 ;  /* 0x00000001dddde824 */ /* 0x000fe200078e0a06 */
[C---:B------:R-:W-:Y:S01]  /*1e20*/  ISETP.GT.U32.AND P4, PT, R6.reuse, R211, PT ;  /* 0x000000d30600720c */ /* 0x040fe20003f84070 */
[----:B------:R-:W-:Y:S01]  /*1e30*/  IMAD.HI.U32 R10, R9, R209, RZ ;  /* 0x000000d1090a7227 */ /* 0x000fe200078e00ff */
[----:B------:R-:W-:-:S03]  /*1e40*/  ISETP.GT.U32.AND P6, PT, R6, R213, PT ;  /* 0x000000d50600720c */ /* 0x000fc60003fc4070 */
[----:B------:R-:W-:Y:S02]  /*1e50*/  @!P1 IMAD.MOV R221, RZ, RZ, -R221 ;  /* 0x000000ffffdd9224 */ /* 0x000fe400078e0add */
[----:B------:R-:W-:Y:S01]  /*1e60*/  @!P0 IMAD.IADD R215, R215, 0x1, -R6 ;  /* 0x00000001d7d78824 */ /* 0x000fe200078e0a06 */
[C---:B------:R-:W-:Y:S01]  /*1e70*/  ISETP.GT.U32.AND P0, PT, R6.reuse, R219, PT ;  /* 0x000000db0600720c */ /* 0x040fe20003f04070 */
[----:B------:R-:W-:Y:S02]  /*1e80*/  IMAD.MOV R10, RZ, RZ, -R10 ;  /* 0x000000ffff0a7224 */ /* 0x000fe400078e0a0a */
[----:B------:R-:W-:Y:S01]  /*1e90*/  IMAD.HI.U32 R11, R9, R207, RZ ;  /* 0x000000cf090b7227 */ /* 0x000fe200078e00ff */
[----:B------:R-:W-:-:S03]  /*1ea0*/  ISETP.GT.U32.AND P1, PT, R6, R215, PT ;  /* 0x000000d70600720c */ /* 0x000fc60003f24070 */
[--C-:B------:R-:W-:Y:S02]  /*1eb0*/  @!P4 IMAD.IADD R211, R211, 0x1, -R6.reuse ;  /* 0x00000001d3d3c824 */ /* 0x100fe400078e0a06 */
[----:B------:R-:W-:Y:S02]  /*1ec0*/  @!P6 IMAD.IADD R213, R213, 0x1, -R6 ;  /* 0x00000001d5d5e824 */ /* 0x000fe400078e0a06 */
[C---:B------:R-:W-:Y:S01]  /*1ed0*/  IMAD R209, R6.reuse, R10, R209 ;  /* 0x0000000a06d17224 */ /* 0x040fe200078e02d1 */
[C---:B------:R-:W-:Y:S01]  /*1ee0*/  ISETP.GT.U32.AND P4, PT, R6.reuse, R211, PT ;  /* 0x000000d30600720c */ /* 0x040fe20003f84070 */
[----:B------:R-:W-:Y:S01]  /*1ef0*/  IMAD.MOV R11, RZ, RZ, -R11 ;  /* 0x000000ffff0b7224 */ /* 0x000fe200078e0a0b */
[----:B------:R-:W-:Y:S01]  /*1f00*/  ISETP.GT.U32.AND P6, PT, R6, R213, PT ;  /* 0x000000d50600720c */ /* 0x000fe20003fc4070 */
[----:B------:R-:W-:-:S04]  /*1f10*/  IMAD.HI.U32 R10, R9, R205, RZ ;  /* 0x000000cd090a7227 */ /* 0x000fc800078e00ff */
[C---:B------:R-:W-:Y:S02]  /*1f20*/  IMAD R207, R6.reuse, R11, R207 ;  /* 0x0000000b06cf7224 */ /* 0x040fe400078e02cf */
[----:B------:R-:W-:Y:S02]  /*1f30*/  IMAD.MOV R10, RZ, RZ, -R10 ;  /* 0x000000ffff0a7224 */ /* 0x000fe400078e0a0a */
[--C-:B------:R-:W-:Y:S01]  /*1f40*/  @!P1 IMAD.IADD R215, R215, 0x1, -R6.reuse ;  /* 0x00000001d7d79824 */ /* 0x100fe200078e0a06 */
[C---:B------:R-:W-:Y:S01]  /*1f50*/  ISETP.GT.U32.AND P1, PT, R6.reuse, R207, PT ;  /* 0x000000cf0600720c */ /* 0x040fe20003f24070 */
[C---:B------:R-:W-:Y:S02]  /*1f60*/  IMAD R205, R6.reuse, R10, R205 ;  /* 0x0000000a06cd7224 */ /* 0x040fe400078e02cd */
[--C-:B------:R-:W-:Y:S02]  /*1f70*/  @!P4 IMAD.IADD R211, R211, 0x1, -R6.reuse ;  /* 0x00000001d3d3c824 */ /* 0x100fe400078e0a06 */
[----:B------:R-:W-:Y:S01]  /*1f80*/  @!P6 IMAD.IADD R213, R213, 0x1, -R6 ;  /* 0x00000001d5d5e824 */ /* 0x000fe200078e0a06 */
[----:B------:R-:W-:Y:S01]  /*1f90*/  ISETP.GT.U32.AND P4, PT, R6, R205, PT ;  /* 0x000000cd0600720c */ /* 0x000fe20003f84070 */
[----:B------:R-:W-:Y:S01]  /*1fa0*/  IMAD.HI.U32 R10, R9, R203, RZ ;  /* 0x000000cb090a7227 */ /* 0x000fe200078e00ff */
[----:B------:R-:W-:-:S03]  /*1fb0*/  ISETP.GE.AND P6, PT, R188, RZ, PT ;  /* 0x000000ffbc00720c */ /* 0x000fc60003fc6270 */
[----:B------:R-:W-:Y:S02]  /*1fc0*/  IMAD.MOV R10, RZ, RZ, -R10 ;  /* 0x000000ffff0a7224 */ /* 0x000fe400078e0a0a */
[----:B------:R-:W-:Y:S01]  /*1fd0*/  @!P1 IMAD.IADD R207, R207, 0x1, -R6 ;  /* 0x00000001cfcf9824 */ /* 0x000fe200078e0a06 */
[----:B------:R-:W-:Y:S01]  /*1fe0*/  ISETP.GE.AND P1, PT, R187, RZ, PT ;  /* 0x000000ffbb00720c */ /* 0x000fe20003f26270 */
[----:B------:R-:W-:Y:S01]  /*1ff0*/  IMAD R203, R6, R10, R203 ;  /* 0x0000000a06cb7224 */ /* 0x000fe200078e02cb */
[----:B------:R-:W-:Y:S01]  /*2000*/  IABS R187, R173 ;  /* 0x000000ad00bb7213 */ /* 0x000fe20000000000 */
[----:B------:R-:W-:-:S04]  /*2010*/  IMAD.HI.U32 R10, R9, R201, RZ ;  /* 0x000000c9090a7227 */ /* 0x000fc800078e00ff */
[----:B------:R-:W-:Y:S01]  /*2020*/  @!P4 IMAD.IADD R205, R205, 0x1, -R6 ;  /* 0x00000001cdcdc824 */ /* 0x000fe200078e0a06 */
[C---:B------:R-:W-:Y:S01]  /*2030*/  ISETP.GT.U32.AND P4, PT, R6.reuse, R207, PT ;  /* 0x000000cf0600720c */ /* 0x040fe20003f84070 */
[----:B------:R-:W-:Y:S01]  /*2040*/  @!P6 IMAD.MOV R211, RZ, RZ, -R211 ;  /* 0x000000ffffd3e224 */ /* 0x000fe200078e0ad3 */
[----:B------:R-:W-:Y:S01]  /*2050*/  ISETP.GT.U32.AND P6, PT, R6, R203, PT ;  /* 0x000000cb0600720c */ /* 0x000fe20003fc4070 */
[----:B------:R-:W-:-:S04]  /*2060*/  IMAD.HI.U32 R11, R9, R199, RZ ;  /* 0x000000c7090b7227 */ /* 0x000fc800078e00ff */
[----:B------:R-:W-:Y:S02]  /*2070*/  IMAD.MOV R10, RZ, RZ, -R10 ;  /* 0x000000ffff0a7224 */ /* 0x000fe400078e0a0a */
[----:B------:R-:W-:Y:S02]  /*2080*/  IMAD.MOV R11, RZ, RZ, -R11 ;  /* 0x000000ffff0b7224 */ /* 0x000fe400078e0a0b */
[C---:B------:R-:W-:Y:S02]  /*2090*/  IMAD R201, R6.reuse, R10, R201 ;  /* 0x0000000a06c97224 */ /* 0x040fe400078e02c9 */
[C---:B------:R-:W-:Y:S02]  /*20a0*/  IMAD R199, R6.reuse, R11, R199 ;  /* 0x0000000b06c77224 */ /* 0x040fe400078e02c7 */
[--C-:B------:R-:W-:Y:S01]  /*20b0*/  @!P4 IMAD.IADD R207, R207, 0x1, -R6.reuse ;  /* 0x00000001cfcfc824 */ /* 0x100fe200078e0a06 */
[C---:B------:R-:W-:Y:S01]  /*20c0*/  ISETP.GT.U32.AND P4, PT, R6.reuse, R201, PT ;  /* 0x000000c90600720c */ /* 0x040fe20003f84070 */
[----:B------:R-:W-:Y:S01]  /*20d0*/  @!P6 IMAD.IADD R203, R203, 0x1, -R6 ;  /* 0x00000001cbcbe824 */ /* 0x000fe200078e0a06 */
[----:B------:R-:W-:Y:S01]  /*20e0*/  ISETP.GT.U32.AND P6, PT, R6, R199, PT ;  /* 0x000000c70600720c */ /* 0x000fe20003fc4070 */
[----:B------:R-:W-:Y:S01]  /*20f0*/  @!P3 IMAD.MOV R241, RZ, RZ, -R241 ;  /* 0x000000fffff1b224 */ /* 0x000fe200078e0af1 */
[----:B------:R-:W-:Y:S01]  /*2100*/  ISETP.GE.AND P3, PT, R195, RZ, PT ;  /* 0x000000ffc300720c */ /* 0x000fe20003f66270 */
[----:B------:R-:W-:Y:S01]  /*2110*/  IMAD.HI.U32 R10, R9, R197, RZ ;  /* 0x000000c5090a7227 */ /* 0x000fe200078e00ff */
[----:B------:R-:W-:-:S03]  /*2120*/  IABS R195, R181 ;  /* 0x000000b500c37213 */ /* 0x000fc60000000000 */
[----:B------:R-:W-:Y:S02]  /*2130*/  IMAD.MOV R10, RZ, RZ, -R10 ;  /* 0x000000ffff0a7224 */ /* 0x000fe400078e0a0a */
[----:B------:R-:W-:-:S04]  /*2140*/  IMAD.HI.U32 R11, R9, R195, RZ ;  /* 0x000000c3090b7227 */ /* 0x000fc800078e00ff */
[--C-:B------:R-:W-:Y:S01]  /*2150*/  @!P4 IMAD.IADD R201, R201, 0x1, -R6.reuse ;  /* 0x00000001c9c9c824 */ /* 0x100fe200078e0a06 */
[C---:B------:R-:W-:Y:S01]  /*2160*/  ISETP.GT.U32.AND P4, PT, R6.reuse, R203, PT ;  /* 0x000000cb0600720c */ /* 0x040fe20003f84070 */
[----:B------:R-:W-:Y:S02]  /*2170*/  @!P6 IMAD.IADD R199, R199, 0x1, -R6 ;  /* 0x00000001c7c7e824 */ /* 0x000fe400078e0a06 */
[----:B------:R-:W-:Y:S01]  /*2180*/  IMAD.MOV R11, RZ, RZ, -R11 ;  /* 0x000000ffff0b7224 */ /* 0x000fe200078e0a0b */
[C---:B------:R-:W-:Y:S01]  /*2190*/  ISETP.GT.U32.AND P6, PT, R6.reuse, R201, PT ;  /* 0x000000c90600720c */ /* 0x040fe20003fc4070 */
[----:B------:R-:W-:Y:S01]  /*21a0*/  @!P1 IMAD.MOV R207, RZ, RZ, -R207 ;  /* 0x000000ffffcf9224 */ /* 0x000fe200078e0acf */
[C---:B------:R-:W-:Y:S01]  /*21b0*/  ISETP.GT.U32.AND P1, PT, R6.reuse, R199, PT ;  /* 0x000000c70600720c */ /* 0x040fe20003f24070 */
[C---:B------:R-:W-:Y:S02]  /*21c0*/  IMAD R195, R6.reuse, R11, R195 ;  /* 0x0000000b06c37224 */ /* 0x040fe400078e02c3 */
[----:B------:R-:W-:-:S02]  /*21d0*/  IMAD R197, R6, R10, R197 ;  /* 0x0000000a06c57224 */ /* 0x000fc400078e02c5 */
[----:B------:R-:W-:-:S04]  /*21e0*/  IMAD.HI.U32 R10, R9, R193, RZ ;  /* 0x000000c1090a7227 */ /* 0x000fc800078e00ff */
[----:B------:R-:W-:Y:S02]  /*21f0*/  IMAD.MOV R10, RZ, RZ, -R10 ;  /* 0x000000ffff0a7224 */ /* 0x000fe400078e0a0a */
[--C-:B------:R-:W-:Y:S01]  /*2200*/  @!P6 IMAD.IADD R201, R201, 0x1, -R6.reuse ;  /* 0x00000001c9c9e824 */ /* 0x100fe200078e0a06 */
[C---:B------:R-:W-:Y:S01]  /*2210*/  ISETP.GT.U32.AND P6, PT, R6.reuse, R195, PT ;  /* 0x000000c30600720c */ /* 0x040fe20003fc4070 */
[----:B------:R-:W-:Y:S01]  /*2220*/  @!P0 IMAD.IADD R219, R219, 0x1, -R6 ;  /* 0x00000001dbdb8824 */ /* 0x000fe200078e0a06 */
[C---:B------:R-:W-:Y:S01]  /*2230*/  ISETP.GT.U32.AND P0, PT, R6.reuse, R209, PT ;  /* 0x000000d10600720c */ /* 0x040fe20003f04070 */
[----:B------:R-:W-:Y:S02]  /*2240*/  IMAD R193, R6, R10, R193 ;  /* 0x0000000a06c17224 */ /* 0x000fe400078e02c1 */
[----:B------:R-:W-:-:S04]  /*2250*/  IMAD.HI.U32 R10, R9, R191, RZ ;  /* 0x000000bf090a7227 */ /* 0x000fc800078e00ff */
[----:B------:R-:W-:Y:S01]  /*2260*/  @!P3 IMAD.MOV R235, RZ, RZ, -R235 ;  /* 0x000000ffffebb224 */ /* 0x000fe200078e0aeb */
[----:B------:R-:W-:Y:S01]  /*2270*/  ISETP.GE.AND P3, PT, R14, RZ, PT ;  /* 0x000000ff0e00720c */ /* 0x000fe20003f66270 */
[--C-:B------:R-:W-:Y:S01]  /*2280*/  @!P1 IMAD.IADD R199, R199, 0x1, -R6.reuse ;  /* 0x00000001c7c79824 */ /* 0x100fe200078e0a06 */
[C---:B------:R-:W-:Y:S01]  /*2290*/  ISETP.GT.U32.AND P1, PT, R6.reuse, R193, PT ;  /* 0x000000c10600720c */ /* 0x040fe20003f24070 */
[----:B------:R-:W-:Y:S01]  /*22a0*/  @!P6 IMAD.IADD R195, R195, 0x1, -R6 ;  /* 0x00000001c3c3e824 */ /* 0x000fe200078e0a06 */
[----:B------:R-:W-:Y:S01]  /*22b0*/  IABS R14, R170 ;  /* 0x000000aa000e7213 */ /* 0x000fe20000000000 */
[----:B------:R-:W-:Y:S02]  /*22c0*/  IMAD.MOV R11, RZ, RZ, -R10 ;  /* 0x000000ffff0b7224 */ /* 0x000fe400078e0a0a */
[----:B------:R-:W-:Y:S01]  /*22d0*/  IMAD.HI.U32 R10, R9, R189, RZ ;  /* 0x000000bd090a7227 */ /* 0x000fe200078e00ff */
[----:B------:R-:W-:-:S03]  /*22e0*/  ISETP.GT.U32.AND P6, PT, R6, R195, PT ;  /* 0x000000c30600720c */ /* 0x000fc60003fc4070 */
[----:B------:R-:W-:Y:S02]  /*22f0*/  IMAD R191, R6, R11, R191 ;  /* 0x0000000b06bf7224 */ /* 0x000fe400078e02bf */
[----:B------:R-:W-:Y:S01]  /*2300*/  @!P0 IMAD.IADD R209, R209, 0x1, -R6 ;  /* 0x00000001d1d18824 */ /* 0x000fe200078e0a06 */
[----:B------:R-:W-:Y:S01]  /*2310*/  ISETP.GE.AND P0, PT, R186, RZ, PT ;  /* 0x000000ffba00720c */ /* 0x000fe20003f06270 */
[----:B------:R-:W-:Y:S02]  /*2320*/  IMAD.MOV R12, RZ, RZ, -R10 ;  /* 0x000000ffff0c7224 */ /* 0x000fe400078e0a0a */
[----:B------:R-:W-:Y:S01]  /*2330*/  @!P2 IMAD.MOV R215, RZ, RZ, -R215 ;  /* 0x000000ffffd7a224 */ /* 0x000fe200078e0ad7 */
[----:B------:R-:W-:Y:S01]  /*2340*/  ISETP.GT.U32.AND P2, PT, R6, R205, PT ;  /* 0x000000cd0600720c */ /* 0x000fe20003f44070 */
[----:B------:R-:W-:-:S04]  /*2350*/  IMAD.HI.U32 R10, R9, R187, RZ ;  /* 0x000000bb090a7227 */ /* 0x000fc800078e00ff */
[--C-:B------:R-:W-:Y:S01]  /*2360*/  @!P6 IMAD.IADD R195, R195, 0x1, -R6.reuse ;  /* 0x00000001c3c3e824 */ /* 0x100fe200078e0a06 */
[C---:B------:R-:W-:Y:S01]  /*2370*/  ISETP.GT.U32.AND P6, PT, R6.reuse, R191, PT ;  /* 0x000000bf0600720c */ /* 0x040fe20003fc4070 */
[----:B------:R-:W-:Y:S01]  /*2380*/  @!P3 IMAD.MOV R219, RZ, RZ, -R219 ;  /* 0x000000ffffdbb224 */ /* 0x000fe200078e0adb */
[C---:B------:R-:W-:Y:S01]  /*2390*/  ISETP.GT.U32.AND P3, PT, R6.reuse, R209, PT ;  /* 0x000000d10600720c */ /* 0x040fe20003f64070 */
[----:B------:R-:W-:Y:S02]  /*23a0*/  @!P1 IMAD.IADD R193, R193, 0x1, -R6 ;  /* 0x00000001c1c19824 */ /* 0x000fe400078e0a06 */
[----:B------:R-:W-:Y:S02]  /*23b0*/  IMAD.MOV R10, RZ, RZ, -R10 ;  /* 0x000000ffff0a7224 */ /* 0x000fe400078e0a0a */
[----:B------:R-:W-:Y:S01]  /*23c0*/  @!P5 IMAD.MOV R213, RZ, RZ, -R213 ;  /* 0x000000ffffd5d224 */ /* 0x000fe200078e0ad5 */
[C---:B------:R-:W-:Y:S01]  /*23d0*/  ISETP.GT.U32.AND P1, PT, R6.reuse, R193, PT ;  /* 0x000000c10600720c */ /* 0x040fe20003f24070 */
[--C-:B------:R-:W-:Y:S01]  /*23e0*/  @!P4 IMAD.IADD R203, R203, 0x1, -R6.reuse ;  /* 0x00000001cbcbc824 */ /* 0x100fe200078e0a06 */
[----:B------:R-:W-:Y:S01]  /*23f0*/  ISETP.GE.AND P5, PT, R183, RZ, PT ;  /* 0x000000ffb700720c */ /* 0x000fe20003fa6270 */
[C---:B------:R-:W-:Y:S01]  /*2400*/  IMAD R187, R6.reuse, R10, R187 ;  /* 0x0000000a06bb7224 */ /* 0x040fe200078e02bb */
[C---:B------:R-:W-:Y:S01]  /*2410*/  ISETP.GT.U32.AND P4, PT, R6.reuse, R197, PT ;  /* 0x000000c50600720c */ /* 0x040fe20003f84070 */
[--C-:B------:R-:W-:Y:S01]  /*2420*/  @!P6 IMAD.IADD R191, R191, 0x1, -R6.reuse ;  /* 0x00000001bfbfe824 */ /* 0x100fe200078e0a06 */
[----:B------:R-:W-:Y:S01]  /*2430*/  IABS R183, R175 ;  /* 0x000000af00b77213 */ /* 0x000fe20000000000 */
[--C-:B------:R-:W-:Y:S01]  /*2440*/  @!P2 IMAD.IADD R205, R205, 0x1, -R6.reuse ;  /* 0x00000001cdcda824 */ /* 0x100fe200078e0a06 */
[----:B------:R-:W-:Y:S01]  /*2450*/  ISETP.GT.U32.AND P6, PT, R6, R187, PT ;  /* 0x000000bb0600720c */ /* 0x000fe20003fc4070 */
[----:B------:R-:W-:Y:S01]  /*2460*/  @!P3 IMAD.IADD R209, R209, 0x1, -R6 ;  /* 0x00000001d1d1b824 */ /* 0x000fe200078e0a06 */
[----:B------:R-:W-:Y:S01]  /*2470*/  ISETP.GE.AND P2, PT, R185, RZ, PT ;  /* 0x000000ffb900720c */ /* 0x000fe20003f46270 */
[----:B------:R-:W-:Y:S01]  /*2480*/  IMAD.HI.U32 R10, R9, R183, RZ ;  /* 0x000000b7090a7227 */ /* 0x000fe200078e00ff */
[----:B------:R-:W-:-:S02]  /*2490*/  ISETP.GE.AND P3, PT, R184, RZ, PT ;  /* 0x000000ffb800720c */ /* 0x000fc40003f66270 */
[----:B------:R-:W-:Y:S01]  /*24a0*/  IABS R185, R174 ;  /* 0x000000ae00b97213 */ /* 0x000fe20000000000 */
[C---:B------:R-:W-:Y:S02]  /*24b0*/  IMAD R189, R6.reuse, R12, R189 ;  /* 0x0000000c06bd7224 */ /* 0x040fe400078e02bd */
[----:B------:R-:W-:Y:S02]  /*24c0*/  IMAD.MOV R10, RZ, RZ, -R10 ;  /* 0x000000ffff0a7224 */ /* 0x000fe400078e0a0a */
[----:B------:R-:W-:Y:S01]  /*24d0*/  @!P1 IMAD.IADD R193, R193, 0x1, -R6 ;  /* 0x00000001c1c19824 */ /* 0x000fe200078e0a06 */
[----:B------:R-:W-:Y:S01]  /*24e0*/  ISETP.GT.U32.AND P1, PT, R6, R189, PT ;  /* 0x000000bd0600720c */ /* 0x000fe20003f24070 */
[----:B------:R-:W-:Y:S01]  /*24f0*/  @!P0 IMAD.MOV R209, RZ, RZ, -R209 ;  /* 0x000000ffffd18224 */ /* 0x000fe200078e0ad1 */
[----:B------:R-:W-:Y:S01]  /*2500*/  ISETP.GE.AND P0, PT, R182, RZ, PT ;  /* 0x000000ffb600720c */ /* 0x000fe20003f06270 */
[----:B------:R-:W-:-:S04]  /*2510*/  IMAD.HI.U32 R11, R9, R185, RZ ;  /* 0x000000b9090b7227 */ /* 0x000fc800078e00ff */
[--C-:B------:R-:W-:Y:S02]  /*2520*/  @!P4 IMAD.IADD R197, R197, 0x1, -R6.reuse ;  /* 0x00000001c5c5c824 */ /* 0x100fe400078e0a06 */
[C---:B------:R-:W-:Y:S02]  /*2530*/  IMAD R183, R6.reuse, R10, R183 ;  /* 0x0000000a06b77224 */ /* 0x040fe400078e02b7 */
[----:B------:R-:W-:Y:S01]  /*2540*/  IMAD.MOV R11, RZ, RZ, -R11 ;  /* 0x000000ffff0b7224 */ /* 0x000fe200078e0a0b */
[C---:B------:R-:W-:Y:S01]  /*2550*/  ISETP.GT.U32.AND P4, PT, R6.reuse, R197, PT ;  /* 0x000000c50600720c */ /* 0x040fe20003f84070 */
[--C-:B------:R-:W-:Y:S01]  /*2560*/  @!P6 IMAD.IADD R187, R187, 0x1, -R6.reuse ;  /* 0x00000001bbbbe824 */ /* 0x100fe200078e0a06 */
[C---:B------:R-:W-:Y:S01]  /*2570*/  ISETP.GT.U32.AND P6, PT, R6.reuse, R183, PT ;  /* 0x000000b70600720c */ /* 0x040fe20003fc4070 */
[----:B------:R-:W-:Y:S01]  /*2580*/  @!P3 IMAD.MOV R203, RZ, RZ, -R203 ;  /* 0x000000ffffcbb224 */ /* 0x000fe200078e0acb */
[----:B------:R-:W-:Y:S01]  /*2590*/  ISETP.GE.AND P3, PT, R181, RZ, PT ;  /* 0x000000ffb500720c */ /* 0x000fe20003f66270 */
[----:B------:R-:W-:Y:S01]  /*25a0*/  IMAD R185, R6, R11, R185 ;  /* 0x0000000b06b97224 */ /* 0x000fe200078e02b9 */
[----:B------:R-:W-:Y:S01]  /*25b0*/  IABS R181, R176 ;  /* 0x000000b000b57213 */ /* 0x000fe20000000000 */
[----:B------:R-:W-:Y:S01]  /*25c0*/  @!P5 IMAD.MOV R205, RZ, RZ, -R205 ;  /* 0x000000ffffcdd224 */ /* 0x000fe200078e0acd */
[----:B------:R-:W-:Y:S01]  /*25d0*/  ISETP.GE.AND P5, PT, R180, RZ, PT ;  /* 0x000000ffb400720c */ /* 0x000fe20003fa6270 */
[----:B------:R-:W-:Y:S01]  /*25e0*/  @!P1 IMAD.IADD R189, R189, 0x1, -R6 ;  /* 0x00000001bdbd9824 */ /* 0x000fe200078e0a06 */
[C---:B------:R-:W-:Y:S01]  /*25f0*/  ISETP.GT.U32.AND P1, PT, R6.reuse, R185, PT ;  /* 0x000000b90600720c */ /* 0x040fe20003f24070 */
[----:B------:R-:W-:Y:S01]  /*2600*/  @!P0 IMAD.MOV R199, RZ, RZ, -R199 ;  /* 0x000000ffffc78224 */ /* 0x000fe200078e0ac7 */
[----:B------:R-:W-:Y:S01]  /*2610*/  ISETP.GT.U32.AND P0, PT, R6, R191, PT ;  /* 0x000000bf0600720c */ /* 0x000fe20003f04070 */
[----:B------:R-:W-:-:S04]  /*2620*/  IMAD.HI.U32 R10, R9, R181, RZ ;  /* 0x000000b5090a7227 */ /* 0x000fc800078e00ff */
[----:B------:R-:W-:Y:S01]  /*2630*/  @!P2 IMAD.MOV R201, RZ, RZ, -R201 ;  /* 0x000000ffffc9a224 */ /* 0x000fe200078e0ac9 */
[----:B------:R-:W-:Y:S01]  /*2640*/  ISETP.GE.AND P2, PT, R177, RZ, PT ;  /* 0x000000ffb100720c */ /* 0x000fe20003f46270 */
[----:B------:R-:W-:Y:S01]  /*2650*/  @!P4 IMAD.IADD R197, R197, 0x1, -R6 ;  /* 0x00000001c5c5c824 */ /* 0x000fe200078e0a06 */
[----:B------:R-:W-:Y:S01]  /*2660*/  IABS R177, R169 ;  /* 0x000000a900b17213 */ /* 0x000fe20000000000 */
[----:B------:R-:W-:Y:S01]  /*2670*/  IMAD.MOV R13, RZ, RZ, -R10 ;  /* 0x000000ffff0d7224 */ /* 0x000fe200078e0a0a */
[----:B------:R-:W-:Y:S01]  /*2680*/  ISETP.GE.AND P4, PT, R178, RZ, PT ;  /* 0x000000ffb200720c */ /* 0x000fe20003f86270 */
[----:B------:R-:W-:Y:S02]  /*2690*/  @!P6 IMAD.IADD R183, R183, 0x1, -R6 ;  /* 0x00000001b7b7e824 */ /* 0x000fe400078e0a06 */
[----:B------:R-:W-:-:S03]  /*26a0*/  IMAD.HI.U32 R11, R9, R14, RZ ;  /* 0x0000000e090b7227 */ /* 0x000fc600078e00ff */
[C---:B------:R-:W-:Y:S01]  /*26b0*/  ISETP.GT.U32.AND P6, PT, R6.reuse, R183, PT ;  /* 0x000000b70600720c */ /* 0x040fe20003fc4070 */
[C---:B------:R-:W-:Y:S01]  /*26c0*/  IMAD R181, R6.reuse, R13, R181 ;  /* 0x0000000d06b57224 */ /* 0x040fe200078e02b5 */
[----:B------:R-:W-:Y:S01]  /*26d0*/  IABS R13, R168 ;  /* 0x000000a8000d7213 */ /* 0x000fe20000000000 */
[----:B------:R-:W-:Y:S01]  /*26e0*/  @!P5 IMAD.MOV R197, RZ, RZ, -R197 ;  /* 0x000000ffffc5d224 */ /* 0x000fe200078e0ac5 */
[----:B------:R-:W-:Y:S01]  /*26f0*/  ISETP.GT.U32.AND P5, PT, R6, R189, PT ;  /* 0x000000bd0600720c */ /* 0x000fe20003fa4070 */
[----:B------:R-:W-:Y:S02]  /*2700*/  IMAD.MOV R11, RZ, RZ, -R11 ;  /* 0x000000ffff0b7224 */ /* 0x000fe400078e0a0b */
[----:B------:R-:W-:-:S04]  /*2710*/  IMAD.HI.U32 R10, R9, R24, RZ ;  /* 0x00000018090a7227 */ /* 0x000fc800078e00ff */
[--C-:B------:R-:W-:Y:S01]  /*2720*/  @!P1 IMAD.IADD R185, R185, 0x1, -R6.reuse ;  /* 0x00000001b9b99824 */ /* 0x100fe200078e0a06 */
[----:B------:R-:W-:Y:S01]  /*2730*/  ISETP.GE.AND P1, PT, R179, RZ, PT ;  /* 0x000000ffb300720c */ /* 0x000fe20003f26270 */
[----:B------:R-:W-:Y:S01]  /*2740*/  @!P3 IMAD.MOV R195, RZ, RZ, -R195 ;  /* 0x000000ffffc3b224 */ /* 0x000fe200078e0ac3 */
[C---:B------:R-:W-:Y:S01]  /*2750*/  ISETP.GT.U32.AND P3, PT, R6.reuse, R187, PT ;  /* 0x000000bb0600720c */ /* 0x040fe20003f64070 */
[----:B------:R-:W-:Y:S01]  /*2760*/  @!P0 IMAD.IADD R191, R191, 0x1, -R6 ;  /* 0x00000001bfbf8824 */ /* 0x000fe200078e0a06 */
[----:B------:R-:W-:Y:S01]  /*2770*/  ISETP.GT.U32.AND P0, PT, R6, R181, PT ;  /* 0x000000b50600720c */ /* 0x000fe20003f04070 */
[----:B------:R-:W-:-:S04]  /*2780*/  IMAD.HI.U32 R12, R9, R177, RZ ;  /* 0x000000b1090c7227 */ /* 0x000fc800078e00ff */
[C---:B------:R-:W-:Y:S01]  /*2790*/  IMAD R179, R6.reuse, R11, R14 ;  /* 0x0000000b06b37224 */ /* 0x040fe200078e020e */
[----:B------:R-:W-:Y:S01]  /*27a0*/  IABS R14, R171 ;  /* 0x000000ab000e7213 */ /* 0x000fe20000000000 */
[----:B------:R-:W-:Y:S02]  /*27b0*/  IMAD.MOV R11, RZ, RZ, -R10 ;  /* 0x000000ffff0b7224 */ /* 0x000fe400078e0a0a */
[----:B------:R-:W-:Y:S01]  /*27c0*/  @!P2 IMAD.MOV R193, RZ, RZ, -R193 ;  /* 0x000000ffffc1a224 */ /* 0x000fe200078e0ac1 */
[C---:B------:R-:W-:Y:S01]  /*27d0*/  ISETP.GT.U32.AND P2, PT, R6.reuse, R185, PT ;  /* 0x000000b90600720c */ /* 0x040fe20003f44070 */
[----:B------:R-:W-:Y:S02]  /*27e0*/  IMAD.MOV R12, RZ, RZ, -R12 ;  /* 0x000000ffff0c7224 */ /* 0x000fe400078e0a0c */
[C---:B------:R-:W-:Y:S01]  /*27f0*/  IMAD R11, R6.reuse, R11, R24 ;  /* 0x0000000b060b7224 */ /* 0x040fe200078e0218 */
[----:B------:R-:W-:Y:S01]  /*2800*/  IABS R24, R145 ;  /* 0x0000009100187213 */ /* 0x000fe20000000000 */
[----:B------:R-:W-:-:S02]  /*2810*/  IMAD R177, R6, R12, R177 ;  /* 0x0000000c06b17224 */ /* 0x000fc400078e02b1 */
        /* <DEDUP_REMOVED lines=8> */
[----:B------:R-:W-:-:S04]  /*28a0*/  IMAD.HI.U32 R10, R9, R13, RZ ;  /* 0x0000000d090a7227 */ /* 0x000fc800078e00ff */
[----:B------:R-:W-:Y:S01]  /*28b0*/  @!P2 IMAD.IADD R185, R185, 0x1, -R6 ;  /* 0x00000001b9b9a824 */ /* 0x000fe200078e0a06 */
[----:B------:R-:W-:Y:S01]  /*28c0*/  ISETP.GE.AND P2, PT, R173, RZ, PT ;  /* 0x000000ffad00720c */ /* 0x000fe20003f46270 */
[----:B------:R-:W-:Y:S02]  /*28d0*/  IMAD.MOV R10, RZ, RZ, -R10 ;  /* 0x000000ffff0a7224 */ /* 0x000fe400078e0a0a */
[--C-:B------:R-:W-:Y:S01]  /*28e0*/  @!P5 IMAD.IADD R179, R179, 0x1, -R6.reuse ;  /* 0x00000001b3b3d824 */ /* 0x100fe200078e0a06 */
[----:B------:R-:W-:Y:S01]  /*28f0*/  ISETP.GE.AND P5, PT, R175, RZ, PT ;  /* 0x000000ffaf00720c */ /* 0x000fe20003fa6270 */
[C---:B------:R-:W-:Y:S02]  /*2900*/  IMAD R173, R6.reuse, R10, R13 ;  /* 0x0000000a06ad7224 */ /* 0x040fe400078e020d */
[----:B------:R-:W-:Y:S01]  /*2910*/  @!P6 IMAD.IADD R11, R11, 0x1, -R6 ;  /* 0x000000010b0be824 */ /* 0x000fe200078e0a06 */
[----:B------:R-:W-:Y:S01]  /*2920*/  ISETP.GT.U32.AND P6, PT, R6, R181, PT ;  /* 0x000000b50600720c */ /* 0x000fe20003fc4070 */
[----:B------:R-:W-:-:S04]  /*2930*/  IMAD.HI.U32 R12, R9, R14, RZ ;  /* 0x0000000e090c7227 */ /* 0x000fc800078e00ff */
[----:B------:R-:W-:Y:S01]  /*2940*/  @!P3 IMAD.IADD R177, R177, 0x1, -R6 ;  /* 0x00000001b1b1b824 */ /* 0x000fe200078e0a06 */
[----:B------:R-:W-:Y:S01]  /*2950*/  ISETP.GE.AND P3, PT, R176, RZ, PT ;  /* 0x000000ffb000720c */ /* 0x000fe20003f66270 */
[----:B------:R-:W-:Y:S01]  /*2960*/  @!P1 IMAD.MOV R189, RZ, RZ, -R189 ;  /* 0x000000ffffbd9224 */ /* 0x000fe200078e0abd */
[C---:B------:R-:W-:Y:S01]  /*2970*/  ISETP.GT.U32.AND P1, PT, R6.reuse, R179, PT ;  /* 0x000000b30600720c */ /* 0x040fe20003f24070 */
[----:B------:R-:W-:Y:S01]  /*2980*/  @!P0 IMAD.MOV R185, RZ, RZ, -R185 ;  /* 0x000000ffffb98224 */ /* 0x000fe200078e0ab9 */
[C---:B------:R-:W-:Y:S01]  /*2990*/  ISETP.GT.U32.AND P0, PT, R6.reuse, R173, PT ;  /* 0x000000ad0600720c */ /* 0x040fe20003f04070 */
[----:B------:R-:W-:Y:S01]  /*29a0*/  IMAD.MOV R25, RZ, RZ, -R12 ;  /* 0x000000ffff197224 */ /* 0x000fe200078e0a0c */
[----:B------:R-:W-:Y:S01]  /*29b0*/  IABS R12, R163 ;  /* 0x000000a3000c7213 */ /* 0x000fe20000000000 */
[----:B------:R-:W-:Y:S01]  /*29c0*/  @!P2 IMAD.MOV R187, RZ, RZ, -R187 ;  /* 0x000000ffffbba224 */ /* 0x000fe200078e0abb */
[C---:B------:R-:W-:Y:S01]  /*29d0*/  ISETP.GT.U32.AND P2, PT, R6.reuse, R177, PT ;  /* 0x000000b10600720c */ /* 0x040fe20003f44070 */
[C---:B------:R-:W-:Y:S01]  /*29e0*/  IMAD R13, R6.reuse, R25, R14 ;  /* 0x00000019060d7224 */ /* 0x040fe200078e020e */
[----:B------:R-:W-:Y:S01]  /*29f0*/  IABS R14, R157 ;  /* 0x0000009d000e7213 */ /* 0x000fe20000000000 */
[----:B------:R-:W-:Y:S01]  /*2a00*/  @!P4 IMAD.MOV R191, RZ, RZ, -R191 ;  /* 0x000000ffffbfc224 */ /* 0x000fe200078e0abf */
[C---:B------:R-:W-:Y:S01]  /*2a10*/  ISETP.GT.U32.AND P4, PT, R6.reuse, R11, PT ;  /* 0x0000000b0600720c */ /* 0x040fe20003f84070 */
[----:B------:R-:W-:Y:S01]  /*2a20*/  @!P6 IMAD.IADD R181, R181, 0x1, -R6 ;  /* 0x00000001b5b5e824 */ /* 0x000fe200078e0a06 */
[----:B------:R-:W-:Y:S01]  /*2a30*/  ISETP.GT.U32.AND P6, PT, R6, R13, PT ;  /* 0x0000000d0600720c */ /* 0x000fe20003fc4070 */
[----:B------:R-:W-:Y:S01]  /*2a40*/  IMAD.HI.U32 R10, R9, R12, RZ ;  /* 0x0000000c090a7227 */ /* 0x000fe200078e00ff */
[----:B------:R-:W-:-:S03]  /*2a50*/  IABS R25, R155 ;  /* 0x0000009b00197213 */ /* 0x000fc60000000000 */
[--C-:B------:R-:W-:Y:S01]  /*2a60*/  @!P1 IMAD.IADD R179, R179, 0x1, -R6.reuse ;  /* 0x00000001b3b39824 */ /* 0x100fe200078e0a06 */
[----:B------:R-:W-:Y:S01]  /*2a70*/  ISETP.GE.AND P1, PT, R169, RZ, PT ;  /* 0x000000ffa900720c */ /* 0x000fe20003f26270 */
[----:B------:R-:W-:Y:S01]  /*2a80*/  @!P0 IMAD.IADD R173, R173, 0x1, -R6 ;  /* 0x00000001adad8824 */ /* 0x000fe200078e0a06 */
[----:B------:R-:W-:Y:S01]  /*2a90*/  ISETP.GE.AND P0, PT, R171, RZ, PT ;  /* 0x000000ffab00720c */ /* 0x000fe20003f06270 */
[----:B------:R-:W-:Y:S01]  /*2aa0*/  IMAD.MOV R169, RZ, RZ, -R10 ;  /* 0x000000ffffa97224 */ /* 0x000fe200078e0a0a */
[----:B------:R-:W-:Y:S01]  /*2ab0*/  IABS R10, R165 ;  /* 0x000000a5000a7213 */ /* 0x000fe20000000000 */
[----:B------:R-:W-:Y:S01]  /*2ac0*/  @!P2 IMAD.IADD R177, R177, 0x1, -R6 ;  /* 0x00000001b1b1a824 */ /* 0x000fe200078e0a06 */
[----:B------:R-:W-:Y:S01]  /*2ad0*/  ISETP.GE.AND P2, PT, R172, RZ, PT ;  /* 0x000000ffac00720c */ /* 0x000fe20003f46270 */
[----:B------:R-:W-:Y:S01]  /*2ae0*/  @!P3 IMAD.MOV R181, RZ, RZ, -R181 ;  /* 0x000000ffffb5b224 */ /* 0x000fe200078e0ab5 */
[----:B------:R-:W-:Y:S01]  /*2af0*/  ISETP.GT.U32.AND P3, PT, R6, R173, PT ;  /* 0x000000ad0600720c */ /* 0x000fe20003f64070 */
[----:B------:R-:W-:Y:S01]  /*2b00*/  @!P5 IMAD.MOV R183, RZ, RZ, -R183 ;  /* 0x000000ffffb7d224 */ /* 0x000fe200078e0ab7 */
[----:B------:R-:W-:Y:S01]  /*2b10*/  ISETP.GE.AND P5, PT, R170, RZ, PT ;  /* 0x000000ffaa00720c */ /* 0x000fe20003fa6270 */
[----:B------:R-:W-:-:S02]  /*2b20*/  IMAD R169, R6, R169, R12 ;  /* 0x000000a906a97224 */ /* 0x000fc400078e020c */
[----:B------:R-:W-:Y:S02]  /*2b30*/  IMAD.MOV.U32 R12, RZ, RZ, R10 ;  /* 0x000000ffff0c7224 */ /* 0x000fe400078e000a */
[--C-:B------:R-:W-:Y:S01]  /*2b40*/  @!P4 IMAD.IADD R11, R11, 0x1, -R6.reuse ;  /* 0x000000010b0bc824 */ /* 0x100fe200078e0a06 */
[----:B------:R-:W-:Y:S01]  /*2b50*/  ISETP.GE.AND P4, PT, R168, RZ, PT ;  /* 0x000000ffa800720c */ /* 0x000fe20003f86270 */
[----:B------:R-:W-:Y:S01]  /*2b60*/  @!P6 IMAD.IADD R13, R13, 0x1, -R6 ;  /* 0x000000010d0de824 */ /* 0x000fe200078e0a06 */
[----:B------:R-:W-:Y:S01]  /*2b70*/  ISETP.GT.U32.AND P6, PT, R6, R169, PT ;  /* 0x000000a90600720c */ /* 0x000fe20003fc4070 */
[----:B------:R-:W-:-:S04]  /*2b80*/  IMAD.HI.U32 R10, R9, R12, RZ ;  /* 0x0000000c090a7227 */ /* 0x000fc800078e00ff */
[----:B------:R-:W-:Y:S02]  /*2b90*/  IMAD.MOV.U32 R175, RZ, RZ, R11 ;  /* 0x000000ffffaf7224 */ /* 0x000fe400078e000b */
[----:B------:R-:W-:Y:S01]  /*2ba0*/  IMAD.MOV R11, RZ, RZ, -R10 ;  /* 0x000000ffff0b7224 */ /* 0x000fe200078e0a0a */
[----:B------:R-:W-:Y:S01]  /*2bb0*/  IABS R10, R161 ;  /* 0x000000a1000a7213 */ /* 0x000fe20000000000 */
[----:B------:R-:W-:Y:S01]  /*2bc0*/  @!P2 IMAD.MOV R175, RZ, RZ, -R175 ;  /* 0x000000ffffafa224 */ /* 0x000fe200078e0aaf */
[----:B------:R-:W-:Y:S01]  /*2bd0*/  ISETP.GE.AND P2, PT, R165, RZ, PT ;  /* 0x000000ffa500720c */ /* 0x000fe20003f46270 */
[----:B------:R-:W-:Y:S01]  /*2be0*/  @!P3 IMAD.IADD R173, R173, 0x1, -R6 ;  /* 0x00000001adadb824 */ /* 0x000fe200078e0a06 */
[----:B------:R-:W-:Y:S01]  /*2bf0*/  IABS R165, R167 ;  /* 0x000000a700a57213 */ /* 0x000fe20000000000 */
[----:B------:R-:W-:Y:S01]  /*2c00*/  @!P5 IMAD.MOV R179, RZ, RZ, -R179 ;  /* 0x000000ffffb3d224 */ /* 0x000fe200078e0ab3 */
[----:B------:R-:W-:Y:S01]  /*2c10*/  ISETP.GE.AND P3, PT, R167, RZ, PT ;  /* 0x000000ffa700720c */ /* 0x000fe20003f66270 */
[C---:B------:R-:W-:Y:S01]  /*2c20*/  IMAD R167, R6.reuse, R11, R12 ;  /* 0x0000000b06a77224 */ /* 0x040fe200078e020c */
[C---:B------:R-:W-:Y:S01]  /*2c30*/  ISETP.GT.U32.AND P5, PT, R6.reuse, R13, PT ;  /* 0x0000000d0600720c */ /* 0x040fe20003fa4070 */
[----:B------:R-:W-:Y:S01]  /*2c40*/  @!P6 IMAD.IADD R169, R169, 0x1, -R6 ;  /* 0x00000001a9a9e824 */ /* 0x000fe200078e0a06 */
[----:B------:R-:W-:Y:S01]  /*2c50*/  IABS R12, R151 ;  /* 0x00000097000c7213 */ /* 0x000fe20000000000 */
[----:B------:R-:W-:Y:S01]  /*2c60*/  @!P1 IMAD.MOV R177, RZ, RZ, -R177 ;  /* 0x000000ffffb19224 */ /* 0x000fe200078e0ab1 */
[C---:B------:R-:W-:Y:S01]  /*2c70*/  ISETP.GT.U32.AND P6, PT, R6.reuse, R167, PT ;  /* 0x000000a70600720c */ /* 0x040fe20003fc4070 */
[----:B------:R-:W-:Y:S01]  /*2c80*/  @!P4 IMAD.MOV R173, RZ, RZ, -R173 ;  /* 0x000000ffffadc224 */ /* 0x000fe200078e0aad */
[----:B------:R-:W-:Y:S01]  /*2c90*/  ISETP.GE.AND P1, PT, R163, RZ, PT ;  /* 0x000000ffa300720c */ /* 0x000fe20003f26270 */
[----:B------:R-:W-:Y:S01]  /*2ca0*/  IMAD R3, R3, UR5, RZ ;  /* 0x0000000503037c24 */ /* 0x000fe2000f8e02ff */
[----:B------:R-:W-:Y:S01]  /*2cb0*/  IABS R163, R8 ;  /* 0x0000000800a37213 */ /* 0x000fe20000000000 */
[----:B------:R-:W-:Y:S01]  /*2cc0*/  UIADD3 UR5, UR4, 0x8000, URZ ;  /* 0x0000800004057890 */ /* 0x000fe2000fffe03f */
[----:B------:R-:W-:-:S03]  /*2cd0*/  ISETP.GT.U32.AND P4, PT, R6, R169, PT ;  /* 0x000000a90600720c */ /* 0x000fc60003f84070 */
[----:B------:R-:W-:Y:S01]  /*2ce0*/  @!P5 IMAD.IADD R13, R13, 0x1, -R6 ;  /* 0x000000010d0dd824 */ /* 0x000fe200078e0a06 */
[----:B------:R-:W-:Y:S01]  /*2cf0*/  ISETP.GE.AND P5, PT, R8, RZ, PT ;  /* 0x000000ff0800720c */ /* 0x000fe20003fa6270 */
[----:B------:R-:W-:Y:S01]  /*2d00*/  IMAD.HI.U32 R8, R9, R165, RZ ;  /* 0x000000a509087227 */ /* 0x000fe200078e00ff */
[----:B------:R-:W-:-:S03]  /*2d10*/  USHF.R.U32.HI UR5, URZ, 0x4, UR5 ;  /* 0x000000043f057899 */ /* 0x000fc60008011605 */
[----:B------:R-:W-:Y:S01]  /*2d20*/  @!P6 IMAD.IADD R167, R167, 0x1, -R6 ;  /* 0x00000001a7a7e824 */ /* 0x000fe200078e0a06 */
[----:B------:R-:W-:Y:S01]  /*2d30*/  USGXT.U32 UR38, UR5, 0xe ;  /* 0x0000000e0526789a */ /* 0x000fe20008000000 */
[----:B------:R-:W-:Y:S02]  /*2d40*/  IMAD.MOV R8, RZ, RZ, -R8 ;  /* 0x000000ffff087224 */ /* 0x000fe400078e0a08 */
[----:B------:R-:W-:Y:S01]  /*2d50*/  IMAD.MOV.U32 R171, RZ, RZ, R13 ;  /* 0x000000ffffab7224 */ /* 0x000fe200078e000d */
[C---:B------:R-:W-:Y:S01]  /*2d60*/  ISETP.GT.U32.AND P6, PT, R6.reuse, R167, PT ;  /* 0x000000a70600720c */ /* 0x040fe20003fc4070 */
[----:B------:R-:W-:Y:S02]  /*2d70*/  IMAD R165, R6, R8, R165 ;  /* 0x0000000806a57224 */ /* 0x000fe400078e02a5 */
[----:B------:R-:W-:-:S04]  /*2d80*/  IMAD.HI.U32 R8, R9, R163, RZ ;  /* 0x000000a309087227 */ /* 0x000fc800078e00ff */
[----:B------:R-:W-:Y:S01]  /*2d90*/  @!P0 IMAD.MOV R171, RZ, RZ, -R171 ;  /* 0x000000ffffab8224 */ /* 0x000fe200078e0aab */
[----:B------:R-:W-:Y:S01]  /*2da0*/  ISETP.GE.AND P0, PT, R161, RZ, PT ;  /* 0x000000ffa100720c */ /* 0x000fe20003f06270 */
[----:B------:R-:W-:Y:S02]  /*2db0*/  IMAD.MOV R11, RZ, RZ, -R8 ;  /* 0x000000ffff0b7224 */ /* 0x000fe400078e0a08 */
[----:B------:R-:W-:Y:S02]  /*2dc0*/  IMAD.MOV.U32 R161, RZ, RZ, R10 ;  /* 0x000000ffffa17224 */ /* 0x000fe400078e000a */
[----:B------:R-:W-:Y:S02]  /*2dd0*/  IMAD R163, R6, R11, R163 ;  /* 0x0000000b06a37224 */ /* 0x000fe400078e02a3 */
[----:B------:R-:W-:-:S04]  /*2de0*/  IMAD.HI.U32 R8, R9, R161, RZ ;  /* 0x000000a109087227 */ /* 0x000fc800078e00ff */
[----:B------:R-:W-:-:S04]  /*2df0*/  IMAD.HI.U32 R10, R9, R14, RZ ;  /* 0x0000000e090a7227 */ /* 0x000fc800078e00ff */
[----:B------:R-:W-:Y:S01]  /*2e00*/  @!P6 IMAD.IADD R167, R167, 0x1, -R6 ;  /* 0x00000001a7a7e824 */ /* 0x000fe200078e0a06 */
[----:B------:R-:W-:Y:S01]  /*2e10*/  ISETP.GT.U32.AND P6, PT, R6, R163, PT ;  /* 0x000000a30600720c */ /* 0x000fe20003fc4070 */
[----:B------:R-:W-:Y:S02]  /*2e20*/  IMAD.MOV R11, RZ, RZ, -R8 ;  /* 0x000000ffff0b7224 */ /* 0x000fe400078e0a08 */
[----:B------:R-:W-:Y:S01]  /*2e30*/  IMAD.MOV R13, RZ, RZ, -R10 ;  /* 0x000000ffff0d7224 */ /* 0x000fe200078e0a0a */
[----:B------:R-:W-:Y:S01]  /*2e40*/  IABS R10, R153 ;  /* 0x00000099000a7213 */ /* 0x000fe20000000000 */
[----:B------:R-:W-:-:S04]  /*2e50*/  IMAD.HI.U32 R8, R9, R12, RZ ;  /* 0x0000000c09087227 */ /* 0x000fc800078e00ff */
[C---:B------:R-:W-:Y:S02]  /*2e60*/  IMAD R161, R6.reuse, R11, R161 ;  /* 0x0000000b06a17224 */ /* 0x040fe400078e02a1 */
[----:B------:R-:W-:Y:S01]  /*2e70*/  @!P4 IMAD.IADD R169, R169, 0x1, -R6 ;  /* 0x00000001a9a9c824 */ /* 0x000fe200078e0a06 */
[C---:B------:R-:W-:Y:S01]  /*2e80*/  ISETP.GT.U32.AND P4, PT, R6.reuse, R165, PT ;  /* 0x000000a50600720c */ /* 0x040fe20003f84070 */
[C---:B------:R-:W-:Y:S02]  /*2e90*/  IMAD R14, R6.reuse, R13, R14 ;  /* 0x0000000d060e7224 */ /* 0x040fe400078e020e */
[----:B------:R-:W-:Y:S02]  /*2ea0*/  IMAD.MOV R11, RZ, RZ, -R8 ;  /* 0x000000ffff0b7224 */ /* 0x000fe400078e0a08 */
[----:B------:R-:W-:Y:S01]  /*2eb0*/  @!P1 IMAD.MOV R169, RZ, RZ, -R169 ;  /* 0x000000ffffa99224 */ /* 0x000fe200078e0aa9 */
[C---:B------:R-:W-:Y:S01]  /*2ec0*/  ISETP.GT.U32.AND P1, PT, R6.reuse, R161, PT ;  /* 0x000000a10600720c */ /* 0x040fe20003f24070 */
[----:B------:R-:W-:-:S02]  /*2ed0*/  IMAD R11, R6, R11, R12 ;  /* 0x0000000b060b7224 */ /* 0x000fc400078e020c */
[----:B------:R-:W-:Y:S01]  /*2ee0*/  @!P2 IMAD.MOV R167, RZ, RZ, -R167 ;  /* 0x000000ffffa7a224 */ /* 0x000fe200078e0aa7 */
[C---:B------:R-:W-:Y:S01]  /*2ef0*/  ISETP.GT.U32.AND P2, PT, R6.reuse, R14, PT ;  /* 0x0000000e0600720c */ /* 0x040fe20003f44070 */
[----:B------:R-:W-:Y:S01]  /*2f00*/  @!P6 IMAD.IADD R163, R163, 0x1, -R6 ;  /* 0x00000001a3a3e824 */ /* 0x000fe200078e0a06 */
[----:B------:R-:W-:Y:S01]  /*2f10*/  ISETP.GT.U32.AND P6, PT, R6, R11, PT ;  /* 0x0000000b0600720c */ /* 0x000fe20003fc4070 */
[----:B------:R-:W-:Y:S02]  /*2f20*/  IMAD.MOV.U32 R13, RZ, RZ, R10 ;  /* 0x000000ffff0d7224 */ /* 0x000fe400078e000a */
[----:B------:R-:W-:Y:S02]  /*2f30*/  @!P4 IMAD.IADD R165, R165, 0x1, -R6 ;  /* 0x00000001a5a5c824 */ /* 0x000fe400078e0a06 */
[----:B------:R-:W-:-:S03]  /*2f40*/  IMAD.HI.U32 R8, R9, R13, RZ ;  /* 0x0000000d09087227 */ /* 0x000fc600078e00ff */
[C---:B------:R-:W-:Y:S01]  /*2f50*/  ISETP.GT.U32.AND P4, PT, R6.reuse, R165, PT ;  /* 0x000000a50600720c */ /* 0x040fe20003f84070 */
[--C-:B------:R-:W-:Y:S01]  /*2f60*/  @!P1 IMAD.IADD R161, R161, 0x1, -R6.reuse ;  /* 0x00000001a1a19824 */ /* 0x100fe200078e0a06 */
[----:B------:R-:W-:Y:S01]  /*2f70*/  ISETP.GT.U32.AND P1, PT, R6, R163, PT ;  /* 0x000000a30600720c */ /* 0x000fe20003f24070 */
[----:B------:R-:W-:Y:S02]  /*2f80*/  @!P2 IMAD.IADD R14, R14, 0x1, -R6 ;  /* 0x000000010e0ea824 */ /* 0x000fe400078e0a06 */
[----:B------:R-:W-:Y:S01]  /*2f90*/  IMAD.MOV R8, RZ, RZ, -R8 ;  /* 0x000000ffff087224 */ /* 0x000fe200078e0a08 */
[C---:B------:R-:W-:Y:S01]  /*2fa0*/  ISETP.GT.U32.AND P2, PT, R6.reuse, R161, PT ;  /* 0x000000a10600720c */ /* 0x040fe20003f44070 */
[----:B------:R-:W-:Y:S01]  /*2fb0*/  @!P6 IMAD.IADD R11, R11, 0x1, -R6 ;  /* 0x000000010b0be824 */ /* 0x000fe200078e0a06 */
[C---:B------:R-:W-:Y:S01]  /*2fc0*/  ISETP.GT.U32.AND P6, PT, R6.reuse, R14, PT ;  /* 0x0000000e0600720c */ /* 0x040fe20003fc4070 */
[----:B------:R-:W-:Y:S02]  /*2fd0*/  IMAD R13, R6, R8, R13 ;  /* 0x00000008060d7224 */ /* 0x000fe400078e020d */
[----:B------:R-:W-:-:S04]  /*2fe0*/  IMAD.HI.U32 R8, R9, R25, RZ ;  /* 0x0000001909087227 */ /* 0x000fc800078e00ff */
[----:B------:R-:W-:Y:S02]  /*2ff0*/  IMAD.MOV R8, RZ, RZ, -R8 ;  /* 0x000000ffff087224 */ /* 0x000fe400078e0a08 */
[--C-:B------:R-:W-:Y:S01]  /*3000*/  @!P1 IMAD.IADD R163, R163, 0x1, -R6.reuse ;  /* 0x00000001a3a39824 */ /* 0x100fe200078e0a06 */
[C---:B------:R-:W-:Y:S01]  /*3010*/  ISETP.GT.U32.AND P1, PT, R6.reuse, R13, PT ;  /* 0x0000000d0600720c */ /* 0x040fe20003f24070 */
[----:B------:R-:W-:Y:S02]  /*3020*/  IMAD R25, R6, R8, R25 ;  /* 0x0000000806197224 */ /* 0x000fe400078e0219 */
[--C-:B------:R-:W-:Y:S02]  /*3030*/  @!P6 IMAD.IADD R14, R14, 0x1, -R6.reuse ;  /* 0x000000010e0ee824 */ /* 0x100fe400078e0a06 */
[----:B------:R-:W-:Y:S01]  /*3040*/  @!P4 IMAD.IADD R165, R165, 0x1, -R6 ;  /* 0x00000001a5a5c824 */ /* 0x000fe200078e0a06 */
[----:B------:R-:W-:Y:S01]  /*3050*/  ISETP.GT.U32.AND P6, PT, R6, R25, PT ;  /* 0x000000190600720c */ /* 0x000fe20003fc4070 */
[----:B------:R-:W-:Y:S01]  /*3060*/  IMAD.HI.U32 R10, R9, R27, RZ ;  /* 0x0000001b090a7227 */ /* 0x000fe200078e00ff */
[----:B------:R-:W-:-:S03]  /*3070*/  ISETP.GE.AND P4, PT, R157, RZ, PT ;  /* 0x000000ff9d00720c */ /* 0x000fc60003f86270 */
[----:B------:R-:W-:-:S04]  /*3080*/  IMAD.HI.U32 R12, R9, R29, RZ ;  /* 0x0000001d090c7227 */ /* 0x000fc800078e00ff */
[----:B------:R-:W-:Y:S01]  /*3090*/  @!P1 IMAD.IADD R13, R13, 0x1, -R6 ;  /* 0x000000010d0d9824 */ /* 0x000fe200078e0a06 */
[----:B------:R-:W-:Y:S01]  /*30a0*/  ISETP.GE.AND P1, PT, R155, RZ, PT ;  /* 0x000000ff9b00720c */ /* 0x000fe20003f26270 */
[----:B------:R-:W-:Y:S02]  /*30b0*/  IMAD.MOV R10, RZ, RZ, -R10 ;  /* 0x000000ffff0a7224 */ /* 0x000fe400078e0a0a */
[----:B------:R-:W-:Y:S01]  /*30c0*/  @!P6 IMAD.IADD R25, R25, 0x1, -R6 ;  /* 0x000000011919e824 */ /* 0x000fe200078e0a06 */
[C---:B------:R-:W-:Y:S01]  /*30d0*/  ISETP.GT.U32.AND P6, PT, R6.reuse, R13, PT ;  /* 0x0000000d0600720c */ /* 0x040fe20003fc4070 */
[----:B------:R-:W-:Y:S01]  /*30e0*/  @!P3 IMAD.MOV R165, RZ, RZ, -R165 ;  /* 0x000000ffffa5b224 */ /* 0x000fe200078e0aa5 */
[----:B------:R-:W-:Y:S01]  /*30f0*/  ISETP.GT.U32.AND P3, PT, R6, R11, PT ;  /* 0x0000000b0600720c */ /* 0x000fe20003f64070 */
[----:B------:R-:W-:-:S04]  /*3100*/  IMAD.HI.U32 R8, R9, R24, RZ ;  /* 0x0000001809087227 */ /* 0x000fc800078e00ff */
[----:B------:R-:W-:Y:S02]  /*3110*/  IMAD.MOV R12, RZ, RZ, -R12 ;  /* 0x000000ffff0c7224 */ /* 0x000fe400078e0a0c */
[C---:B------:R-:W-:Y:S01]  /*3120*/  IMAD R27, R6.reuse, R10, R27 ;  /* 0x0000000a061b7224 */ /* 0x040fe200078e021b */
[----:B------:R-:W-:Y:S01]  /*3130*/  IABS R10, R139 ;  /* 0x0000008b000a7213 */ /* 0x000fe20000000000 */
[----:B------:R-:W-:Y:S01]  /*3140*/  @!P2 IMAD.IADD R161, R161, 0x1, -R6 ;  /* 0x00000001a1a1a824 */ /* 0x000fe200078e0a06 */
[----:B------:R-:W-:Y:S01]  /*3150*/  ISETP.GE.AND P2, PT, R151, RZ, PT ;  /* 0x000000ff9700720c */ /* 0x000fe20003f46270 */
[----:B------:R-:W-:Y:S02]  /*3160*/  IMAD.MOV R151, RZ, RZ, -R8 ;  /* 0x000000ffff977224 */ /* 0x000fe400078e0a08 */
[C---:B------:R-:W-:Y:S01]  /*3170*/  IMAD R29, R6.reuse, R12, R29 ;  /* 0x0000000c061d7224 */ /* 0x040fe200078e021d */
[----:B------:R-:W-:Y:S01]  /*3180*/  IABS R12, R141 ;  /* 0x0000008d000c7213 */ /* 0x000fe20000000000 */
[----:B------:R-:W-:Y:S01]  /*3190*/  @!P4 IMAD.MOV R14, RZ, RZ, -R14 ;  /* 0x000000ffff0ec224 */ /* 0x000fe200078e0a0e */
[C---:B------:R-:W-:Y:S01]  /*31a0*/  ISETP.GT.U32.AND P4, PT, R6.reuse, R27, PT ;  /* 0x0000001b0600720c */ /* 0x040fe20003f84070 */
[C---:B------:R-:W-:Y:S01]  /*31b0*/  IMAD R151, R6.reuse, R151, R24 ;  /* 0x0000009706977224 */ /* 0x040fe200078e0218 */
[----:B------:R-:W-:Y:S01]  /*31c0*/  IABS R24, R137 ;  /* 0x0000008900187213 */ /* 0x000fe20000000000 */
[--C-:B------:R-:W-:Y:S01]  /*31d0*/  @!P6 IMAD.IADD R13, R13, 0x1, -R6.reuse ;  /* 0x000000010d0de824 */ /* 0x100fe200078e0a06 */
[C---:B------:R-:W-:Y:S01]  /*31e0*/  ISETP.GT.U32.AND P6, PT, R6.reuse, R29, PT ;  /* 0x0000001d0600720c */ /* 0x040fe20003fc4070 */
[----:B------:R-:W-:Y:S01]  /*31f0*/  @!P0 IMAD.MOV R161, RZ, RZ, -R161 ;  /* 0x000000ffffa18224 */ /* 0x000fe200078e0aa1 */
[C---:B------:R-:W-:Y:S01]  /*3200*/  ISETP.GT.U32.AND P0, PT, R6.reuse, R25, PT ;  /* 0x000000190600720c */ /* 0x040fe20003f04070 */
[----:B------:R-:W-:Y:S01]  /*3210*/  @!P5 IMAD.MOV R163, RZ, RZ, -R163 ;  /* 0x000000ffffa3d224 */ /* 0x000fe200078e0aa3 */
[----:B------:R-:W-:Y:S01]  /*3220*/  ISETP.GT.U32.AND P5, PT, R6, R151, PT ;  /* 0x000000970600720c */ /* 0x000fe20003fa4070 */
[----:B------:R-:W-:Y:S01]  /*3230*/  @!P3 IMAD.IADD R11, R11, 0x1, -R6 ;  /* 0x000000010b0bb824 */ /* 0x000fe200078e0a06 */
[----:B------:R-:W-:Y:S01]  /*3240*/  ISETP.GE.AND P3, PT, R153, RZ, PT ;  /* 0x000000ff9900720c */ /* 0x000fe20003f66270 */
[----:B------:R-:W-:-:S04]  /*3250*/  IMAD.HI.U32 R8, R9, R10, RZ ;  /* 0x0000000a09087227 */ /* 0x000fc800078e00ff */
[----:B------:R-:W-:Y:S02]  /*3260*/  IMAD.MOV.U32 R157, RZ, RZ, R11 ;  /* 0x000000ffff9d7224 */ /* 0x000fe400078e000b */
[----:B------:R-:W-:Y:S02]  /*3270*/  @!P4 IMAD.IADD R27, R27, 0x1, -R6 ;  /* 0x000000011b1bc824 */ /* 0x000fe400078e0a06 */
[----:B------:R-:W-:Y:S01]  /*3280*/  IMAD.MOV.U32 R11, RZ, RZ, R12 ;  /* 0x000000ffff0b7224 */ /* 0x000fe200078e000c */
[----:B------:R-:W-:Y:S01]  /*3290*/  IABS R12, R143 ;  /* 0x0000008f000c7213 */ /* 0x000fe20000000000 */
[----:B------:R-:W-:Y:S01]  /*32a0*/  @!P2 IMAD.MOV R157, RZ, RZ, -R157 ;  /* 0x000000ffff9da224 */ /* 0x000fe200078e0a9d */
[----:B------:R-:W-:Y:S01]  /*32b0*/  ISETP.GE.AND P2, PT, R145, RZ, PT ;  /* 0x000000ff9100720c */ /* 0x000fe20003f46270 */
[----:B------:R-:W-:Y:S01]  /*32c0*/  @!P6 IMAD.IADD R29, R29, 0x1, -R6 ;  /* 0x000000011d1de824 */ /* 0x000fe200078e0a06 */
[----:B------:R-:W-:Y:S01]  /*32d0*/  ISETP.GT.U32.AND P6, PT, R6, R27, PT ;  /* 0x0000001b0600720c */ /* 0x000fe20003fc4070 */
[----:B------:R-:W-:-:S02]  /*32e0*/  IMAD.MOV R145, RZ, RZ, -R8 ;  /* 0x000000ffff917224 */ /* 0x000fc400078e0a08 */
[----:B------:R-:W-:Y:S01]  /*32f0*/  @!P0 IMAD.IADD R25, R25, 0x1, -R6 ;  /* 0x0000000119198824 */ /* 0x000fe200078e0a06 */
[----:B------:R-:W-:Y:S01]  /*3300*/  ISETP.GE.AND P0, PT, R147, RZ, PT ;  /* 0x000000ff9300720c */ /* 0x000fe20003f06270 */
[----:B------:R-:W-:-:S04]  /*3310*/  IMAD.HI.U32 R8, R9, R11, RZ ;  /* 0x0000000b09087227 */ /* 0x000fc800078e00ff */
[----:B------:R-:W-:Y:S01]  /*3320*/  IMAD.MOV.U32 R155, RZ, RZ, R13 ;  /* 0x000000ffff9b7224 */ /* 0x000fe200078e000d */
[----:B------:R-:W-:Y:S01]  /*3330*/  IABS R13, R135 ;  /* 0x00000087000d7213 */ /* 0x000fe20000000000 */
[----:B------:R-:W-:Y:S01]  /*3340*/  @!P5 IMAD.IADD R151, R151, 0x1, -R6 ;  /* 0x000000019797d824 */ /* 0x000fe200078e0a06 */
[----:B------:R-:W-:Y:S01]  /*3350*/  ISETP.GE.AND P5, PT, R149, RZ, PT ;  /* 0x000000ff9500720c */ /* 0x000fe20003fa6270 */
[C---:B------:R-:W-:Y:S02]  /*3360*/  IMAD R145, R6.reuse, R145, R10 ;  /* 0x0000009106917224 */ /* 0x040fe400078e020a */
[----:B------:R-:W-:Y:S01]  /*3370*/  IMAD.MOV R8, RZ, RZ, -R8 ;  /* 0x000000ffff087224 */ /* 0x000fe200078e0a08 */
[C---:B------:R-:W-:Y:S01]  /*3380*/  ISETP.GT.U32.AND P4, PT, R6.reuse, R151, PT ;  /* 0x000000970600720c */ /* 0x040fe20003f84070 */
[----:B------:R-:W-:Y:S01]  /*3390*/  @!P3 IMAD.MOV R155, RZ, RZ, -R155 ;  /* 0x000000ffff9bb224 */ /* 0x000fe200078e0a9b */
[----:B------:R-:W-:Y:S01]  /*33a0*/  ISETP.GT.U32.AND P3, PT, R6, R29, PT ;  /* 0x0000001d0600720c */ /* 0x000fe20003f64070 */
[----:B------:R-:W-:-:S02]  /*33b0*/  IMAD.MOV.U32 R153, RZ, RZ, R25 ;  /* 0x000000ffff997224 */ /* 0x000fc400078e0019 */
[C---:B------:R-:W-:Y:S02]  /*33c0*/  IMAD R11, R6.reuse, R8, R11 ;  /* 0x00000008060b7224 */ /* 0x040fe400078e020b */
[----:B------:R-:W-:Y:S01]  /*33d0*/  @!P1 IMAD.MOV R153, RZ, RZ, -R153 ;  /* 0x000000ffff999224 */ /* 0x000fe200078e0a99 */
[C---:B------:R-:W-:Y:S01]  /*33e0*/  ISETP.GT.U32.AND P1, PT, R6.reuse, R145, PT ;  /* 0x000000910600720c */ /* 0x040fe20003f24070 */
[----:B------:R-:W-:Y:S01]  /*33f0*/  @!P6 IMAD.IADD R27, R27, 0x1, -R6 ;  /* 0x000000011b1be824 */ /* 0x000fe200078e0a06 */
[----:B------:R-:W-:Y:S01]  /*3400*/  ISETP.GT.U32.AND P6, PT, R6, R11, PT ;  /* 0x0000000b0600720c */ /* 0x000fe20003fc4070 */
[----:B------:R-:W-:-:S04]  /*3410*/  IMAD.HI.U32 R10, R9, R13, RZ ;  /* 0x0000000d090a7227 */ /* 0x000fc800078e00ff */
[----:B------:R-:W-:Y:S01]  /*3420*/  @!P3 IMAD.IADD R29, R29, 0x1, -R6 ;  /* 0x000000011d1db824 */ /* 0x000fe200078e0a06 */
[----:B------:R-:W-:Y:S01]  /*3430*/  ISETP.GE.AND P3, PT, R141, RZ, PT ;  /* 0x000000ff8d00720c */ /* 0x000fe20003f66270 */
[----:B------:R-:W-:Y:S02]  /*3440*/  IMAD.MOV R10, RZ, RZ, -R10 ;  /* 0x000000ffff0a7224 */ /* 0x000fe400078e0a0a */
[--C-:B------:R-:W-:Y:S01]  /*3450*/  @!P4 IMAD.IADD R151, R151, 0x1, -R6.reuse ;  /* 0x000000019797c824 */ /* 0x100fe200078e0a06 */
[----:B------:R-:W-:Y:S01]  /*3460*/  ISETP.GE.AND P4, PT, R139, RZ, PT ;  /* 0x000000ff8b00720c */ /* 0x000fe20003f86270 */
[----:B------:R-:W-:Y:S01]  /*3470*/  @!P1 IMAD.IADD R145, R145, 0x1, -R6 ;  /* 0x0000000191919824 */ /* 0x000fe200078e0a06 */
[----:B------:R-:W-:Y:S01]  /*3480*/  ISETP.GE.AND P1, PT, R143, RZ, PT ;  /* 0x000000ff8f00720c */ /* 0x000fe20003f26270 */
[----:B------:R-:W-:Y:S01]  /*3490*/  IMAD R139, R6, R10, R13 ;  /* 0x0000000a068b7224 */ /* 0x000fe200078e020d */
[----:B------:R-:W-:Y:S01]  /*34a0*/  IABS R10, R131 ;  /* 0x00000083000a7213 */ /* 0x000fe20000000000 */
[----:B------:R-:W-:Y:S01]  /*34b0*/  IMAD.MOV.U32 R147, RZ, RZ, R29 ;  /* 0x000000ffff937224 */ /* 0x000fe200078e001d */
[----:B------:R-:W-:Y:S01]  /*34c0*/  IABS R29, R107 ;  /* 0x0000006b001d7213 */ /* 0x000fe20000000000 */
[----:B------:R-:W-:-:S04]  /*34d0*/  IMAD.HI.U32 R8, R9, R12, RZ ;  /* 0x0000000c09087227 */ /* 0x000fc800078e00ff */
[----:B------:R-:W-:Y:S01]  /*34e0*/  @!P6 IMAD.IADD R11, R11, 0x1, -R6 ;  /* 0x000000010b0be824 */ /* 0x000fe200078e0a06 */
[C---:B------:R-:W-:Y:S01]  /*34f0*/  ISETP.GT.U32.AND P6, PT, R6.reuse, R145, PT ;  /* 0x000000910600720c */ /* 0x040fe20003fc4070 */
[----:B------:R-:W-:Y:S02]  /*3500*/  IMAD.MOV.U32 R149, RZ, RZ, R27 ;  /* 0x000000ffff957224 */ /* 0x000fe400078e001b */
[----:B------:R-:W-:Y:S01]  /*3510*/  @!P5 IMAD.MOV R147, RZ, RZ, -R147 ;  /* 0x000000ffff93d224 */ /* 0x000fe200078e0a93 */
[C---:B------:R-:W-:Y:S01]  /*3520*/  ISETP.GT.U32.AND P5, PT, R6.reuse, R139, PT ;  /* 0x0000008b0600720c */ /* 0x040fe20003fa4070 */
[----:B------:R-:W-:Y:S02]  /*3530*/  IMAD.MOV R141, RZ, RZ, -R8 ;  /* 0x000000ffff8d7224 */ /* 0x000fe400078e0a08 */
[----:B------:R-:W-:Y:S01]  /*3540*/  @!P0 IMAD.MOV R149, RZ, RZ, -R149 ;  /* 0x000000ffff958224 */ /* 0x000fe200078e0a95 */
[----:B------:R-:W-:Y:S01]  /*3550*/  ISETP.GT.U32.AND P0, PT, R6, R11, PT ;  /* 0x0000000b0600720c */ /* 0x000fe20003f04070 */
[----:B------:R-:W-:-:S04]  /*3560*/  IMAD.HI.U32 R8, R9, R24, RZ ;  /* 0x0000001809087227 */ /* 0x000fc800078e00ff */
[C---:B------:R-:W-:Y:S01]  /*3570*/  IMAD R141, R6.reuse, R141, R12 ;  /* 0x0000008d068d7224 */ /* 0x040fe200078e020c */
[----:B------:R-:W-:Y:S01]  /*3580*/  IABS R12, R133 ;  /* 0x00000085000c7213 */ /* 0x000fe20000000000 */
[----:B------:R-:W-:Y:S02]  /*3590*/  IMAD.MOV R13, RZ, RZ, -R8 ;  /* 0x000000ffff0d7224 */ /* 0x000fe400078e0a08 */
[----:B------:R-:W-:Y:S01]  /*35a0*/  @!P2 IMAD.MOV R151, RZ, RZ, -R151 ;  /* 0x000000ffff97a224 */ /* 0x000fe200078e0a97 */
[C---:B------:R-:W-:Y:S01]  /*35b0*/  ISETP.GT.U32.AND P2, PT, R6.reuse, R141, PT ;  /* 0x0000008d0600720c */ /* 0x040fe20003f44070 */
[----:B------:R-:W-:Y:S01]  /*35c0*/  IMAD R13, R6, R13, R24 ;  /* 0x0000000d060d7224 */ /* 0x000fe200078e0218 */
[----:B------:R-:W-:Y:S01]  /*35d0*/  IABS R24, R127 ;  /* 0x0000007f00187213 */ /* 0x000fe20000000000 */
[--C-:B------:R-:W-:Y:S01]  /*35e0*/  @!P6 IMAD.IADD R145, R145, 0x1, -R6.reuse ;  /* 0x000000019191e824 */ /* 0x100fe200078e0a06 */
[----:B------:R-:W-:Y:S01]  /*35f0*/  ISETP.GE.AND P6, PT, R135, RZ, PT ;  /* 0x000000ff8700720c */ /* 0x000fe20003fc6270 */
[----:B------:R-:W-:-:S02]  /*3600*/  @!P5 IMAD.IADD R139, R139, 0x1, -R6 ;  /* 0x000000018b8bd824 */ /* 0x000fc400078e0a06 */
[----:B------:R-:W-:-:S04]  /*3610*/  IMAD.HI.U32 R8, R9, R10, RZ ;  /* 0x0000000a09087227 */ /* 0x000fc800078e00ff */
[----:B------:R-:W-:Y:S01]  /*3620*/  @!P0 IMAD.IADD R11, R11, 0x1, -R6 ;  /* 0x000000010b0b8824 */ /* 0x000fe200078e0a06 */
[C---:B------:R-:W-:Y:S01]  /*3630*/  ISETP.GT.U32.AND P0, PT, R6.reuse, R13, PT ;  /* 0x0000000d0600720c */ /* 0x040fe20003f04070 */
[----:B------:R-:W-:Y:S01]  /*3640*/  @!P4 IMAD.MOV R145, RZ, RZ, -R145 ;  /* 0x000000ffff91c224 */ /* 0x000fe200078e0a91 */
[----:B------:R-:W-:Y:S01]  /*3650*/  ISETP.GT.U32.AND P4, PT, R6, R139, PT ;  /* 0x0000008b0600720c */ /* 0x000fe20003f84070 */
[----:B------:R-:W-:Y:S02]  /*3660*/  IMAD.MOV R135, RZ, RZ, -R8 ;  /* 0x000000ffff877224 */ /* 0x000fe400078e0a08 */
[----:B------:R-:W-:-:S04]  /*3670*/  IMAD.HI.U32 R8, R9, R12, RZ ;  /* 0x0000000c09087227 */ /* 0x000fc800078e00ff */
[----:B------:R-:W-:Y:S02]  /*3680*/  IMAD.MOV R25, RZ, RZ, -R8 ;  /* 0x000000ffff197224 */ /* 0x000fe400078e0a08 */
[----:B------:R-:W-:Y:S01]  /*3690*/  @!P2 IMAD.IADD R141, R141, 0x1, -R6 ;  /* 0x000000018d8da824 */ /* 0x000fe200078e0a06 */
[----:B------:R-:W-:Y:S01]  /*36a0*/  ISETP.GE.AND P2, PT, R137, RZ, PT ;  /* 0x000000ff8900720c */ /* 0x000fe20003f46270 */
[----:B------:R-:W-:Y:S02]  /*36b0*/  IMAD.MOV.U32 R143, RZ, RZ, R11 ;  /* 0x000000ffff8f7224 */ /* 0x000fe400078e000b */
[C---:B------:R-:W-:Y:S01]  /*36c0*/  IMAD R11, R6.reuse, R25, R12 ;  /* 0x00000019060b7224 */ /* 0x040fe200078e020c */
[C---:B------:R-:W-:Y:S01]  /*36d0*/  ISETP.GT.U32.AND P5, PT, R6.reuse, R141, PT ;  /* 0x0000008d0600720c */ /* 0x040fe20003fa4070 */
[----:B------:R-:W-:Y:S02]  /*36e0*/  IMAD R135, R6, R135, R10 ;  /* 0x0000008706877224 */ /* 0x000fe400078e020a */
[----:B------:R-:W-:-:S02]  /*36f0*/  @!P0 IMAD.IADD R13, R13, 0x1, -R6 ;  /* 0x000000010d0d8824 */ /* 0x000fc400078e0a06 */
[----:B------:R-:W-:Y:S01]  /*3700*/  @!P4 IMAD.IADD R139, R139, 0x1, -R6 ;  /* 0x000000018b8bc824 */ /* 0x000fe200078e0a06 */
[C---:B------:R-:W-:Y:S01]  /*3710*/  ISETP.GT.U32.AND P4, PT, R6.reuse, R11, PT ;  /* 0x0000000b0600720c */ /* 0x040fe20003f84070 */
[----:B------:R-:W-:Y:S01]  /*3720*/  IMAD.MOV.U32 R10, RZ, RZ, R24 ;  /* 0x000000ffff0a7224 */ /* 0x000fe200078e0018 */
[C---:B------:R-:W-:Y:S01]  /*3730*/  ISETP.GT.U32.AND P0, PT, R6.reuse, R13, PT ;  /* 0x0000000d0600720c */ /* 0x040fe20003f04070 */
[----:B------:R-:W-:Y:S01]  /*3740*/  @!P3 IMAD.MOV R143, RZ, RZ, -R143 ;  /* 0x000000ffff8fb224 */ /* 0x000fe200078e0a8f */
[----:B------:R-:W-:Y:S01]  /*3750*/  ISETP.GT.U32.AND P3, PT, R6, R135, PT ;  /* 0x000000870600720c */ /* 0x000fe20003f64070 */
[----:B------:R-:W-:Y:S01]  /*3760*/  IMAD.HI.U32 R8, R9, R10, RZ ;  /* 0x0000000a09087227 */ /* 0x000fe200078e00ff */
[----:B------:R-:W-:-:S03]  /*3770*/  IABS R24, R129 ;  /* 0x0000008100187213 */ /* 0x000fc60000000000 */
[----:B------:R-:W-:Y:S02]  /*3780*/  IMAD.MOV R25, RZ, RZ, -R8 ;  /* 0x000000ffff197224 */ /* 0x000fe400078e0a08 */
[----:B------:R-:W-:Y:S01]  /*3790*/  IMAD.MOV.U32 R12, RZ, RZ, R24 ;  /* 0x000000ffff0c7224 */ /* 0x000fe200078e0018 */
[----:B------:R-:W-:Y:S01]  /*37a0*/  IABS R24, R113 ;  /* 0x0000007100187213 */ /* 0x000fe20000000000 */
[----:B------:R-:W-:Y:S01]  /*37b0*/  @!P5 IMAD.IADD R141, R141, 0x1, -R6 ;  /* 0x000000018d8dd824 */ /* 0x000fe200078e0a06 */
[----:B------:R-:W-:Y:S01]  /*37c0*/  ISETP.GE.AND P5, PT, R131, RZ, PT ;  /* 0x000000ff8300720c */ /* 0x000fe20003fa6270 */
[----:B------:R-:W-:Y:S01]  /*37d0*/  IMAD R131, R6, R25, R10 ;  /* 0x0000001906837224 */ /* 0x000fe200078e020a */
[----:B------:R-:W-:Y:S01]  /*37e0*/  IABS R10, R123 ;  /* 0x0000007b000a7213 */ /* 0x000fe20000000000 */
[----:B------:R-:W-:Y:S02]  /*37f0*/  @!P4 IMAD.IADD R11, R11, 0x1, -R6 ;  /* 0x000000010b0bc824 */ /* 0x000fe400078e0a06 */
[----:B------:R-:W-:-:S03]  /*3800*/  IMAD.HI.U32 R8, R9, R12, RZ ;  /* 0x0000000c09087227 */ /* 0x000fc600078e00ff */
[C---:B------:R-:W-:Y:S01]  /*3810*/  ISETP.GT.U32.AND P4, PT, R6.reuse, R11, PT ;  /* 0x0000000b0600720c */ /* 0x040fe20003f84070 */
[--C-:B------:R-:W-:Y:S01]  /*3820*/  @!P0 IMAD.IADD R13, R13, 0x1, -R6.reuse ;  /* 0x000000010d0d8824 */ /* 0x100fe200078e0a06 */
[----:B------:R-:W-:Y:S01]  /*3830*/  ISETP.GE.AND P0, PT, R133, RZ, PT ;  /* 0x000000ff8500720c */ /* 0x000fe20003f06270 */
[----:B------:R-:W-:Y:S01]  /*3840*/  @!P3 IMAD.IADD R135, R135, 0x1, -R6 ;  /* 0x000000018787b824 */ /* 0x000fe200078e0a06 */
[----:B------:R-:W-:Y:S01]  /*3850*/  ISETP.GT.U32.AND P3, PT, R6, R131, PT ;  /* 0x000000830600720c */ /* 0x000fe20003f64070 */
[----:B------:R-:W-:Y:S02]  /*3860*/  IMAD.MOV R25, RZ, RZ, -R8 ;  /* 0x000000ffff197224 */ /* 0x000fe400078e0a08 */
[----:B------:R-:W-:-:S04]  /*3870*/  IMAD.HI.U32 R8, R9, R10, RZ ;  /* 0x0000000a09087227 */ /* 0x000fc800078e00ff */
[----:B------:R-:W-:Y:S01]  /*3880*/  IMAD.MOV.U32 R137, RZ, RZ, R13 ;  /* 0x000000ffff897224 */ /* 0x000fe200078e000d */
[----:B------:R-:W-:Y:S01]  /*3890*/  IABS R13, R111 ;  /* 0x0000006f000d7213 */ /* 0x000fe20000000000 */
[C---:B------:R-:W-:Y:S01]  /*38a0*/  IMAD R25, R6.reuse, R25, R12 ;  /* 0x0000001906197224 */ /* 0x040fe200078e020c */
[----:B------:R-:W-:Y:S01]  /*38b0*/  IABS R12, R121 ;  /* 0x00000079000c7213 */ /* 0x000fe20000000000 */
[----:B------:R-:W-:Y:S02]  /*38c0*/  IMAD.MOV R27, RZ, RZ, -R8 ;  /* 0x000000ffff1b7224 */ /* 0x000fe400078e0a08 */
[----:B------:R-:W-:Y:S01]  /*38d0*/  @!P2 IMAD.MOV R137, RZ, RZ, -R137 ;  /* 0x000000ffff89a224 */ /* 0x000fe200078e0a89 */
[----:B------:R-:W-:Y:S01]  /*38e0*/  ISETP.GE.AND P2, PT, R127, RZ, PT ;  /* 0x000000ff7f00720c */ /* 0x000fe20003f46270 */
[----:B------:R-:W-:Y:S01]  /*38f0*/  @!P1 IMAD.MOV R141, RZ, RZ, -R141 ;  /* 0x000000ffff8d9224 */ /* 0x000fe200078e0a8d */
[C---:B------:R-:W-:Y:S01]  /*3900*/  ISETP.GT.U32.AND P1, PT, R6.reuse, R135, PT ;  /* 0x000000870600720c */ /* 0x040fe20003f24070 */
[----:B------:R-:W-:Y:S01]  /*3910*/  @!P6 IMAD.MOV R139, RZ, RZ, -R139 ;  /* 0x000000ffff8be224 */ /* 0x000fe200078e0a8b */
[C---:B------:R-:W-:Y:S01]  /*3920*/  ISETP.GT.U32.AND P6, PT, R6.reuse, R25, PT ;  /* 0x000000190600720c */ /* 0x040fe20003fc4070 */
[C---:B------:R-:W-:Y:S01]  /*3930*/  IMAD R127, R6.reuse, R27, R10 ;  /* 0x0000001b067f7224 */ /* 0x040fe200078e020a */
[----:B------:R-:W-:Y:S01]  /*3940*/  IABS R10, R125 ;  /* 0x0000007d000a7213 */ /* 0x000fe20000000000 */
[--C-:B------:R-:W-:Y:S01]  /*3950*/  @!P3 IMAD.IADD R131, R131, 0x1, -R6.reuse ;  /* 0x000000018383b824 */ /* 0x100fe200078e0a06 */
[----:B------:R-:W-:Y:S01]  /*3960*/  IABS R27, R109 ;  /* 0x0000006d001b7213 */ /* 0x000fe20000000000 */
[----:B------:R-:W-:Y:S01]  /*3970*/  @!P4 IMAD.IADD R11, R11, 0x1, -R6 ;  /* 0x000000010b0bc824 */ /* 0x000fe200078e0a06 */
[C---:B------:R-:W-:Y:S01]  /*3980*/  ISETP.GT.U32.AND P4, PT, R6.reuse, R127, PT ;  /* 0x0000007f0600720c */ /* 0x040fe20003f84070 */
[----:B------:R-:W-:Y:S01]  /*3990*/  IMAD.HI.U32 R8, R9, R10, RZ ;  /* 0x0000000a09087227 */ /* 0x000fe200078e00ff */
[----:B------:R-:W-:-:S03]  /*39a0*/  ISETP.GT.U32.AND P3, PT, R6, R131, PT ;  /* 0x000000830600720c */ /* 0x000fc60003f64070 */
[--C-:B------:R-:W-:Y:S01]  /*39b0*/  @!P1 IMAD.IADD R135, R135, 0x1, -R6.reuse ;  /* 0x0000000187879824 */ /* 0x100fe200078e0a06 */
[----:B------:R-:W-:Y:S01]  /*39c0*/  ISETP.GE.AND P1, PT, R129, RZ, PT ;  /* 0x000000ff8100720c */ /* 0x000fe20003f26270 */
[--C-:B------:R-:W-:Y:S01]  /*39d0*/  @!P6 IMAD.IADD R25, R25, 0x1, -R6.reuse ;  /* 0x000000011919e824 */ /* 0x100fe200078e0a06 */
[----:B------:R-:W-:Y:S01]  /*39e0*/  ISETP.GE.AND P6, PT, R123, RZ, PT ;  /* 0x000000ff7b00720c */ /* 0x000fe20003fc6270 */
[----:B------:R-:W-:Y:S02]  /*39f0*/  @!P5 IMAD.MOV R135, RZ, RZ, -R135 ;  /* 0x000000ffff87d224 */ /* 0x000fe400078e0a87 */
[----:B------:R-:W-:Y:S01]  /*3a00*/  IMAD.MOV.U32 R133, RZ, RZ, R11 ;  /* 0x000000ffff857224 */ /* 0x000fe200078e000b */
[C---:B------:R-:W-:Y:S01]  /*3a10*/  ISETP.GT.U32.AND P5, PT, R6.reuse, R25, PT ;  /* 0x000000190600720c */ /* 0x040fe20003fa4070 */
[--C-:B------:R-:W-:Y:S01]  /*3a20*/  @!P4 IMAD.IADD R127, R127, 0x1, -R6.reuse ;  /* 0x000000017f7fc824 */ /* 0x100fe200078e0a06 */
[----:B------:R-:W-:Y:S01]  /*3a30*/  ISETP.GE.AND P4, PT, R121, RZ, PT ;  /* 0x000000ff7900720c */ /* 0x000fe20003f86270 */
[----:B------:R-:W-:Y:S01]  /*3a40*/  @!P3 IMAD.IADD R131, R131, 0x1, -R6 ;  /* 0x000000018383b824 */ /* 0x000fe200078e0a06 */
[----:B------:R-:W-:Y:S01]  /*3a50*/  ISETP.GE.AND P3, PT, R125, RZ, PT ;  /* 0x000000ff7d00720c */ /* 0x000fe20003f66270 */
[----:B------:R-:W-:Y:S01]  /*3a60*/  @!P0 IMAD.MOV R133, RZ, RZ, -R133 ;  /* 0x000000ffff858224 */ /* 0x000fe200078e0a85 */
[----:B------:R-:W-:Y:S01]  /*3a70*/  ISETP.GT.U32.AND P0, PT, R6, R127, PT ;  /* 0x0000007f0600720c */ /* 0x000fe20003f04070 */
[----:B------:R-:W-:Y:S01]  /*3a80*/  IMAD.MOV.U32 R123, RZ, RZ, R12 ;  /* 0x000000ffff7b7224 */ /* 0x000fe200078e000c */
[----:B------:R-:W-:Y:S01]  /*3a90*/  IABS R121, R119 ;  /* 0x0000007700797213 */ /* 0x000fe20000000000 */
[----:B------:R-:W-:Y:S01]  /*3aa0*/  IMAD.MOV R125, RZ, RZ, -R8 ;  /* 0x000000ffff7d7224 */ /* 0x000fe200078e0a08 */
[----:B------:R-:W-:Y:S01]  /*3ab0*/  IABS R12, R117 ;  /* 0x00000075000c7213 */ /* 0x000fe20000000000 */
[----:B------:R-:W-:-:S04]  /*3ac0*/  IMAD.HI.U32 R8, R9, R123, RZ ;  /* 0x0000007b09087227 */ /* 0x000fc800078e00ff */
[C---:B------:R-:W-:Y:S01]  /*3ad0*/  IMAD R125, R6.reuse, R125, R10 ;  /* 0x0000007d067d7224 */ /* 0x040fe200078e020a */
[----:B------:R-:W-:Y:S01]  /*3ae0*/  IABS R10, R7 ;  /* 0x00000007000a7213 */ /* 0x000fe20000000000 */
[----:B------:R-:W-:Y:S02]  /*3af0*/  IMAD.MOV R8, RZ, RZ, -R8 ;  /* 0x000000ffff087224 */ /* 0x000fe400078e0a08 */
[--C-:B------:R-:W-:Y:S01]  /*3b00*/  @!P5 IMAD.IADD R25, R25, 0x1, -R6.reuse ;  /* 0x000000011919d824 */ /* 0x100fe200078e0a06 */
[C---:B------:R-:W-:Y:S01]  /*3b10*/  ISETP.GT.U32.AND P5, PT, R6.reuse, R125, PT ;  /* 0x0000007d0600720c */ /* 0x040fe20003fa4070 */
[C---:B------:R-:W-:Y:S02]  /*3b20*/  IMAD R123, R6.reuse, R8, R123 ;  /* 0x00000008067b7224 */ /* 0x040fe400078e027b */
[--C-:B------:R-:W-:Y:S01]  /*3b30*/  @!P0 IMAD.IADD R127, R127, 0x1, -R6.reuse ;  /* 0x000000017f7f8824 */ /* 0x100fe200078e0a06 */
[----:B------:R-:W-:Y:S01]  /*3b40*/  ISETP.GE.AND P0, PT, R7, RZ, PT ;  /* 0x000000ff0700720c */ /* 0x000fe20003f06270 */
[----:B------:R-:W-:Y:S01]  /*3b50*/  IMAD.MOV.U32 R129, RZ, RZ, R25 ;  /* 0x000000ffff817224 */ /* 0x000fe200078e0019 */
[----:B------:R-:W-:Y:S01]  /*3b60*/  IABS R25, R115 ;  /* 0x0000007300197213 */ /* 0x000fe20000000000 */
[----:B------:R-:W-:Y:S01]  /*3b70*/  @!P6 IMAD.MOV R127, RZ, RZ, -R127 ;  /* 0x000000ffff7fe224 */ /* 0x000fe200078e0a7f */
[----:B------:R-:W-:Y:S01]  /*3b80*/  ISETP.GT.U32.AND P6, PT, R6, R123, PT ;  /* 0x0000007b0600720c */ /* 0x000fe20003fc4070 */
[----:B------:R-:W-:Y:S01]  /*3b90*/  @!P2 IMAD.MOV R131, RZ, RZ, -R131 ;  /* 0x000000ffff83a224 */ /* 0x000fe200078e0a83 */
[----:B------:R-:W-:Y:S01]  /*3ba0*/  ISETP.GE.AND P2, PT, R119, RZ, PT ;  /* 0x000000ff7700720c */ /* 0x000fe20003f46270 */
[----:B------:R-:W-:Y:S01]  /*3bb0*/  @!P1 IMAD.MOV R129, RZ, RZ, -R129 ;  /* 0x000000ffff819224 */ /* 0x000fe200078e0a81 */
[----:B------:R-:W-:Y:S01]  /*3bc0*/  ISETP.GE.AND P1, PT, R5, RZ, PT ;  /* 0x000000ff0500720c */ /* 0x000fe20003f26270 */
[----:B------:R-:W-:Y:S01]  /*3bd0*/  @!P5 IMAD.IADD R125, R125, 0x1, -R6 ;  /* 0x000000017d7dd824 */ /* 0x000fe200078e0a06 */
[----:B------:R-:W-:Y:S01]  /*3be0*/  IABS R119, R5 ;  /* 0x0000000500777213 */ /* 0x000fe20000000000 */
[----:B------:R-:W-:-:S03]  /*3bf0*/  IMAD.HI.U32 R5, R9, R121, RZ ;  /* 0x0000007909057227 */ /* 0x000fc600078e00ff */
[----:B------:R-:W-:Y:S01]  /*3c00*/  ISETP.GT.U32.AND P5, PT, R6, R125, PT ;  /* 0x0000007d0600720c */ /* 0x000fe20003fa4070 */
[----:B------:R-:W-:Y:S02]  /*3c10*/  IMAD.MOV R7, RZ, RZ, -R5 ;  /* 0x000000ffff077224 */ /* 0x000fe400078e0a05 */
[----:B------:R-:W-:Y:S02]  /*3c20*/  @!P6 IMAD.IADD R123, R123, 0x1, -R6 ;  /* 0x000000017b7be824 */ /* 0x000fe400078e0a06 */
[----:B------:R-:W-:-:S03]  /*3c30*/  IMAD.HI.U32 R5, R9, R119, RZ ;  /* 0x0000007709057227 */ /* 0x000fc600078e00ff */
[C---:B------:R-:W-:Y:S01]  /*3c40*/  ISETP.GT.U32.AND P6, PT, R6.reuse, R123, PT ;  /* 0x0000007b0600720c */ /* 0x040fe20003fc4070 */
[----:B------:R-:W-:Y:S02]  /*3c50*/  IMAD R121, R6, R7, R121 ;  /* 0x0000000706797224 */ /* 0x000fe400078e0279 */
[----:B------:R-:W-:-:S04]  /*3c60*/  IMAD.HI.U32 R7, R9, R10, RZ ;  /* 0x0000000a09077227 */ /* 0x000fc800078e00ff */
[----:B------:R-:W-:Y:S02]  /*3c70*/  IMAD.MOV R5, RZ, RZ, -R5 ;  /* 0x000000ffff057224 */ /* 0x000fe400078e0a05 */
[----:B------:R-:W-:Y:S01]  /*3c80*/  @!P5 IMAD.IADD R125, R125, 0x1, -R6 ;  /* 0x000000017d7dd824 */ /* 0x000fe200078e0a06 */
[C---:B------:R-:W-:Y:S01]  /*3c90*/  ISETP.GT.U32.AND P5, PT, R6.reuse, R121, PT ;  /* 0x000000790600720c */ /* 0x040fe20003fa4070 */
[----:B------:R-:W-:Y:S02]  /*3ca0*/  IMAD.MOV R11, RZ, RZ, -R7 ;  /* 0x000000ffff0b7224 */ /* 0x000fe400078e0a07 */
[C---:B------:R-:W-:Y:S02]  /*3cb0*/  IMAD R119, R6.reuse, R5, R119 ;  /* 0x0000000506777224 */ /* 0x040fe400078e0277 */
[C---:B------:R-:W-:Y:S02]  /*3cc0*/  IMAD R5, R6.reuse, R11, R10 ;  /* 0x0000000b06057224 */ /* 0x040fe400078e020a */
[----:B------:R-:W-:Y:S01]  /*3cd0*/  @!P6 IMAD.IADD R123, R123, 0x1, -R6 ;  /* 0x000000017b7be824 */ /* 0x000fe200078e0a06 */
[----:B------:R-:W-:Y:S01]  /*3ce0*/  ISETP.GT.U32.AND P6, PT, R6, R119, PT ;  /* 0x000000770600720c */ /* 0x000fe20003fc4070 */
[----:B------:R-:W-:-:S04]  /*3cf0*/  IMAD.HI.U32 R7, R9, R12, RZ ;  /* 0x0000000c09077227 */ /* 0x000fc800078e00ff */
[----:B------:R-:W-:-:S04]  /*3d00*/  IMAD.HI.U32 R8, R9, R13, RZ ;  /* 0x0000000d09087227 */ /* 0x000fc800078e00ff */
[----:B------:R-:W-:Y:S01]  /*3d10*/  @!P3 IMAD.MOV R125, RZ, RZ, -R125 ;  /* 0x000000ffff7db224 */ /* 0x000fe200078e0a7d */
[C---:B------:R-:W-:Y:S01]  /*3d20*/  ISETP.GT.U32.AND P3, PT, R6.reuse, R5, PT ;  /* 0x000000050600720c */ /* 0x040fe20003f64070 */
[----:B------:R-:W-:Y:S02]  /*3d30*/  IMAD.MOV R7, RZ, RZ, -R7 ;  /* 0x000000ffff077224 */ /* 0x000fe400078e0a07 */
[----:B------:R-:W-:Y:S02]  /*3d40*/  IMAD.MOV R8, RZ, RZ, -R8 ;  /* 0x000000ffff087224 */ /* 0x000fe400078e0a08 */
[----:B------:R-:W-:Y:S02]  /*3d50*/  @!P5 IMAD.IADD R121, R121, 0x1, -R6 ;  /* 0x000000017979d824 */ /* 0x000fe400078e0a06 */
[C---:B------:R-:W-:Y:S02]  /*3d60*/  IMAD R7, R6.reuse, R7, R12 ;  /* 0x0000000706077224 */ /* 0x040fe400078e020c */
[C---:B------:R-:W-:Y:S01]  /*3d70*/  IMAD R11, R6.reuse, R8, R13 ;  /* 0x00000008060b7224 */ /* 0x040fe200078e020d */
[C---:B------:R-:W-:Y:S01]  /*3d80*/  ISETP.GT.U32.AND P5, PT, R6.reuse, R121, PT ;  /* 0x000000790600720c */ /* 0x040fe20003fa4070 */
[----:B------:R-:W-:Y:S01]  /*3d90*/  @!P4 IMAD.MOV R123, RZ, RZ, -R123 ;  /* 0x000000ffff7bc224 */ /* 0x000fe200078e0a7b */
[C---:B------:R-:W-:Y:S01]  /*3da0*/  ISETP.GT.U32.AND P4, PT, R6.reuse, R7, PT ;  /* 0x000000070600720c */ /* 0x040fe20003f84070 */
[--C-:B------:R-:W-:Y:S01]  /*3db0*/  @!P6 IMAD.IADD R119, R119, 0x1, -R6.reuse ;  /* 0x000000017777e824 */ /* 0x100fe200078e0a06 */
[----:B------:R-:W-:Y:S01]  /*3dc0*/  ISETP.GT.U32.AND P6, PT, R6, R11, PT ;  /* 0x0000000b0600720c */ /* 0x000fe20003fc4070 */
[----:B------:R-:W-:-:S02]  /*3dd0*/  @!P3 IMAD.IADD R5, R5, 0x1, -R6 ;  /* 0x000000010505b824 */ /* 0x000fc400078e0a06 */
[----:B------:R-:W-:Y:S01]  /*3de0*/  IMAD.HI.U32 R8, R9, R24, RZ ;  /* 0x0000001809087227 */ /* 0x000fe200078e00ff */
[----:B------:R-:W-:-:S03]  /*3df0*/  ISETP.GT.U32.AND P3, PT, R6, R119, PT ;  /* 0x000000770600720c */ /* 0x000fc60003f64070 */
[----:B------:R-:W-:Y:S02]  /*3e00*/  IMAD.MOV R13, RZ, RZ, -R8 ;  /* 0x000000ffff0d7224 */ /* 0x000fe400078e0a08 */
[----:B------:R-:W-:Y:S01]  /*3e10*/  @!P5 IMAD.IADD R121, R121, 0x1, -R6 ;  /* 0x000000017979d824 */ /* 0x000fe200078e0a06 */
[----:B------:R-:W-:Y:S01]  /*3e20*/  ISETP.GE.AND P5, PT, R117, RZ, PT ;  /* 0x000000ff7500720c */ /* 0x000fe20003fa6270 */
[C---:B------:R-:W-:Y:S01]  /*3e30*/  IMAD R13, R6.reuse, R13, R24 ;  /* 0x0000000d060d7224 */ /* 0x040fe200078e0218 */
[----:B------:R-:W-:Y:S01]  /*3e40*/  IABS R24, R90 ;  /* 0x0000005a00187213 */ /* 0x000fe20000000000 */
[--C-:B------:R-:W-:Y:S02]  /*3e50*/  @!P4 IMAD.IADD R7, R7, 0x1, -R6.reuse ;  /* 0x000000010707c824 */ /* 0x100fe400078e0a06 */
[----:B------:R-:W-:Y:S01]  /*3e60*/  @!P2 IMAD.MOV R121, RZ, RZ, -R121 ;  /* 0x000000ffff79a224 */ /* 0x000fe200078e0a79 */
[C---:B------:R-:W-:Y:S01]  /*3e70*/  ISETP.GT.U32.AND P2, PT, R6.reuse, R5, PT ;  /* 0x000000050600720c */ /* 0x040fe20003f44070 */
[----:B------:R-:W-:Y:S01]  /*3e80*/  @!P6 IMAD.IADD R11, R11, 0x1, -R6 ;  /* 0x000000010b0be824 */ /* 0x000fe200078e0a06 */
[----:B------:R-:W-:Y:S01]  /*3e90*/  ISETP.GT.U32.AND P4, PT, R6, R7, PT ;  /* 0x000000070600720c */ /* 0x000fe20003f84070 */
[----:B------:R-:W-:-:S03]  /*3ea0*/  IMAD.HI.U32 R10, R9, R25, RZ ;  /* 0x00000019090a7227 */ /* 0x000fc600078e00ff */
[C---:B------:R-:W-:Y:S01]  /*3eb0*/  ISETP.GT.U32.AND P6, PT, R6.reuse, R11, PT ;  /* 0x0000000b0600720c */ /* 0x040fe20003fc4070 */
[----:B------:R-:W-:Y:S01]  /*3ec0*/  @!P3 IMAD.IADD R119, R119, 0x1, -R6 ;  /* 0x000000017777b824 */ /* 0x000fe200078e0a06 */
[----:B------:R-:W-:Y:S01]  /*3ed0*/  ISETP.GT.U32.AND P3, PT, R6, R13, PT ;  /* 0x0000000d0600720c */ /* 0x000fe20003f64070 */
[----:B------:R-:W-:Y:S02]  /*3ee0*/  IMAD.MOV R10, RZ, RZ, -R10 ;  /* 0x000000ffff0a7224 */ /* 0x000fe400078e0a0a */
[----:B------:R-:W-:-:S04]  /*3ef0*/  IMAD.HI.U32 R8, R9, R27, RZ ;  /* 0x0000001b09087227 */ /* 0x000fc800078e00ff */
[C---:B------:R-:W-:Y:S02]  /*3f00*/  IMAD R25, R6.reuse, R10, R25 ;  /* 0x0000000a06197224 */ /* 0x040fe400078e0219 */
[----:B------:R-:W-:Y:S02]  /*3f10*/  IMAD.MOV R8, RZ, RZ, -R8 ;  /* 0x000000ffff087224 */ /* 0x000fe400078e0a08 */
[--C-:B------:R-:W-:Y:S01]  /*3f20*/  @!P2 IMAD.IADD R5, R5, 0x1, -R6.reuse ;  /* 0x000000010505a824 */ /* 0x100fe200078e0a06 */
[C---:B------:R-:W-:Y:S01]  /*3f30*/  ISETP.GT.U32.AND P2, PT, R6.reuse, R25, PT ;  /* 0x000000190600720c */ /* 0x040fe20003f44070 */
[C---:B------:R-:W-:Y:S02]  /*3f40*/  IMAD R27, R6.reuse, R8, R27 ;  /* 0x00000008061b7224 */ /* 0x040fe400078e021b */
[--C-:B------:R-:W-:Y:S01]  /*3f50*/  @!P4 IMAD.IADD R7, R7, 0x1, -R6.reuse ;  /* 0x000000010707c824 */ /* 0x100fe200078e0a06 */
[----:B------:R-:W-:Y:S01]  /*3f60*/  ISETP.GE.AND P4, PT, R111, RZ, PT ;  /* 0x000000ff6f00720c */ /* 0x000fe20003f86270 */
[--C-:B------:R-:W-:Y:S01]  /*3f70*/  @!P6 IMAD.IADD R11, R11, 0x1, -R6.reuse ;  /* 0x000000010b0be824 */ /* 0x100fe200078e0a06 */
[----:B------:R-:W-:Y:S01]  /*3f80*/  ISETP.GT.U32.AND P6, PT, R6, R27, PT ;  /* 0x0000001b0600720c */ /* 0x000fe20003fc4070 */
[----:B------:R-:W-:Y:S01]  /*3f90*/  @!P3 IMAD.IADD R13, R13, 0x1, -R6 ;  /* 0x000000010d0db824 */ /* 0x000fe200078e0a06 */
[----:B------:R-:W-:Y:S01]  /*3fa0*/  ISETP.GE.AND P3, PT, R113, RZ, PT ;  /* 0x000000ff7100720c */ /* 0x000fe20003f66270 */
[----:B------:R-:W-:-:S04]  /*3fb0*/  IMAD.HI.U32 R10, R9, R31, RZ ;  /* 0x0000001f090a7227 */ /* 0x000fc800078e00ff */
[----:B------:R-:W-:Y:S01]  /*3fc0*/  @!P1 IMAD.MOV R119, RZ, RZ, -R119 ;  /* 0x000000ffff779224 */ /* 0x000fe200078e0a77 */
[----:B------:R-:W-:Y:S01]  /*3fd0*/  ISETP.GT.U32.AND P1, PT, R6, R13, PT ;  /* 0x0000000d0600720c */ /* 0x000fe20003f24070 */
[----:B------:R-:W-:-:S04]  /*3fe0*/  IMAD.HI.U32 R12, R9, R33, RZ ;  /* 0x00000021090c7227 */ /* 0x000fc800078e00ff */
[----:B------:R-:W-:Y:S02]  /*3ff0*/  IMAD.MOV R10, RZ, RZ, -R10 ;  /* 0x000000ffff0a7224 */ /* 0x000fe400078e0a0a */
[----:B------:R-:W-:-:S04]  /*4000*/  IMAD.HI.U32 R8, R9, R29, RZ ;  /* 0x0000001d09087227 */ /* 0x000fc800078e00ff */
[----:B------:R-:W-:Y:S02]  /*4010*/  IMAD.MOV R12, RZ, RZ, -R12 ;  /* 0x000000ffff0c7224 */ /* 0x000fe400078e0a0c */
[----:B------:R-:W-:Y:S01]  /*4020*/  @!P2 IMAD.IADD R25, R25, 0x1, -R6 ;  /* 0x000000011919a824 */ /* 0x000fe200078e0a06 */
[----:B------:R-:W-:Y:S01]  /*4030*/  ISETP.GE.AND P2, PT, R115, RZ, PT ;  /* 0x000000ff7300720c */ /* 0x000fe20003f46270 */
[C---:B------:R-:W-:Y:S02]  /*4040*/  IMAD R31, R6.reuse, R10, R31 ;  /* 0x0000000a061f7224 */ /* 0x040fe400078e021f */
[----:B------:R-:W-:Y:S01]  /*4050*/  IMAD.MOV.U32 R113, RZ, RZ, R11 ;  /* 0x000000ffff717224 */ /* 0x000fe200078e000b */
[----:B------:R-:W-:Y:S01]  /*4060*/  IABS R11, R97 ;  /* 0x00000061000b7213 */ /* 0x000fe20000000000 */
[----:B------:R-:W-:Y:S02]  /*4070*/  IMAD.MOV R8, RZ, RZ, -R8 ;  /* 0x000000ffff087224 */ /* 0x000fe400078e0a08 */
[C---:B------:R-:W-:Y:S01]  /*4080*/  IMAD R33, R6.reuse, R12, R33 ;  /* 0x0000000c06217224 */ /* 0x040fe200078e0221 */
[----:B------:R-:W-:Y:S01]  /*4090*/  IABS R12, R95 ;  /* 0x0000005f000c7213 */ /* 0x000fe20000000000 */
[----:B------:R-:W-:Y:S01]  /*40a0*/  @!P6 IMAD.IADD R27, R27, 0x1, -R6 ;  /* 0x000000011b1be824 */ /* 0x000fe200078e0a06 */
[C---:B------:R-:W-:Y:S01]  /*40b0*/  ISETP.GT.U32.AND P6, PT, R6.reuse, R25, PT ;  /* 0x000000190600720c */ /* 0x040fe20003fc4070 */
[----:B------:R-:W-:Y:S01]  /*40c0*/  @!P4 IMAD.MOV R113, RZ, RZ, -R113 ;  /* 0x000000ffff71c224 */ /* 0x000fe200078e0a71 */
[C---:B------:R-:W-:Y:S01]  /*40d0*/  ISETP.GT.U32.AND P4, PT, R6.reuse, R31, PT ;  /* 0x0000001f0600720c */ /* 0x040fe20003f84070 */
[----:B------:R-:W-:Y:S01]  /*40e0*/  IMAD R29, R6, R8, R29 ;  /* 0x00000008061d7224 */ /* 0x000fe200078e021d */
[----:B------:R-:W-:Y:S01]  /*40f0*/  IABS R8, R101 ;  /* 0x0000006500087213 */ /* 0x000fe20000000000 */
[----:B------:R-:W-:-:S02]  /*4100*/  IMAD.MOV.U32 R117, RZ, RZ, R5 ;  /* 0x000000ffff757224 */ /* 0x000fc400078e0005 */
[----:B------:R-:W-:Y:S01]  /*4110*/  @!P1 IMAD.IADD R13, R13, 0x1, -R6 ;  /* 0x000000010d0d9824 */ /* 0x000fe200078e0a06 */
[C---:B------:R-:W-:Y:S01]  /*4120*/  ISETP.GT.U32.AND P1, PT, R6.reuse, R33, PT ;  /* 0x000000210600720c */ /* 0x040fe20003f24070 */
[----:B------:R-:W-:Y:S01]  /*4130*/  @!P0 IMAD.MOV R117, RZ, RZ, -R117 ;  /* 0x000000ffff758224 */ /* 0x000fe200078e0a75 */
[----:B------:R-:W-:Y:S01]  /*4140*/  ISETP.GT.U32.AND P0, PT, R6, R27, PT ;  /* 0x0000001b0600720c */ /* 0x000fe20003f04070 */
[----:B------:R-:W-:Y:S02]  /*4150*/  IMAD.MOV.U32 R115, RZ, RZ, R7 ;  /* 0x000000ffff737224 */ /* 0x000fe400078e0007 */
[----:B------:R-:W-:Y:S01]  /*4160*/  IMAD.MOV.U32 R7, RZ, RZ, R8 ;  /* 0x000000ffff077224 */ /* 0x000fe200078e0008 */
[----:B------:R-:W-:Y:S01]  /*4170*/  IABS R8, R103 ;  /* 0x0000006700087213 */ /* 0x000fe20000000000 */
[----:B------:R-:W-:Y:S01]  /*4180*/  @!P6 IMAD.IADD R25, R25, 0x1, -R6 ;  /* 0x000000011919e824 */ /* 0x000fe200078e0a06 */
[----:B------:R-:W-:Y:S01]  /*4190*/  ISETP.GE.AND P6, PT, R109, RZ, PT ;  /* 0x000000ff6d00720c */ /* 0x000fe20003fc6270 */
[----:B------:R-:W-:-:S04]  /*41a0*/  IMAD.HI.U32 R5, R9, R7, RZ ;  /* 0x0000000709057227 */ /* 0x000fc800078e00ff */
[--C-:B------:R-:W-:Y:S02]  /*41b0*/  @!P4 IMAD.IADD R31, R31, 0x1, -R6.reuse ;  /* 0x000000011f1fc824 */ /* 0x100fe400078e0a06 */
[----:B------:R-:W-:Y:S02]  /*41c0*/  IMAD.MOV R5, RZ, RZ, -R5 ;  /* 0x000000ffff057224 */ /* 0x000fe400078e0a05 */
[--C-:B------:R-:W-:Y:S01]  /*41d0*/  @!P1 IMAD.IADD R33, R33, 0x1, -R6.reuse ;  /* 0x0000000121219824 */ /* 0x100fe200078e0a06 */
[C---:B------:R-:W-:Y:S01]  /*41e0*/  ISETP.GT.U32.AND P1, PT, R6.reuse, R31, PT ;  /* 0x0000001f0600720c */ /* 0x040fe20003f24070 */
[----:B------:R-:W-:Y:S02]  /*41f0*/  IMAD R5, R6, R5, R7 ;  /* 0x0000000506057224 */ /* 0x000fe400078e0207 */
[----:B------:R-:W-:Y:S01]  /*4200*/  @!P0 IMAD.IADD R27, R27, 0x1, -R6 ;  /* 0x000000011b1b8824 */ /* 0x000fe200078e0a06 */
[----:B------:R-:W-:Y:S01]  /*4210*/  ISETP.GE.AND P0, PT, R107, RZ, PT ;  /* 0x000000ff6b00720c */ /* 0x000fe20003f06270 */
[----:B------:R-:W-:-:S04]  /*4220*/  IMAD.HI.U32 R7, R9, R8, RZ ;  /* 0x0000000809077227 */ /* 0x000fc800078e00ff */
[----:B------:R-:W-:Y:S02]  /*4230*/  IMAD.MOV R7, RZ, RZ, -R7 ;  /* 0x000000ffff077224 */ /* 0x000fe400078e0a07 */
[----:B------:R-:W-:Y:S01]  /*4240*/  IMAD.MOV.U32 R107, RZ, RZ, R27 ;  /* 0x000000ffff6b7224 */ /* 0x000fe200078e001b */
[----:B------:R-:W-:Y:S01]  /*4250*/  IABS R27, R23 ;  /* 0x00000017001b7213 */ /* 0x000fe20000000000 */
[----:B------:R-:W-:Y:S01]  /*4260*/  @!P5 IMAD.MOV R115, RZ, RZ, -R115 ;  /* 0x000000ffff73d224 */ /* 0x000fe200078e0a73 */
[C---:B------:R-:W-:Y:S01]  /*4270*/  ISETP.GT.U32.AND P5, PT, R6.reuse, R29, PT ;  /* 0x0000001d0600720c */ /* 0x040fe20003fa4070 */
[C---:B------:R-:W-:Y:S02]  /*4280*/  IMAD R7, R6.reuse, R7, R8 ;  /* 0x0000000706077224 */ /* 0x040fe400078e0208 */
[----:B------:R-:W-:Y:S01]  /*4290*/  @!P6 IMAD.MOV R107, RZ, RZ, -R107 ;  /* 0x000000ffff6be224 */ /* 0x000fe200078e0a6b */
[----:B------:R-:W-:Y:S01]  /*42a0*/  ISETP.GT.U32.AND P6, PT, R6, R5, PT ;  /* 0x000000050600720c */ /* 0x000fe20003fc4070 */
[----:B------:R-:W-:-:S02]  /*42b0*/  IMAD.MOV.U32 R111, RZ, RZ, R13 ;  /* 0x000000ffff6f7224 */ /* 0x000fc400078e000d */
[----:B------:R-:W-:Y:S01]  /*42c0*/  @!P1 IMAD.IADD R31, R31, 0x1, -R6 ;  /* 0x000000011f1f9824 */ /* 0x000fe200078e0a06 */
[C---:B------:R-:W-:Y:S01]  /*42d0*/  ISETP.GT.U32.AND P1, PT, R6.reuse, R7, PT ;  /* 0x000000070600720c */ /* 0x040fe20003f24070 */
[----:B------:R-:W-:Y:S01]  /*42e0*/  @!P3 IMAD.MOV R111, RZ, RZ, -R111 ;  /* 0x000000ffff6fb224 */ /* 0x000fe200078e0a6f */
[----:B------:R-:W-:Y:S01]  /*42f0*/  ISETP.GT.U32.AND P3, PT, R6, R33, PT ;  /* 0x000000210600720c */ /* 0x000fe20003f64070 */
[----:B------:R-:W-:-:S04]  /*4300*/  IMAD.HI.U32 R8, R9, R11, RZ ;  /* 0x0000000b09087227 */ /* 0x000fc800078e00ff */
[--C-:B------:R-:W-:Y:S01]  /*4310*/  @!P5 IMAD.IADD R29, R29, 0x1, -R6.reuse ;  /* 0x000000011d1dd824 */ /* 0x100fe200078e0a06 */
[----:B------:R-:W-:Y:S01]  /*4320*/  ISETP.GE.AND P5, PT, R105, RZ, PT ;  /* 0x000000ff6900720c */ /* 0x000fe20003fa6270 */
[--C-:B------:R-:W-:Y:S02]  /*4330*/  @!P6 IMAD.IADD R5, R5, 0x1, -R6.reuse ;  /* 0x000000010505e824 */ /* 0x100fe400078e0a06 */
[----:B------:R-:W-:Y:S01]  /*4340*/  IMAD.HI.U32 R10, R9, R12, RZ ;  /* 0x0000000c090a7227 */ /* 0x000fe200078e00ff */
[C---:B------:R-:W-:Y:S02]  /*4350*/  ISETP.GT.U32.AND P4, PT, R6.reuse, R29, PT ;  /* 0x0000001d0600720c */ /* 0x040fe40003f84070 */
[C---:B------:R-:W-:Y:S01]  /*4360*/  ISETP.GT.U32.AND P6, PT, R6.reuse, R5, PT ;  /* 0x000000050600720c */ /* 0x040fe20003fc4070 */
[--C-:B------:R-:W-:Y:S02]  /*4370*/  @!P1 IMAD.IADD R7, R7, 0x1, -R6.reuse ;  /* 0x0000000107079824 */ /* 0x100fe400078e0a06 */
[----:B------:R-:W-:Y:S01]  /*4380*/  @!P3 IMAD.IADD R33, R33, 0x1, -R6 ;  /* 0x000000012121b824 */ /* 0x000fe200078e0a06 */
[----:B------:R-:W-:Y:S01]  /*4390*/  ISETP.GE.AND P3, PT, R103, RZ, PT ;  /* 0x000000ff6700720c */ /* 0x000fe20003f66270 */
[----:B------:R-:W-:Y:S01]  /*43a0*/  IMAD.MOV.U32 R103, RZ, RZ, R31 ;  /* 0x000000ffff677224 */ /* 0x000fe200078e001f */
[C---:B------:R-:W-:Y:S01]  /*43b0*/  ISETP.GT.U32.AND P1, PT, R6.reuse, R7, PT ;  /* 0x000000070600720c */ /* 0x040fe20003f24070 */
[----:B------:R-:W-:Y:S01]  /*43c0*/  IMAD.MOV R8, RZ, RZ, -R8 ;  /* 0x000000ffff087224 */ /* 0x000fe200078e0a08 */
[----:B------:R-:W-:Y:S01]  /*43d0*/  IABS R31, R116 ;  /* 0x00000074001f7213 */ /* 0x000fe20000000000 */
[----:B------:R-:W-:Y:S01]  /*43e0*/  @!P5 IMAD.MOV R103, RZ, RZ, -R103 ;  /* 0x000000ffff67d224 */ /* 0x000fe200078e0a67 */
[----:B------:R-:W-:Y:S01]  /*43f0*/  ISETP.GE.AND P5, PT, R95, RZ, PT ;  /* 0x000000ff5f00720c */ /* 0x000fe20003fa6270 */
[----:B------:R-:W-:Y:S01]  /*4400*/  IMAD.MOV R13, RZ, RZ, -R10 ;  /* 0x000000ffff0d7224 */ /* 0x000fe200078e0a0a */
[----:B------:R-:W-:Y:S01]  /*4410*/  IABS R10, R93 ;  /* 0x0000005d000a7213 */ /* 0x000fe20000000000 */
[C---:B------:R-:W-:Y:S01]  /*4420*/  IMAD R95, R6.reuse, R8, R11 ;  /* 0x00000008065f7224 */ /* 0x040fe200078e020b */
[----:B------:R-:W-:Y:S01]  /*4430*/  IABS R8, R4 ;  /* 0x0000000400087213 */ /* 0x000fe20000000000 */
[----:B------:R-:W-:Y:S01]  /*4440*/  IMAD.MOV.U32 R109, RZ, RZ, R25 ;  /* 0x000000ffff6d7224 */ /* 0x000fe200078e0019 */
[----:B------:R-:W-:Y:S01]  /*4450*/  IABS R25, R108 ;  /* 0x0000006c00197213 */ /* 0x000fe20000000000 */
[C---:B------:R-:W-:Y:S01]  /*4460*/  IMAD R11, R6.reuse, R13, R12 ;  /* 0x0000000d060b7224 */ /* 0x040fe200078e020c */
[----:B------:R-:W-:Y:S01]  /*4470*/  IABS R13, R21 ;  /* 0x00000015000d7213 */ /* 0x000fe20000000000 */
[--C-:B------:R-:W-:Y:S01]  /*4480*/  @!P6 IMAD.IADD R5, R5, 0x1, -R6.reuse ;  /* 0x000000010505e824 */ /* 0x100fe200078e0a06 */
[C---:B------:R-:W-:Y:S01]  /*4490*/  ISETP.GT.U32.AND P6, PT, R6.reuse, R95, PT ;  /* 0x0000005f0600720c */ /* 0x040fe20003fc4070 */
[----:B------:R-:W-:Y:S01]  /*44a0*/  @!P2 IMAD.MOV R109, RZ, RZ, -R109 ;  /* 0x000000ffff6da224 */ /* 0x000fe200078e0a6d */
[----:B------:R-:W-:Y:S01]  /*44b0*/  ISETP.GE.AND P2, PT, R99, RZ, PT ;  /* 0x000000ff6300720c */ /* 0x000fe20003f46270 */
[--C-:B------:R-:W-:Y:S01]  /*44c0*/  @!P1 IMAD.IADD R7, R7, 0x1, -R6.reuse ;  /* 0x0000000107079824 */ /* 0x100fe200078e0a06 */
[----:B------:R-:W-:Y:S01]  /*44d0*/  ISETP.GT.U32.AND P1, PT, R6, R11, PT ;  /* 0x0000000b0600720c */ /* 0x000fe20003f24070 */
[--C-:B------:R-:W-:Y:S01]  /*44e0*/  @!P4 IMAD.IADD R29, R29, 0x1, -R6.reuse ;  /* 0x000000011d1dc824 */ /* 0x100fe200078e0a06 */
[----:B------:R-:W-:Y:S01]  /*44f0*/  ISETP.GE.AND P4, PT, R101, RZ, PT ;  /* 0x000000ff6500720c */ /* 0x000fe20003f86270 */
[----:B------:R-:W-:Y:S01]  /*4500*/  IMAD.MOV.U32 R101, RZ, RZ, R33 ;  /* 0x000000ffff657224 */ /* 0x000fe200078e0021 */
[----:B------:R-:W-:Y:S01]  /*4510*/  IABS R33, R114 ;  /* 0x0000007200217213 */ /* 0x000fe20000000000 */
[----:B------:R-:W-:Y:S01]  /*4520*/  IMAD.MOV.U32 R105, RZ, RZ, R29 ;  /* 0x000000ffff697224 */ /* 0x000fe200078e001d */
[----:B------:R-:W-:Y:S01]  /*4530*/  IABS R29, R112 ;  /* 0x00000070001d7213 */ /* 0x000fe20000000000 */
[----:B------:R-:W-:Y:S01]  /*4540*/  IMAD.MOV.U32 R99, RZ, RZ, R5 ;  /* 0x000000ffff637224 */ /* 0x000fe200078e0005 */
[----:B------:R-:W-:Y:S01]  /*4550*/  IABS R12, R19 ;  /* 0x00000013000c7213 */ /* 0x000fe20000000000 */
[----:B------:R-:W-:-:S02]  /*4560*/  @!P6 IMAD.IADD R95, R95, 0x1, -R6 ;  /* 0x000000015f5fe824 */ /* 0x000fc400078e0a06 */
[----:B------:R-:W-:Y:S01]  /*4570*/  @!P0 IMAD.MOV R105, RZ, RZ, -R105 ;  /* 0x000000ffff698224 */ /* 0x000fe200078e0a69 */
[----:B------:R-:W-:Y:S01]  /*4580*/  ISETP.GE.AND P0, PT, R97, RZ, PT ;  /* 0x000000ff6100720c */ /* 0x000fe20003f06270 */
[----:B------:R-:W-:Y:S01]  /*4590*/  @!P2 IMAD.MOV R101, RZ, RZ, -R101 ;  /* 0x000000ffff65a224 */ /* 0x000fe200078e0a65 */
[----:B------:R-:W-:Y:S01]  /*45a0*/  ISETP.GE.AND P2, PT, R4, RZ, PT ;  /* 0x000000ff0400720c */ /* 0x000fe20003f46270 */
[----:B------:R-:W-:Y:S01]  /*45b0*/  IMAD.MOV.U32 R97, RZ, RZ, R7 ;  /* 0x000000ffff617224 */ /* 0x000fe200078e0007 */
[----:B------:R-:W-:Y:S01]  /*45c0*/  ISETP.GT.U32.AND P6, PT, R6, R95, PT ;  /* 0x0000005f0600720c */ /* 0x000fe20003fc4070 */
[----:B------:R-:W-:Y:S02]  /*45d0*/  @!P1 IMAD.IADD R11, R11, 0x1, -R6 ;  /* 0x000000010b0b9824 */ /* 0x000fe400078e0a06 */
[----:B------:R-:W-:-:S03]  /*45e0*/  IMAD.HI.U32 R4, R9, R8, RZ ;  /* 0x0000000809047227 */ /* 0x000fc600078e00ff */
[----:B------:R-:W-:Y:S01]  /*45f0*/  ISETP.GT.U32.AND P1, PT, R6, R11, PT ;  /* 0x0000000b0600720c */ /* 0x000fe20003f24070 */
[----:B------:R-:W-:Y:S01]  /*4600*/  @!P3 IMAD.MOV R97, RZ, RZ, -R97 ;  /* 0x000000ffff61b224 */ /* 0x000fe200078e0a61 */
[----:B------:R-:W-:Y:S01]  /*4610*/  ISETP.GE.AND P3, PT, R91, RZ, PT ;  /* 0x000000ff5b00720c */ /* 0x000fe20003f66270 */
[----:B------:R-:W-:-:S04]  /*4620*/  IMAD.HI.U32 R5, R9, R10, RZ ;  /* 0x0000000a09057227 */ /* 0x000fc800078e00ff */
[----:B------:R-:W-:Y:S02]  /*4630*/  IMAD.MOV R91, RZ, RZ, -R4 ;  /* 0x000000ffff5b7224 */ /* 0x000fe400078e0a04 */
[----:B------:R-:W-:Y:S02]  /*4640*/  IMAD.MOV R5, RZ, RZ, -R5 ;  /* 0x000000ffff057224 */ /* 0x000fe400078e0a05 */
[C---:B------:R-:W-:Y:S02]  /*4650*/  IMAD R91, R6.reuse, R91, R8 ;  /* 0x0000005b065b7224 */ /* 0x040fe400078e0208 */
[C---:B------:R-:W-:Y:S01]  /*4660*/  IMAD R5, R6.reuse, R5, R10 ;  /* 0x0000000506057224 */ /* 0x040fe200078e020a */
[----:B------:R-:W-:Y:S01]  /*4670*/  IABS R10, R17 ;  /* 0x00000011000a7213 */ /* 0x000fe20000000000 */
[--C-:B------:R-:W-:Y:S01]  /*4680*/  @!P6 IMAD.IADD R95, R95, 0x1, -R6.reuse ;  /* 0x000000015f5fe824 */ /* 0x100fe200078e0a06 */
[C---:B------:R-:W-:Y:S01]  /*4690*/  ISETP.GT.U32.AND P6, PT, R6.reuse, R91, PT ;  /* 0x0000005b0600720c */ /* 0x040fe20003fc4070 */
[----:B------:R-:W-:Y:S01]  /*46a0*/  @!P1 IMAD.IADD R11, R11, 0x1, -R6 ;  /* 0x000000010b0b9824 */ /* 0x000fe200078e0a06 */
[----:B------:R-:W-:Y:S01]  /*46b0*/  ISETP.GT.U32.AND P1, PT, R6, R5, PT ;  /* 0x000000050600720c */ /* 0x000fe20003f24070 */
[----:B------:R-:W-:-:S04]  /*46c0*/  IMAD.HI.U32 R4, R9, R85, RZ ;  /* 0x0000005509047227 */ /* 0x000fc800078e00ff */
[----:B------:R-:W-:-:S04]  /*46d0*/  IMAD.HI.U32 R7, R9, R87, RZ ;  /* 0x0000005709077227 */ /* 0x000fc800078e00ff */
[----:B------:R-:W-:Y:S02]  /*46e0*/  IMAD.MOV R4, RZ, RZ, -R4 ;  /* 0x000000ffff047224 */ /* 0x000fe400078e0a04 */
[--C-:B------:R-:W-:Y:S02]  /*46f0*/  @!P6 IMAD.IADD R91, R91, 0x1, -R6.reuse ;  /* 0x000000015b5be824 */ /* 0x100fe400078e0a06 */
[----:B------:R-:W-:Y:S02]  /*4700*/  @!P1 IMAD.IADD R5, R5, 0x1, -R6 ;  /* 0x0000000105059824 */ /* 0x000fe400078e0a06 */
[----:B------:R-:W-:Y:S01]  /*4710*/  IMAD.MOV R7, RZ, RZ, -R7 ;  /* 0x000000ffff077224 */ /* 0x000fe200078e0a07 */
[C---:B------:R-:W-:Y:S01]  /*4720*/  ISETP.GT.U32.AND P1, PT, R6.reuse, R91, PT ;  /* 0x0000005b0600720c */ /* 0x040fe20003f24070 */
[C---:B------:R-:W-:Y:S02]  /*4730*/  IMAD R85, R6.reuse, R4, R85 ;  /* 0x0000000406557224 */ /* 0x040fe400078e0255 */
[----:B------:R-:W-:-:S02]  /*4740*/  IMAD R87, R6, R7, R87 ;  /* 0x0000000706577224 */ /* 0x000fc400078e0257 */
[----:B------:R-:W-:-:S03]  /*4750*/  IMAD.HI.U32 R4, R9, R83, RZ ;  /* 0x0000005309047227 */ /* 0x000fc600078e00ff */
[----:B------:R-:W-:Y:S01]  /*4760*/  ISETP.GT.U32.AND P6, PT, R6, R87, PT ;  /* 0x000000570600720c */ /* 0x000fe20003fc4070 */
[----:B------:R-:W-:Y:S02]  /*4770*/  IMAD.MOV R4, RZ, RZ, -R4 ;  /* 0x000000ffff047224 */ /* 0x000fe400078e0a04 */
[----:B------:R-:W-:Y:S01]  /*4780*/  @!P4 IMAD.MOV R99, RZ, RZ, -R99 ;  /* 0x000000ffff63c224 */ /* 0x000fe200078e0a63 */
[----:B------:R-:W-:Y:S01]  /*4790*/  ISETP.GE.AND P4, PT, R93, RZ, PT ;  /* 0x000000ff5d00720c */ /* 0x000fe20003f86270 */
[----:B------:R-:W-:-:S04]  /*47a0*/  IMAD.HI.U32 R7, R9, R81, RZ ;  /* 0x0000005109077227 */ /* 0x000fc800078e00ff */
[C---:B------:R-:W-:Y:S02]  /*47b0*/  IMAD R83, R6.reuse, R4, R83 ;  /* 0x0000000406537224 */ /* 0x040fe400078e0253 */
[----:B------:R-:W-:Y:S01]  /*47c0*/  @!P1 IMAD.IADD R91, R91, 0x1, -R6 ;  /* 0x000000015b5b9824 */ /* 0x000fe200078e0a06 */
[C---:B------:R-:W-:Y:S01]  /*47d0*/  ISETP.GT.U32.AND P1, PT, R6.reuse, R85, PT ;  /* 0x000000550600720c */ /* 0x040fe20003f24070 */
[----:B------:R-:W-:Y:S02]  /*47e0*/  IMAD.MOV.U32 R93, RZ, RZ, R11 ;  /* 0x000000ffff5d7224 */ /* 0x000fe400078e000b */
[----:B------:R-:W-:Y:S02]  /*47f0*/  IMAD.MOV R7, RZ, RZ, -R7 ;  /* 0x000000ffff077224 */ /* 0x000fe400078e0a07 */
[----:B------:R-:W-:Y:S01]  /*4800*/  @!P5 IMAD.MOV R93, RZ, RZ, -R93 ;  /* 0x000000ffff5dd224 */ /* 0x000fe200078e0a5d */
[C---:B------:R-:W-:Y:S01]  /*4810*/  ISETP.GT.U32.AND P5, PT, R6.reuse, R83, PT ;  /* 0x000000530600720c */ /* 0x040fe20003fa4070 */
[----:B------:R-:W-:-:S02]  /*4820*/  IMAD R81, R6, R7, R81 ;  /* 0x0000000706517224 */ /* 0x000fc400078e0251 */
[----:B------:R-:W-:Y:S01]  /*4830*/  @!P6 IMAD.IADD R87, R87, 0x1, -R6 ;  /* 0x000000015757e824 */ /* 0x000fe200078e0a06 */
[C---:B------:R-:W-:Y:S01]  /*4840*/  ISETP.GT.U32.AND P6, PT, R6.reuse, R5, PT ;  /* 0x000000050600720c */ /* 0x040fe20003fc4070 */
[----:B------:R-:W-:Y:S01]  /*4850*/  @!P2 IMAD.MOV R91, RZ, RZ, -R91 ;  /* 0x000000ffff5ba224 */ /* 0x000fe200078e0a5b */
[----:B------:R-:W-:Y:S01]  /*4860*/  ISETP.GT.U32.AND P2, PT, R6, R81, PT ;  /* 0x000000510600720c */ /* 0x000fe20003f44070 */
[----:B------:R-:W-:-:S04]  /*4870*/  IMAD.HI.U32 R8, R9, R79, RZ ;  /* 0x0000004f09087227 */ /* 0x000fc800078e00ff */
[----:B------:R-:W-:Y:S01]  /*4880*/  @!P1 IMAD.IADD R85, R85, 0x1, -R6 ;  /* 0x0000000155559824 */ /* 0x000fe200078e0a06 */
[----:B------:R-:W-:Y:S01]  /*4890*/  ISETP.GE.AND P1, PT, R166, RZ, PT ;  /* 0x000000ffa600720c */ /* 0x000fe20003f26270 */
[----:B------:R-:W-:Y:S02]  /*48a0*/  IMAD.MOV R8, RZ, RZ, -R8 ;  /* 0x000000ffff087224 */ /* 0x000fe400078e0a08 */
[----:B------:R-:W-:Y:S01]  /*48b0*/  @!P5 IMAD.IADD R83, R83, 0x1, -R6 ;  /* 0x000000015353d824 */ /* 0x000fe200078e0a06 */
[C---:B------:R-:W-:Y:S01]  /*48c0*/  ISETP.GT.U32.AND P5, PT, R6.reuse, R85, PT ;  /* 0x000000550600720c */ /* 0x040fe20003fa4070 */
[----:B------:R-:W-:Y:S02]  /*48d0*/  IMAD R79, R6, R8, R79 ;  /* 0x00000008064f7224 */ /* 0x000fe400078e024f */
[----:B------:R-:W-:-:S04]  /*48e0*/  IMAD.HI.U32 R4, R9, R77, RZ ;  /* 0x0000004d09047227 */ /* 0x000fc800078e00ff */
[----:B------:R-:W-:Y:S02]  /*48f0*/  IMAD.MOV R4, RZ, RZ, -R4 ;  /* 0x000000ffff047224 */ /* 0x000fe400078e0a04 */
[--C-:B------:R-:W-:Y:S01]  /*4900*/  @!P6 IMAD.IADD R5, R5, 0x1, -R6.reuse ;  /* 0x000000010505e824 */ /* 0x100fe200078e0a06 */
[C---:B------:R-:W-:Y:S01]  /*4910*/  ISETP.GT.U32.AND P6, PT, R6.reuse, R79, PT ;  /* 0x0000004f0600720c */ /* 0x040fe20003fc4070 */
[----:B------:R-:W-:Y:S01]  /*4920*/  @!P2 IMAD.IADD R81, R81, 0x1, -R6 ;  /* 0x000000015151a824 */ /* 0x000fe200078e0a06 */
[----:B------:R-:W-:Y:S01]  /*4930*/  ISETP.GT.U32.AND P2, PT, R6, R83, PT ;  /* 0x000000530600720c */ /* 0x000fe20003f44070 */
[----:B------:R-:W-:-:S04]  /*4940*/  IMAD.HI.U32 R7, R9, R75, RZ ;  /* 0x0000004b09077227 */ /* 0x000fc800078e00ff */
[----:B------:R-:W-:Y:S01]  /*4950*/  @!P0 IMAD.MOV R95, RZ, RZ, -R95 ;  /* 0x000000ffff5f8224 */ /* 0x000fe200078e0a5f */
[C---:B------:R-:W-:Y:S01]  /*4960*/  ISETP.GT.U32.AND P0, PT, R6.reuse, R87, PT ;  /* 0x000000570600720c */ /* 0x040fe20003f04070 */
[C---:B------:R-:W-:Y:S02]  /*4970*/  IMAD R77, R6.reuse, R4, R77 ;  /* 0x00000004064d7224 */ /* 0x040fe400078e024d */
[----:B------:R-:W-:Y:S02]  /*4980*/  IMAD.MOV R7, RZ, RZ, -R7 ;  /* 0x000000ffff077224 */ /* 0x000fe400078e0a07 */
[--C-:B------:R-:W-:Y:S01]  /*4990*/  @!P5 IMAD.IADD R85, R85, 0x1, -R6.reuse ;  /* 0x000000015555d824 */ /* 0x100fe200078e0a06 */
[C---:B------:R-:W-:Y:S01]  /*49a0*/  ISETP.GT.U32.AND P5, PT, R6.reuse, R77, PT ;  /* 0x0000004d0600720c */ /* 0x040fe20003fa4070 */
[----:B------:R-:W-:Y:S01]  /*49b0*/  IMAD R75, R6, R7, R75 ;  /* 0x00000007064b7224 */ /* 0x000fe200078e024b */
[----:B------:R-:W-:Y:S01]  /*49c0*/  IABS R7, R22 ;  /* 0x0000001600077213 */ /* 0x000fe20000000000 */
[----:B------:R-:W-:-:S02]  /*49d0*/  @!P6 IMAD.IADD R79, R79, 0x1, -R6 ;  /* 0x000000014f4fe824 */ /* 0x000fc400078e0a06 */
[--C-:B------:R-:W-:Y:S01]  /*49e0*/  @!P2 IMAD.IADD R83, R83, 0x1, -R6.reuse ;  /* 0x000000015353a824 */ /* 0x100fe200078e0a06 */
[C---:B------:R-:W-:Y:S01]  /*49f0*/  ISETP.GT.U32.AND P2, PT, R6.reuse, R75, PT ;  /* 0x0000004b0600720c */ /* 0x040fe20003f44070 */
[----:B------:R-:W-:Y:S01]  /*4a00*/  @!P0 IMAD.IADD R87, R87, 0x1, -R6 ;  /* 0x0000000157578824 */ /* 0x000fe200078e0a06 */
[----:B------:R-:W-:Y:S01]  /*4a10*/  ISETP.GE.AND P0, PT, R89, RZ, PT ;  /* 0x000000ff5900720c */ /* 0x000fe20003f06270 */
[----:B------:R-:W-:Y:S01]  /*4a20*/  IMAD.HI.U32 R4, R9, R73, RZ ;  /* 0x0000004909047227 */ /* 0x000fe200078e00ff */
[----:B------:R-:W-:-:S03]  /*4a30*/  ISETP.GT.U32.AND P6, PT, R6, R79, PT ;  /* 0x0000004f0600720c */ /* 0x000fc60003fc4070 */
[----:B------:R-:W-:Y:S01]  /*4a40*/  @!P5 IMAD.IADD R77, R77, 0x1, -R6 ;  /* 0x000000014d4dd824 */ /* 0x000fe200078e0a06 */
[----:B------:R-:W-:Y:S01]  /*4a50*/  ISETP.GE.AND P5, PT, R162, RZ, PT ;  /* 0x000000ffa200720c */ /* 0x000fe20003fa6270 */
[----:B------:R-:W-:Y:S02]  /*4a60*/  IMAD.MOV R4, RZ, RZ, -R4 ;  /* 0x000000ffff047224 */ /* 0x000fe400078e0a04 */
[----:B------:R-:W-:Y:S02]  /*4a70*/  IMAD.MOV.U32 R89, RZ, RZ, R5 ;  /* 0x000000ffff597224 */ /* 0x000fe400078e0005 */
[----:B------:R-:W-:Y:S02]  /*4a80*/  IMAD R73, R6, R4, R73 ;  /* 0x0000000406497224 */ /* 0x000fe400078e0249 */
[----:B------:R-:W-:Y:S01]  /*4a90*/  @!P2 IMAD.IADD R75, R75, 0x1, -R6 ;  /* 0x000000014b4ba824 */ /* 0x000fe200078e0a06 */
[----:B------:R-:W-:Y:S01]  /*4aa0*/  ISETP.GE.AND P2, PT, R164, RZ, PT ;  /* 0x000000ffa400720c */ /* 0x000fe20003f46270 */
[----:B------:R-:W-:-:S04]  /*4ab0*/  IMAD.HI.U32 R4, R9, R71, RZ ;  /* 0x0000004709047227 */ /* 0x000fc800078e00ff */
[----:B------:R-:W-:Y:S01]  /*4ac0*/  @!P6 IMAD.IADD R79, R79, 0x1, -R6 ;  /* 0x000000014f4fe824 */ /* 0x000fe200078e0a06 */
[C---:B------:R-:W-:Y:S01]  /*4ad0*/  ISETP.GT.U32.AND P6, PT, R6.reuse, R73, PT ;  /* 0x000000490600720c */ /* 0x040fe20003fc4070 */
[----:B------:R-:W-:Y:S01]  /*4ae0*/  @!P0 IMAD.MOV R85, RZ, RZ, -R85 ;  /* 0x000000ffff558224 */ /* 0x000fe200078e0a55 */
[C---:B------:R-:W-:Y:S01]  /*4af0*/  ISETP.GT.U32.AND P0, PT, R6.reuse, R75, PT ;  /* 0x0000004b0600720c */ /* 0x040fe20003f04070 */
[----:B------:R-:W-:Y:S02]  /*4b00*/  IMAD.MOV R4, RZ, RZ, -R4 ;  /* 0x000000ffff047224 */ /* 0x000fe400078e0a04 */
[----:B------:R-:W-:Y:S01]  /*4b10*/  @!P4 IMAD.MOV R89, RZ, RZ, -R89 ;  /* 0x000000ffff59c224 */ /* 0x000fe200078e0a59 */
[----:B------:R-:W-:Y:S01]  /*4b20*/  ISETP.GT.U32.AND P4, PT, R6, R81, PT ;  /* 0x000000510600720c */ /* 0x000fe20003f84070 */
[----:B------:R-:W-:Y:S01]  /*4b30*/  @!P5 IMAD.MOV R79, RZ, RZ, -R79 ;  /* 0x000000ffff4fd224 */ /* 0x000fe200078e0a4f */
[----:B------:R-:W-:Y:S01]  /*4b40*/  ISETP.GE.AND P5, PT, R154, RZ, PT ;  /* 0x000000ff9a00720c */ /* 0x000fe20003fa6270 */
[----:B------:R-:W-:-:S02]  /*4b50*/  IMAD R71, R6, R4, R71 ;  /* 0x0000000406477224 */ /* 0x000fc400078e0247 */
[----:B------:R-:W-:-:S04]  /*4b60*/  IMAD.HI.U32 R4, R9, R67, RZ ;  /* 0x0000004309047227 */ /* 0x000fc800078e00ff */
[----:B------:R-:W-:Y:S02]  /*4b70*/  IMAD.MOV R4, RZ, RZ, -R4 ;  /* 0x000000ffff047224 */ /* 0x000fe400078e0a04 */
[--C-:B------:R-:W-:Y:S01]  /*4b80*/  @!P0 IMAD.IADD R75, R75, 0x1, -R6.reuse ;  /* 0x000000014b4b8824 */ /* 0x100fe200078e0a06 */
[----:B------:R-:W-:Y:S01]  /*4b90*/  ISETP.GE.AND P0, PT, R150, RZ, PT ;  /* 0x000000ff9600720c */ /* 0x000fe20003f06270 */
[----:B------:R-:W-:Y:S02]  /*4ba0*/  IMAD R67, R6, R4, R67 ;  /* 0x0000000406437224 */ /* 0x000fe400078e0243 */
[----:B------:R-:W-:Y:S01]  /*4bb0*/  @!P4 IMAD.IADD R81, R81, 0x1, -R6 ;  /* 0x000000015151c824 */ /* 0x000fe200078e0a06 */
[----:B------:R-:W-:Y:S01]  /*4bc0*/  ISETP.GE.AND P4, PT, R160, RZ, PT ;  /* 0x000000ffa000720c */ /* 0x000fe20003f86270 */
[----:B------:R-:W-:-:S04]  /*4bd0*/  IMAD.HI.U32 R5, R9, R69, RZ ;  /* 0x0000004509057227 */ /* 0x000fc800078e00ff */
[----:B------:R-:W-:Y:S01]  /*4be0*/  @!P5 IMAD.MOV R75, RZ, RZ, -R75 ;  /* 0x000000ffff4bd224 */ /* 0x000fe200078e0a4b */
[C---:B------:R-:W-:Y:S01]  /*4bf0*/  ISETP.GT.U32.AND P5, PT, R6.reuse, R67, PT ;  /* 0x000000430600720c */ /* 0x040fe20003fa4070 */
[----:B------:R-:W-:Y:S02]  /*4c00*/  IMAD.MOV R5, RZ, RZ, -R5 ;  /* 0x000000ffff057224 */ /* 0x000fe400078e0a05 */
[----:B------:R-:W-:Y:S01]  /*4c10*/  @!P1 IMAD.MOV R83, RZ, RZ, -R83 ;  /* 0x000000ffff539224 */ /* 0x000fe200078e0a53 */
[C---:B------:R-:W-:Y:S01]  /*4c20*/  ISETP.GT.U32.AND P1, PT, R6.reuse, R71, PT ;  /* 0x000000470600720c */ /* 0x040fe20003f24070 */
[C---:B------:R-:W-:Y:S02]  /*4c30*/  IMAD R69, R6.reuse, R5, R69 ;  /* 0x0000000506457224 */ /* 0x040fe400078e0245 */
[----:B------:R-:W-:Y:S02]  /*4c40*/  @!P4 IMAD.MOV R81, RZ, RZ, -R81 ;  /* 0x000000ffff51c224 */ /* 0x000fe400078e0a51 */
[----:B------:R-:W-:Y:S01]  /*4c50*/  @!P6 IMAD.IADD R73, R73, 0x1, -R6 ;  /* 0x000000014949e824 */ /* 0x000fe200078e0a06 */
[----:B------:R-:W-:Y:S01]  /*4c60*/  ISETP.GT.U32.AND P4, PT, R6, R69, PT ;  /* 0x000000450600720c */ /* 0x000fe20003f84070 */
[----:B------:R-:W-:-:S03]  /*4c70*/  IMAD.HI.U32 R5, R9, R61, RZ ;  /* 0x0000003d09057227 */ /* 0x000fc600078e00ff */
[----:B------:R-:W-:Y:S01]  /*4c80*/  ISETP.GT.U32.AND P6, PT, R6, R73, PT ;  /* 0x000000490600720c */ /* 0x000fe20003fc4070 */
[--C-:B------:R-:W-:Y:S02]  /*4c90*/  @!P5 IMAD.IADD R67, R67, 0x1, -R6.reuse ;  /* 0x000000014343d824 */ /* 0x100fe400078e0a06 */
[----:B------:R-:W-:Y:S01]  /*4ca0*/  @!P1 IMAD.IADD R71, R71, 0x1, -R6 ;  /* 0x0000000147479824 */ /* 0x000fe200078e0a06 */
[----:B------:R-:W-:Y:S01]  /*4cb0*/  ISETP.GE.AND P1, PT, R148, RZ, PT ;  /* 0x000000ff9400720c */ /* 0x000fe20003f26270 */
[----:B------:R-:W-:Y:S01]  /*4cc0*/  IMAD.MOV R5, RZ, RZ, -R5 ;  /* 0x000000ffff057224 */ /* 0x000fe200078e0a05 */
[----:B------:R-:W-:Y:S01]  /*4cd0*/  ISETP.GT.U32.AND P5, PT, R6, R67, PT ;  /* 0x000000430600720c */ /* 0x000fe20003fa4070 */
[----:B------:R-:W-:-:S04]  /*4ce0*/  IMAD.HI.U32 R4, R9, R65, RZ ;  /* 0x0000004109047227 */ /* 0x000fc800078e00ff */
[--C-:B------:R-:W-:Y:S02]  /*4cf0*/  @!P4 IMAD.IADD R69, R69, 0x1, -R6.reuse ;  /* 0x000000014545c824 */ /* 0x100fe400078e0a06 */
[C---:B------:R-:W-:Y:S02]  /*4d00*/  IMAD R61, R6.reuse, R5, R61 ;  /* 0x00000005063d7224 */ /* 0x040fe400078e023d */
[----:B------:R-:W-:Y:S01]  /*4d10*/  @!P6 IMAD.IADD R73, R73, 0x1, -R6 ;  /* 0x000000014949e824 */ /* 0x000fe200078e0a06 */
[----:B------:R-:W-:Y:S01]  /*4d20*/  ISETP.GT.U32.AND P4, PT, R6, R69, PT ;  /* 0x000000450600720c */ /* 0x000fe20003f84070 */
[----:B------:R-:W-:Y:S01]  /*4d30*/  IMAD.MOV R4, RZ, RZ, -R4 ;  /* 0x000000ffff047224 */ /* 0x000fe200078e0a04 */
[----:B------:R-:W-:Y:S01]  /*4d40*/  ISETP.GE.AND P6, PT, R152, RZ, PT ;  /* 0x000000ff9800720c */ /* 0x000fe20003fc6270 */
[----:B------:R-:W-:Y:S02]  /*4d50*/  @!P5 IMAD.IADD R67, R67, 0x1, -R6 ;  /* 0x000000014343d824 */ /* 0x000fe400078e0a06 */
[----:B------:R-:W-:-:S02]  /*4d60*/  IMAD R65, R6, R4, R65 ;  /* 0x0000000406417224 */ /* 0x000fc400078e0241 */
[----:B------:R-:W-:Y:S01]  /*4d70*/  @!P1 IMAD.MOV R67, RZ, RZ, -R67 ;  /* 0x000000ffff439224 */ /* 0x000fe200078e0a43 */
[----:B------:R-:W-:Y:S01]  /*4d80*/  ISETP.GT.U32.AND P1, PT, R6, R61, PT ;  /* 0x0000003d0600720c */ /* 0x000fe20003f24070 */
[----:B------:R-:W-:-:S04]  /*4d90*/  IMAD.HI.U32 R4, R9, R63, RZ ;  /* 0x0000003f09047227 */ /* 0x000fc800078e00ff */
[----:B------:R-:W-:Y:S01]  /*4da0*/  @!P4 IMAD.IADD R69, R69, 0x1, -R6 ;  /* 0x000000014545c824 */ /* 0x000fe200078e0a06 */
[----:B------:R-:W-:Y:S01]  /*4db0*/  ISETP.GE.AND P4, PT, R146, RZ, PT ;  /* 0x000000ff9200720c */ /* 0x000fe20003f86270 */
[----:B------:R-:W-:Y:S01]  /*4dc0*/  @!P3 IMAD.MOV R87, RZ, RZ, -R87 ;  /* 0x000000ffff57b224 */ /* 0x000fe200078e0a57 */
[----:B------:R-:W-:Y:S01]  /*4dd0*/  ISETP.GT.U32.AND P3, PT, R6, R77, PT ;  /* 0x0000004d0600720c */ /* 0x000fe20003f64070 */
[----:B------:R-:W-:Y:S01]  /*4de0*/  @!P6 IMAD.MOV R69, RZ, RZ, -R69 ;  /* 0x000000ffff45e224 */ /* 0x000fe200078e0a45 */
[----:B------:R-:W-:Y:S01]  /*4df0*/  ISETP.GE.AND P6, PT, R2, RZ, PT ;  /* 0x000000ff0200720c */ /* 0x000fe20003fc6270 */
[----:B------:R-:W-:Y:S02]  /*4e00*/  IMAD.MOV R4, RZ, RZ, -R4 ;  /* 0x000000ffff047224 */ /* 0x000fe400078e0a04 */
[----:B------:R-:W-:-:S04]  /*4e10*/  IMAD.HI.U32 R2, R9, R59, RZ ;  /* 0x0000003b09027227 */ /* 0x000fc800078e00ff */
[----:B------:R-:W-:Y:S02]  /*4e20*/  @!P1 IMAD.IADD R61, R61, 0x1, -R6 ;  /* 0x000000013d3d9824 */ /* 0x000fe400078e0a06 */
[C---:B------:R-:W-:Y:S02]  /*4e30*/  IMAD R63, R6.reuse, R4, R63 ;  /* 0x00000004063f7224 */ /* 0x040fe400078e023f */
[----:B------:R-:W-:Y:S01]  /*4e40*/  IMAD.MOV R4, RZ, RZ, -R2 ;  /* 0x000000ffff047224 */ /* 0x000fe200078e0a02 */
[C---:B------:R-:W-:Y:S01]  /*4e50*/  ISETP.GT.U32.AND P1, PT, R6.reuse, R61, PT ;  /* 0x0000003d0600720c */ /* 0x040fe20003f24070 */
[----:B------:R-:W-:Y:S01]  /*4e60*/  IMAD.HI.U32 R2, R9, R57, RZ ;  /* 0x0000003909027227 */ /* 0x000fe200078e00ff */
[----:B------:R-:W-:-:S03]  /*4e70*/  ISETP.GT.U32.AND P5, PT, R6, R63, PT ;  /* 0x0000003f0600720c */ /* 0x000fc60003fa4070 */
[----:B------:R-:W-:Y:S02]  /*4e80*/  IMAD.MOV R5, RZ, RZ, -R2 ;  /* 0x000000ffff057224 */ /* 0x000fe400078e0a02 */
[----:B------:R-:W-:-:S04]  /*4e90*/  IMAD.HI.U32 R2, R9, R53, RZ ;  /* 0x0000003509027227 */ /* 0x000fc800078e00ff */
[----:B------:R-:W-:Y:S01]  /*4ea0*/  @!P3 IMAD.IADD R77, R77, 0x1, -R6 ;  /* 0x000000014d4db824 */ /* 0x000fe200078e0a06 */
[----:B------:R-:W-:Y:S01]  /*4eb0*/  ISETP.GE.AND P3, PT, R156, RZ, PT ;  /* 0x000000ff9c00720c */ /* 0x000fe20003f66270 */
[----:B------:R-:W-:Y:S02]  /*4ec0*/  IMAD.MOV R2, RZ, RZ, -R2 ;  /* 0x000000ffff027224 */ /* 0x000fe400078e0a02 */
[----:B------:R-:W-:Y:S01]  /*4ed0*/  @!P2 IMAD.MOV R77, RZ, RZ, -R77 ;  /* 0x000000ffff4da224 */ /* 0x000fe200078e0a4d */
[C---:B------:R-:W-:Y:S01]  /*4ee0*/  ISETP.GT.U32.AND P2, PT, R6.reuse, R71, PT ;  /* 0x000000470600720c */ /* 0x040fe20003f44070 */
[----:B------:R-:W-:Y:S02]  /*4ef0*/  IMAD R53, R6, R2, R53 ;  /* 0x0000000206357224 */ /* 0x000fe400078e0235 */
[----:B------:R-:W-:Y:S02]  /*4f00*/  @!P1 IMAD.IADD R61, R61, 0x1, -R6 ;  /* 0x000000013d3d9824 */ /* 0x000fe400078e0a06 */
[----:B------:R-:W-:-:S04]  /*4f10*/  IMAD.HI.U32 R2, R9, R51, RZ ;  /* 0x0000003309027227 */ /* 0x000fc800078e00ff */
[----:B------:R-:W-:Y:S01]  /*4f20*/  @!P4 IMAD.MOV R61, RZ, RZ, -R61 ;  /* 0x000000ffff3dc224 */ /* 0x000fe200078e0a3d */
[----:B------:R-:W-:Y:S01]  /*4f30*/  ISETP.GT.U32.AND P4, PT, R6, R53, PT ;  /* 0x000000350600720c */ /* 0x000fe20003f84070 */
[----:B------:R-:W-:Y:S02]  /*4f40*/  IMAD.MOV R2, RZ, RZ, -R2 ;  /* 0x000000ffff027224 */ /* 0x000fe400078e0a02 */
[----:B------:R-:W-:Y:S01]  /*4f50*/  @!P2 IMAD.IADD R71, R71, 0x1, -R6 ;  /* 0x000000014747a824 */ /* 0x000fe200078e0a06 */
[----:B------:R-:W-:Y:S01]  /*4f60*/  ISETP.GE.AND P2, PT, R144, RZ, PT ;  /* 0x000000ff9000720c */ /* 0x000fe20003f46270 */
[C---:B------:R-:W-:Y:S02]  /*4f70*/  IMAD R51, R6.reuse, R2, R51 ;  /* 0x0000000206337224 */ /* 0x040fe400078e0233 */
[----:B------:R-:W-:Y:S01]  /*4f80*/  @!P0 IMAD.MOV R71, RZ, RZ, -R71 ;  /* 0x000000ffff478224 */ /* 0x000fe200078e0a47 */
[----:B------:R-:W-:Y:S01]  /*4f90*/  ISETP.GT.U32.AND P0, PT, R6, R65, PT ;  /* 0x000000410600720c */ /* 0x000fe20003f04070 */
[----:B------:R-:W-:-:S04]  /*4fa0*/  IMAD.HI.U32 R2, R9, R49, RZ ;  /* 0x0000003109027227 */ /* 0x000fc800078e00ff */
[----:B------:R-:W-:Y:S02]  /*4fb0*/  @!P4 IMAD.IADD R53, R53, 0x1, -R6 ;  /* 0x000000013535c824 */ /* 0x000fe400078e0a06 */
[----:B------:R-:W-:Y:S02]  /*4fc0*/  IMAD.MOV R2, RZ, RZ, -R2 ;  /* 0x000000ffff027224 */ /* 0x000fe400078e0a02 */
[C---:B------:R-:W-:Y:S01]  /*4fd0*/  IMAD R59, R6.reuse, R4, R59 ;  /* 0x00000004063b7224 */ /* 0x040fe200078e023b */
[C---:B------:R-:W-:Y:S01]  /*4fe0*/  ISETP.GT.U32.AND P4, PT, R6.reuse, R53, PT ;  /* 0x000000350600720c */ /* 0x040fe20003f84070 */
[----:B------:R-:W-:Y:S02]  /*4ff0*/  IMAD R49, R6, R2, R49 ;  /* 0x0000000206317224 */ /* 0x000fe400078e0231 */
[----:B------:R-:W-:Y:S02]  /*5000*/  @!P0 IMAD.IADD R65, R65, 0x1, -R6 ;  /* 0x0000000141418824 */ /* 0x000fe400078e0a06 */
[----:B------:R-:W-:-:S03]  /*5010*/  IMAD.HI.U32 R4, R9, R55, RZ ;  /* 0x0000003709047227 */ /* 0x000fc600078e00ff */
[----:B------:R-:W-:Y:S01]  /*5020*/  ISETP.GT.U32.AND P0, PT, R6, R65, PT ;  /* 0x000000410600720c */ /* 0x000fe20003f04070 */
[----:B------:R-:W-:Y:S02]  /*5030*/  IMAD.MOV R4, RZ, RZ, -R4 ;  /* 0x000000ffff047224 */ /* 0x000fe400078e0a04 */
[----:B------:R-:W-:Y:S01]  /*5040*/  @!P3 IMAD.MOV R73, RZ, RZ, -R73 ;  /* 0x000000ffff49b224 */ /* 0x000fe200078e0a49 */
[----:B------:R-:W-:Y:S01]  /*5050*/  ISETP.GE.AND P3, PT, R142, RZ, PT ;  /* 0x000000ff8e00720c */ /* 0x000fe20003f66270 */
[--C-:B------:R-:W-:Y:S01]  /*5060*/  @!P4 IMAD.IADD R53, R53, 0x1, -R6.reuse ;  /* 0x000000013535c824 */ /* 0x100fe200078e0a06 */
[C---:B------:R-:W-:Y:S01]  /*5070*/  ISETP.GT.U32.AND P4, PT, R6.reuse, R49, PT ;  /* 0x000000310600720c */ /* 0x040fe20003f84070 */
[C---:B------:R-:W-:Y:S02]  /*5080*/  IMAD R55, R6.reuse, R4, R55 ;  /* 0x0000000406377224 */ /* 0x040fe400078e0237 */
[C---:B------:R-:W-:Y:S02]  /*5090*/  IMAD R57, R6.reuse, R5, R57 ;  /* 0x0000000506397224 */ /* 0x040fe400078e0239 */
[--C-:B------:R-:W-:Y:S01]  /*50a0*/  @!P5 IMAD.IADD R63, R63, 0x1, -R6.reuse ;  /* 0x000000013f3fd824 */ /* 0x100fe200078e0a06 */
[C---:B------:R-:W-:Y:S01]  /*50b0*/  ISETP.GT.U32.AND P1, PT, R6.reuse, R55, PT ;  /* 0x000000370600720c */ /* 0x040fe20003f24070 */
[----:B------:R-:W-:Y:S01]  /*50c0*/  @!P0 IMAD.IADD R65, R65, 0x1, -R6 ;  /* 0x0000000141418824 */ /* 0x000fe200078e0a06 */
[C---:B------:R-:W-:Y:S01]  /*50d0*/  ISETP.GT.U32.AND P0, PT, R6.reuse, R59, PT ;  /* 0x0000003b0600720c */ /* 0x040fe20003f04070 */
[----:B------:R-:W-:Y:S01]  /*50e0*/  IMAD.HI.U32 R2, R9, R45, RZ ;  /* 0x0000002d09027227 */ /* 0x000fe200078e00ff */
[----:B------:R-:W-:-:S03]  /*50f0*/  ISETP.GT.U32.AND P5, PT, R6, R63, PT ;  /* 0x0000003f0600720c */ /* 0x000fc60003fa4070 */
[----:B------:R-:W-:Y:S02]  /*5100*/  @!P4 IMAD.IADD R49, R49, 0x1, -R6 ;  /* 0x000000013131c824 */ /* 0x000fe400078e0a06 */
[----:B------:R-:W-:Y:S01]  /*5110*/  @!P3 IMAD.MOV R65, RZ, RZ, -R65 ;  /* 0x000000ffff41b224 */ /* 0x000fe200078e0a41 */
[C---:B------:R-:W-:Y:S01]  /*5120*/  ISETP.GT.U32.AND P3, PT, R6.reuse, R57, PT ;  /* 0x000000390600720c */ /* 0x040fe20003f64070 */
[----:B------:R-:W-:Y:S01]  /*5130*/  IMAD.MOV R2, RZ, RZ, -R2 ;  /* 0x000000ffff027224 */ /* 0x000fe200078e0a02 */
[C---:B------:R-:W-:Y:S01]  /*5140*/  ISETP.GT.U32.AND P4, PT, R6.reuse, R49, PT ;  /* 0x000000310600720c */ /* 0x040fe20003f84070 */
[--C-:B------:R-:W-:Y:S02]  /*5150*/  @!P1 IMAD.IADD R55, R55, 0x1, -R6.reuse ;  /* 0x0000000137379824 */ /* 0x100fe400078e0a06 */
[C---:B------:R-:W-:Y:S02]  /*5160*/  IMAD R45, R6.reuse, R2, R45 ;  /* 0x00000002062d7224 */ /* 0x040fe400078e022d */
[----:B------:R-:W-:Y:S01]  /*5170*/  @!P5 IMAD.IADD R63, R63, 0x1, -R6 ;  /* 0x000000013f3fd824 */ /* 0x000fe200078e0a06 */
[----:B------:R-:W-:Y:S01]  /*5180*/  ISETP.GT.U32.AND P1, PT, R6, R55, PT ;  /* 0x000000370600720c */ /* 0x000fe20003f24070 */
[----:B------:R-:W-:Y:S01]  /*5190*/  IMAD.HI.U32 R4, R9, R47, RZ ;  /* 0x0000002f09047227 */ /* 0x000fe200078e00ff */
[----:B------:R-:W-:-:S03]  /*51a0*/  ISETP.GE.AND P5, PT, R140, RZ, PT ;  /* 0x000000ff8c00720c */ /* 0x000fc60003fa6270 */
[--C-:B------:R-:W-:Y:S01]  /*51b0*/  @!P3 IMAD.IADD R57, R57, 0x1, -R6.reuse ;  /* 0x000000013939b824 */ /* 0x100fe200078e0a06 */
[----:B------:R-:W-:Y:S01]  /*51c0*/  ISETP.GE.AND P3, PT, R136, RZ, PT ;  /* 0x000000ff8800720c */ /* 0x000fe20003f66270 */
[--C-:B------:R-:W-:Y:S01]  /*51d0*/  @!P4 IMAD.IADD R49, R49, 0x1, -R6.reuse ;  /* 0x000000013131c824 */ /* 0x100fe200078e0a06 */
[C---:B------:R-:W-:Y:S01]  /*51e0*/  ISETP.GT.U32.AND P4, PT, R6.reuse, R45, PT ;  /* 0x0000002d0600720c */ /* 0x040fe20003f84070 */
[----:B------:R-:W-:Y:S02]  /*51f0*/  @!P0 IMAD.IADD R59, R59, 0x1, -R6 ;  /* 0x000000013b3b8824 */ /* 0x000fe400078e0a06 */
[----:B------:R-:W-:Y:S01]  /*5200*/  @!P2 IMAD.MOV R63, RZ, RZ, -R63 ;  /* 0x000000ffff3fa224 */ /* 0x000fe200078e0a3f */
[C---:B------:R-:W-:Y:S01]  /*5210*/  ISETP.GT.U32.AND P2, PT, R6.reuse, R57, PT ;  /* 0x000000390600720c */ /* 0x040fe20003f44070 */
[----:B------:R-:W-:Y:S01]  /*5220*/  IMAD.MOV R4, RZ, RZ, -R4 ;  /* 0x000000ffff047224 */ /* 0x000fe200078e0a04 */
[----:B------:R-:W-:Y:S01]  /*5230*/  ISETP.GT.U32.AND P0, PT, R6, R59, PT ;  /* 0x0000003b0600720c */ /* 0x000fe20003f04070 */
[----:B------:R-:W-:Y:S01]  /*5240*/  @!P1 IMAD.IADD R55, R55, 0x1, -R6 ;  /* 0x0000000137379824 */ /* 0x000fe200078e0a06 */
[----:B------:R-:W-:Y:S01]  /*5250*/  ISETP.GE.AND P1, PT, R134, RZ, PT ;  /* 0x000000ff8600720c */ /* 0x000fe20003f26270 */
[----:B------:R-:W-:-:S02]  /*5260*/  IMAD R47, R6, R4, R47 ;  /* 0x00000004062f7224 */ /* 0x000fc400078e022f */
[----:B------:R-:W-:Y:S02]  /*5270*/  @!P3 IMAD.MOV R55, RZ, RZ, -R55 ;  /* 0x000000ffff37b224 */ /* 0x000fe400078e0a37 */
[----:B------:R-:W-:Y:S01]  /*5280*/  @!P4 IMAD.IADD R45, R45, 0x1, -R6 ;  /* 0x000000012d2dc824 */ /* 0x000fe200078e0a06 */
[----:B------:R-:W-:Y:S01]  /*5290*/  ISETP.GT.U32.AND P3, PT, R6, R47, PT ;  /* 0x0000002f0600720c */ /* 0x000fe20003f64070 */
[----:B------:R-:W-:-:S03]  /*52a0*/  IMAD.HI.U32 R5, R9, R41, RZ ;  /* 0x0000002909057227 */ /* 0x000fc600078e00ff */
[C---:B------:R-:W-:Y:S01]  /*52b0*/  ISETP.GT.U32.AND P4, PT, R6.reuse, R45, PT ;  /* 0x0000002d0600720c */ /* 0x040fe20003f84070 */
[----:B------:R-:W-:Y:S01]  /*52c0*/  @!P2 IMAD.IADD R57, R57, 0x1, -R6 ;  /* 0x000000013939a824 */ /* 0x000fe200078e0a06 */
[----:B------:R-:W-:Y:S01]  /*52d0*/  ISETP.GT.U32.AND P2, PT, R6, R51, PT ;  /* 0x000000330600720c */ /* 0x000fe20003f44070 */
[----:B------:R-:W-:-:S04]  /*52e0*/  IMAD.HI.U32 R2, R9, R39, RZ ;  /* 0x0000002709027227 */ /* 0x000fc800078e00ff */
[----:B------:R-:W-:Y:S01]  /*52f0*/  @!P0 IMAD.IADD R59, R59, 0x1, -R6 ;  /* 0x000000013b3b8824 */ /* 0x000fe200078e0a06 */
[----:B------:R-:W-:Y:S01]  /*5300*/  ISETP.GE.AND P0, PT, R138, RZ, PT ;  /* 0x000000ff8a00720c */ /* 0x000fe20003f06270 */
[----:B------:R-:W-:Y:S02]  /*5310*/  IMAD.MOV R5, RZ, RZ, -R5 ;  /* 0x000000ffff057224 */ /* 0x000fe400078e0a05 */
[----:B------:R-:W-:Y:S02]  /*5320*/  IMAD.MOV R2, RZ, RZ, -R2 ;  /* 0x000000ffff027224 */ /* 0x000fe400078e0a02 */
[--C-:B------:R-:W-:Y:S02]  /*5330*/  @!P3 IMAD.IADD R47, R47, 0x1, -R6.reuse ;  /* 0x000000012f2fb824 */ /* 0x100fe400078e0a06 */
[C---:B------:R-:W-:Y:S02]  /*5340*/  IMAD R41, R6.reuse, R5, R41 ;  /* 0x0000000506297224 */ /* 0x040fe400078e0229 */
[C---:B------:R-:W-:Y:S01]  /*5350*/  IMAD R39, R6.reuse, R2, R39 ;  /* 0x0000000206277224 */ /* 0x040fe200078e0227 */
[----:B------:R-:W-:Y:S01]  /*5360*/  ISETP.GT.U32.AND P3, PT, R6, R47, PT ;  /* 0x0000002f0600720c */ /* 0x000fe20003f64070 */
[----:B------:R-:W-:-:S02]  /*5370*/  @!P2 IMAD.IADD R51, R51, 0x1, -R6 ;  /* 0x000000013333a824 */ /* 0x000fc400078e0a06 */
[----:B------:R-:W-:Y:S01]  /*5380*/  @!P1 IMAD.MOV R49, RZ, RZ, -R49 ;  /* 0x000000ffff319224 */ /* 0x000fe200078e0a31 */
[C---:B------:R-:W-:Y:S01]  /*5390*/  ISETP.GT.U32.AND P1, PT, R6.reuse, R41, PT ;  /* 0x000000290600720c */ /* 0x040fe20003f24070 */
[----:B------:R-:W-:Y:S01]  /*53a0*/  @!P4 IMAD.IADD R45, R45, 0x1, -R6 ;  /* 0x000000012d2dc824 */ /* 0x000fe200078e0a06 */
[C---:B------:R-:W-:Y:S01]  /*53b0*/  ISETP.GT.U32.AND P4, PT, R6.reuse, R39, PT ;  /* 0x000000270600720c */ /* 0x040fe20003f84070 */
[----:B------:R-:W-:Y:S01]  /*53c0*/  IMAD.HI.U32 R4, R9, R43, RZ ;  /* 0x0000002b09047227 */ /* 0x000fe200078e00ff */
[----:B------:R-:W-:-:S03]  /*53d0*/  ISETP.GT.U32.AND P2, PT, R6, R51, PT ;  /* 0x000000330600720c */ /* 0x000fc60003f44070 */
[----:B------:R-:W-:Y:S01]  /*53e0*/  @!P0 IMAD.MOV R53, RZ, RZ, -R53 ;  /* 0x000000ffff358224 */ /* 0x000fe200078e0a35 */
[----:B------:R-:W-:Y:S01]  /*53f0*/  ISETP.GE.AND P0, PT, R126, RZ, PT ;  /* 0x000000ff7e00720c */ /* 0x000fe20003f06270 */
[----:B------:R-:W-:Y:S02]  /*5400*/  IMAD.MOV R4, RZ, RZ, -R4 ;  /* 0x000000ffff047224 */ /* 0x000fe400078e0a04 */
[----:B------:R-:W-:Y:S01]  /*5410*/  @!P6 IMAD.MOV R59, RZ, RZ, -R59 ;  /* 0x000000ffff3be224 */ /* 0x000fe200078e0a3b */
[----:B------:R-:W-:Y:S01]  /*5420*/  ISETP.GE.AND P6, PT, R132, RZ, PT ;  /* 0x000000ff8400720c */ /* 0x000fe20003fc6270 */
[----:B------:R-:W-:Y:S02]  /*5430*/  IMAD R43, R6, R4, R43 ;  /* 0x00000004062b7224 */ /* 0x000fe400078e022b */
[----:B------:R-:W-:-:S04]  /*5440*/  IMAD.HI.U32 R2, R9, R37, RZ ;  /* 0x0000002509027227 */ /* 0x000fc800078e00ff */
[--C-:B------:R-:W-:Y:S01]  /*5450*/  @!P3 IMAD.IADD R47, R47, 0x1, -R6.reuse ;  /* 0x000000012f2fb824 */ /* 0x100fe200078e0a06 */
[----:B------:R-:W-:Y:S01]  /*5460*/  ISETP.GT.U32.AND P3, PT, R6, R43, PT ;  /* 0x0000002b0600720c */ /* 0x000fe20003f64070 */
[--C-:B------:R-:W-:Y:S02]  /*5470*/  @!P1 IMAD.IADD R41, R41, 0x1, -R6.reuse ;  /* 0x0000000129299824 */ /* 0x100fe400078e0a06 */
[----:B------:R-:W-:Y:S01]  /*5480*/  @!P4 IMAD.IADD R39, R39, 0x1, -R6 ;  /* 0x000000012727c824 */ /* 0x000fe200078e0a06 */
[----:B------:R-:W-:Y:S01]  /*5490*/  ISETP.GE.AND P4, PT, R118, RZ, PT ;  /* 0x000000ff7600720c */ /* 0x000fe20003f86270 */
[----:B------:R-:W-:Y:S01]  /*54a0*/  IMAD.HI.U32 R4, R9, R35, RZ ;  /* 0x0000002309047227 */ /* 0x000fe200078e00ff */
[----:B------:R-:W-:-:S03]  /*54b0*/  ISETP.GT.U32.AND P1, PT, R6, R41, PT ;  /* 0x000000290600720c */ /* 0x000fc60003f24070 */
[----:B------:R-:W-:Y:S02]  /*54c0*/  IMAD.MOV R2, RZ, RZ, -R2 ;  /* 0x000000ffff027224 */ /* 0x000fe400078e0a02 */
[----:B------:R-:W-:Y:S01]  /*54d0*/  @!P2 IMAD.IADD R51, R51, 0x1, -R6 ;  /* 0x000000013333a824 */ /* 0x000fe200078e0a06 */
[----:B------:R-:W-:Y:S01]  /*54e0*/  ISETP.GE.AND P2, PT, R128, RZ, PT ;  /* 0x000000ff8000720c */ /* 0x000fe20003f46270 */
[----:B------:R-:W-:Y:S01]  /*54f0*/  @!P0 IMAD.MOV R45, RZ, RZ, -R45 ;  /* 0x000000ffff2d8224 */ /* 0x000fe200078e0a2d */
[C---:B------:R-:W-:Y:S01]  /*5500*/  ISETP.GT.U32.AND P0, PT, R6.reuse, R39, PT ;  /* 0x000000270600720c */ /* 0x040fe20003f04070 */
[----:B------:R-:W-:Y:S02]  /*5510*/  IMAD.MOV R4, RZ, RZ, -R4 ;  /* 0x000000ffff047224 */ /* 0x000fe400078e0a04 */
[----:B------:R-:W-:Y:S02]  /*5520*/  IMAD R37, R6, R2, R37 ;  /* 0x0000000206257224 */ /* 0x000fe400078e0225 */
[----:B------:R-:W-:-:S04]  /*5530*/  IMAD.HI.U32 R2, R9, R33, RZ ;  /* 0x0000002109027227 */ /* 0x000fc800078e00ff */
[----:B------:R-:W-:Y:S01]  /*5540*/  @!P6 IMAD.MOV R51, RZ, RZ, -R51 ;  /* 0x000000ffff33e224 */ /* 0x000fe200078e0a33 */
[----:B------:R-:W-:Y:S01]  /*5550*/  ISETP.GE.AND P6, PT, R124, RZ, PT ;  /* 0x000000ff7c00720c */ /* 0x000fe20003fc6270 */
[----:B------:R-:W-:Y:S02]  /*5560*/  IMAD R35, R6, R4, R35 ;  /* 0x0000000406237224 */ /* 0x000fe400078e0223 */
[----:B------:R-:W-:-:S04]  /*5570*/  IMAD.HI.U32 R4, R9, R31, RZ ;  /* 0x0000001f09047227 */ /* 0x000fc800078e00ff */
[----:B------:R-:W-:Y:S02]  /*5580*/  IMAD.MOV R5, RZ, RZ, -R2 ;  /* 0x000000ffff057224 */ /* 0x000fe400078e0a02 */
[----:B------:R-:W-:Y:S02]  /*5590*/  @!P3 IMAD.IADD R43, R43, 0x1, -R6 ;  /* 0x000000012b2bb824 */ /* 0x000fe400078e0a06 */
[----:B------:R-:W-:Y:S02]  /*55a0*/  IMAD.MOV R4, RZ, RZ, -R4 ;  /* 0x000000ffff047224 */ /* 0x000fe400078e0a04 */
[C---:B------:R-:W-:Y:S01]  /*55b0*/  IMAD R33, R6.reuse, R5, R33 ;  /* 0x0000000506217224 */ /* 0x040fe200078e0221 */
[C---:B------:R-:W-:Y:S01]  /*55c0*/  ISETP.GT.U32.AND P3, PT, R6.reuse, R43, PT ;  /* 0x0000002b0600720c */ /* 0x040fe20003f64070 */
[----:B------:R-:W-:Y:S01]  /*55d0*/  @!P1 IMAD.IADD R41, R41, 0x1, -R6 ;  /* 0x0000000129299824 */ /* 0x000fe200078e0a06 */
        /* <DEDUP_REMOVED lines=8> */
[----:B------:R-:W-:Y:S01]  /*5660*/  ISETP.GT.U32.AND P3, PT, R6, R37, PT ;  /* 0x000000250600720c */ /* 0x000fe20003f64070 */
[----:B------:R-:W-:Y:S02]  /*5670*/  IMAD.MOV R2, RZ, RZ, -R2 ;  /* 0x000000ffff027224 */ /* 0x000fe400078e0a02 */
[----:B------:R-:W-:Y:S02]  /*5680*/  @!P2 IMAD.MOV R43, RZ, RZ, -R43 ;  /* 0x000000ffff2ba224 */ /* 0x000fe400078e0a2b */
[--C-:B------:R-:W-:Y:S01]  /*5690*/  @!P0 IMAD.IADD R33, R33, 0x1, -R6.reuse ;  /* 0x0000000121218824 */ /* 0x100fe200078e0a06 */
[----:B------:R-:W-:Y:S01]  /*56a0*/  ISETP.GE.AND P0, PT, R112, RZ, PT ;  /* 0x000000ff7000720c */ /* 0x000fe20003f06270 */
[----:B------:R-:W-:Y:S02]  /*56b0*/  @!P6 IMAD.IADD R31, R31, 0x1, -R6 ;  /* 0x000000011f1fe824 */ /* 0x000fe400078e0a06 */
[C---:B------:R-:W-:Y:S01]  /*56c0*/  IMAD R29, R6.reuse, R2, R29 ;  /* 0x00000002061d7224 */ /* 0x040fe200078e021d */
[----:B------:R-:W-:Y:S01]  /*56d0*/  ISETP.GT.U32.AND P6, PT, R6, R33, PT ;  /* 0x000000210600720c */ /* 0x000fe20003fc4070 */
[----:B------:R-:W-:-:S04]  /*56e0*/  IMAD.HI.U32 R2, R9, R27, RZ ;  /* 0x0000001b09027227 */ /* 0x000fc800078e00ff */
[----:B------:R-:W-:Y:S02]  /*56f0*/  IMAD.MOV R2, RZ, RZ, -R2 ;  /* 0x000000ffff027224 */ /* 0x000fe400078e0a02 */
[--C-:B------:R-:W-:Y:S01]  /*5700*/  @!P3 IMAD.IADD R37, R37, 0x1, -R6.reuse ;  /* 0x000000012525b824 */ /* 0x100fe200078e0a06 */
[----:B------:R-:W-:Y:S01]  /*5710*/  ISETP.GE.AND P3, PT, R120, RZ, PT ;  /* 0x000000ff7800720c */ /* 0x000fe20003f66270 */
[C---:B------:R-:W-:Y:S02]  /*5720*/  IMAD R27, R6.reuse, R2, R27 ;  /* 0x00000002061b7224 */ /* 0x040fe400078e021b */
[----:B------:R-:W-:Y:S01]  /*5730*/  @!P5 IMAD.MOV R57, RZ, RZ, -R57 ;  /* 0x000000ffff39d224 */ /* 0x000fe200078e0a39 */
[C---:B------:R-:W-:Y:S01]  /*5740*/  ISETP.GT.U32.AND P2, PT, R6.reuse, R37, PT ;  /* 0x000000250600720c */ /* 0x040fe20003f44070 */
[--C-:B------:R-:W-:Y:S01]  /*5750*/  @!P6 IMAD.IADD R33, R33, 0x1, -R6.reuse ;  /* 0x000000012121e824 */ /* 0x100fe200078e0a06 */
[----:B------:R-:W-:Y:S01]  /*5760*/  ISETP.GT.U32.AND P6, PT, R6, R27, PT ;  /* 0x0000001b0600720c */ /* 0x000fe20003fc4070 */
[----:B------:R-:W-:Y:S01]  /*5770*/  @!P1 IMAD.IADD R35, R35, 0x1, -R6 ;  /* 0x0000000123239824 */ /* 0x000fe200078e0a06 */
[----:B------:R-:W-:Y:S01]  /*5780*/  ISETP.GE.AND P5, PT, R130, RZ, PT ;  /* 0x000000ff8200720c */ /* 0x000fe20003fa6270 */
[----:B------:R-:W-:-:S03]  /*5790*/  IMAD.HI.U32 R2, R9, R25, RZ ;  /* 0x0000001909027227 */ /* 0x000fc600078e00ff */
[----:B------:R-:W-:Y:S01]  /*57a0*/  ISETP.GT.U32.AND P1, PT, R6, R35, PT ;  /* 0x000000230600720c */ /* 0x000fe20003f24070 */
[----:B------:R-:W-:Y:S02]  /*57b0*/  IMAD.MOV R2, RZ, RZ, -R2 ;  /* 0x000000ffff027224 */ /* 0x000fe400078e0a02 */
[----:B------:R-:W-:-:S04]  /*57c0*/  IMAD.HI.U32 R5, R9, R7, RZ ;  /* 0x0000000709057227 */ /* 0x000fc800078e00ff */
[--C-:B------:R-:W-:Y:S01]  /*57d0*/  @!P2 IMAD.IADD R37, R37, 0x1, -R6.reuse ;  /* 0x000000012525a824 */ /* 0x100fe200078e0a06 */
[----:B------:R-:W-:Y:S01]  /*57e0*/  ISETP.GT.U32.AND P2, PT, R6, R29, PT ;  /* 0x0000001d0600720c */ /* 0x000fe20003f44070 */
[--C-:B------:R-:W-:Y:S02]  /*57f0*/  @!P6 IMAD.IADD R27, R27, 0x1, -R6.reuse ;  /* 0x000000011b1be824 */ /* 0x100fe400078e0a06 */
[----:B------:R-:W-:Y:S01]  /*5800*/  @!P5 IMAD.MOV R47, RZ, RZ, -R47 ;  /* 0x000000ffff2fd224 */ /* 0x000fe200078e0a2f */
[----:B------:R-:W-:Y:S01]  /*5810*/  ISETP.GE.AND P5, PT, R122, RZ, PT ;  /* 0x000000ff7a00720c */ /* 0x000fe20003fa6270 */
[C---:B------:R-:W-:Y:S01]  /*5820*/  IMAD R25, R6.reuse, R2, R25 ;  /* 0x0000000206197224 */ /* 0x040fe200078e0219 */
[----:B------:R-:W-:Y:S01]  /*5830*/  ISETP.GT.U32.AND P6, PT, R6, R27, PT ;  /* 0x0000001b0600720c */ /* 0x000fe20003fc4070 */
[----:B------:R-:W-:Y:S01]  /*5840*/  @!P1 IMAD.IADD R35, R35, 0x1, -R6 ;  /* 0x0000000123239824 */ /* 0x000fe200078e0a06 */
[----:B------:R-:W-:Y:S01]  /*5850*/  IABS R2, R15 ;  /* 0x0000000f00027213 */ /* 0x000fe20000000000 */
[----:B------:R-:W-:Y:S01]  /*5860*/  IMAD.MOV R5, RZ, RZ, -R5 ;  /* 0x000000ffff057224 */ /* 0x000fe200078e0a05 */
[----:B------:R-:W-:Y:S01]  /*5870*/  ISETP.GE.AND P1, PT, R116, RZ, PT ;  /* 0x000000ff7400720c */ /* 0x000fe20003f26270 */
[----:B------:R-:W-:-:S02]  /*5880*/  @!P3 IMAD.MOV R35, RZ, RZ, -R35 ;  /* 0x000000ffff23b224 */ /* 0x000fc400078e0a23 */
[--C-:B------:R-:W-:Y:S01]  /*5890*/  @!P2 IMAD.IADD R29, R29, 0x1, -R6.reuse ;  /* 0x000000011d1da824 */ /* 0x100fe200078e0a06 */
[----:B------:R-:W-:Y:S01]  /*58a0*/  ISETP.GE.AND P2, PT, R23, RZ, PT ;  /* 0x000000ff1700720c */ /* 0x000fe20003f46270 */
[----:B------:R-:W-:Y:S01]  /*58b0*/  @!P4 IMAD.MOV R37, RZ, RZ, -R37 ;  /* 0x000000ffff25c224 */ /* 0x000fe200078e0a25 */
[----:B------:R-:W-:Y:S01]  /*58c0*/  IABS R23, R110 ;  /* 0x0000006e00177213 */ /* 0x000fe20000000000 */
[----:B------:R-:W-:Y:S01]  /*58d0*/  @!P5 IMAD.MOV R39, RZ, RZ, -R39 ;  /* 0x000000ffff27d224 */ /* 0x000fe200078e0a27 */
[----:B------:R-:W-:Y:S01]  /*58e0*/  ISETP.GE.AND P5, PT, R114, RZ, PT ;  /* 0x000000ff7200720c */ /* 0x000fe20003fa6270 */
[----:B------:R-:W-:Y:S01]  /*58f0*/  @!P6 IMAD.IADD R27, R27, 0x1, -R6 ;  /* 0x000000011b1be824 */ /* 0x000fe200078e0a06 */
[C---:B------:R-:W-:Y:S01]  /*5900*/  ISETP.GT.U32.AND P6, PT, R6.reuse, R25, PT ;  /* 0x000000190600720c */ /* 0x040fe20003fc4070 */
[----:B------:R-:W-:Y:S01]  /*5910*/  IMAD.HI.U32 R4, R9, R23, RZ ;  /* 0x0000001709047227 */ /* 0x000fe200078e00ff */
[C---:B------:R-:W-:Y:S02]  /*5920*/  ISETP.GT.U32.AND P3, PT, R6.reuse, R29, PT ;  /* 0x0000001d0600720c */ /* 0x040fe40003f64070 */
[----:B------:R-:W-:Y:S01]  /*5930*/  ISETP.GT.U32.AND P4, PT, R6, R31, PT ;  /* 0x0000001f0600720c */ /* 0x000fe20003f84070 */
[----:B------:R-:W-:-:S02]  /*5940*/  IMAD.MOV R4, RZ, RZ, -R4 ;  /* 0x000000ffff047224 */ /* 0x000fc400078e0a04 */
[----:B------:R-:W-:Y:S02]  /*5950*/  @!P2 IMAD.MOV R27, RZ, RZ, -R27 ;  /* 0x000000ffff1ba224 */ /* 0x000fe400078e0a1b */
[----:B------:R-:W-:Y:S02]  /*5960*/  IMAD R23, R6, R4, R23 ;  /* 0x0000000406177224 */ /* 0x000fe400078e0217 */
[----:B------:R-:W-:Y:S01]  /*5970*/  @!P5 IMAD.MOV R33, RZ, RZ, -R33 ;  /* 0x000000ffff21d224 */ /* 0x000fe200078e0a21 */
[----:B------:R-:W-:Y:S01]  /*5980*/  ISETP.GE.AND P5, PT, R22, RZ, PT ;  /* 0x000000ff1600720c */ /* 0x000fe20003fa6270 */
[----:B------:R-:W-:Y:S01]  /*5990*/  @!P6 IMAD.IADD R25, R25, 0x1, -R6 ;  /* 0x000000011919e824 */ /* 0x000fe200078e0a06 */
[C---:B------:R-:W-:Y:S01]  /*59a0*/  ISETP.GT.U32.AND P6, PT, R6.reuse, R23, PT ;  /* 0x000000170600720c */ /* 0x040fe20003fc4070 */
[----:B------:R-:W-:Y:S02]  /*59b0*/  IMAD R22, R6, R5, R7 ;  /* 0x0000000506167224 */ /* 0x000fe400078e0207 */
[----:B------:R-:W-:-:S02]  /*59c0*/  IMAD.MOV.U32 R5, RZ, RZ, R2 ;  /* 0x000000ffff057224 */ /* 0x000fc400078e0002 */
[----:B------:R-:W-:Y:S01]  /*59d0*/  @!P3 IMAD.IADD R29, R29, 0x1, -R6 ;  /* 0x000000011d1db824 */ /* 0x000fe200078e0a06 */
[----:B------:R-:W-:Y:S01]  /*59e0*/  ISETP.GE.AND P3, PT, R110, RZ, PT ;  /* 0x000000ff6e00720c */ /* 0x000fe20003f66270 */
[----:B------:R-:W-:-:S04]  /*59f0*/  IMAD.HI.U32 R2, R9, R5, RZ ;  /* 0x0000000509027227 */ /* 0x000fc800078e00ff */
[----:B------:R-:W-:-:S04]  /*5a00*/  IMAD.HI.U32 R4, R9, R10, RZ ;  /* 0x0000000a09047227 */ /* 0x000fc800078e00ff */
[----:B------:R-:W-:Y:S02]  /*5a10*/  IMAD.MOV R7, RZ, RZ, -R2 ;  /* 0x000000ffff077224 */ /* 0x000fe400078e0a02 */
[----:B------:R-:W-:Y:S01]  /*5a20*/  @!P0 IMAD.MOV R29, RZ, RZ, -R29 ;  /* 0x000000ffff1d8224 */ /* 0x000fe200078e0a1d */
[----:B------:R-:W-:Y:S01]  /*5a30*/  ISETP.GT.U32.AND P0, PT, R6, R22, PT ;  /* 0x000000160600720c */ /* 0x000fe20003f04070 */
[----:B------:R-:W-:Y:S02]  /*5a40*/  IMAD.MOV R11, RZ, RZ, -R4 ;  /* 0x000000ffff0b7224 */ /* 0x000fe400078e0a04 */
[----:B------:R-:W-:-:S04]  /*5a50*/  IMAD.HI.U32 R4, R9, R13, RZ ;  /* 0x0000000d09047227 */ /* 0x000fc800078e00ff */
[--C-:B------:R-:W-:Y:S01]  /*5a60*/  @!P4 IMAD.IADD R31, R31, 0x1, -R6.reuse ;  /* 0x000000011f1fc824 */ /* 0x100fe200078e0a06 */
[----:B------:R-:W-:Y:S01]  /*5a70*/  ISETP.GE.AND P4, PT, R108, RZ, PT ;  /* 0x000000ff6c00720c */ /* 0x000fe20003f86270 */
[C---:B------:R-:W-:Y:S02]  /*5a80*/  IMAD R5, R6.reuse, R7, R5 ;  /* 0x0000000706057224 */ /* 0x040fe400078e0205 */
[----:B------:R-:W-:Y:S02]  /*5a90*/  @!P6 IMAD.IADD R23, R23, 0x1, -R6 ;  /* 0x000000011717e824 */ /* 0x000fe400078e0a06 */
[----:B------:R-:W-:Y:S01]  /*5aa0*/  IMAD.MOV R4, RZ, RZ, -R4 ;  /* 0x000000ffff047224 */ /* 0x000fe200078e0a04 */
[C---:B------:R-:W-:Y:S01]  /*5ab0*/  ISETP.GT.U32.AND P2, PT, R6.reuse, R5, PT ;  /* 0x000000050600720c */ /* 0x040fe20003f44070 */
[----:B------:R-:W-:Y:S01]  /*5ac0*/  @!P1 IMAD.MOV R31, RZ, RZ, -R31 ;  /* 0x000000ffff1f9224 */ /* 0x000fe200078e0a1f */
[C---:B------:R-:W-:Y:S01]  /*5ad0*/  ISETP.GT.U32.AND P1, PT, R6.reuse, R25, PT ;  /* 0x000000190600720c */ /* 0x040fe20003f24070 */
[----:B------:R-:W-:Y:S01]  /*5ae0*/  IMAD.HI.U32 R2, R9, R12, RZ ;  /* 0x0000000c09027227 */ /* 0x000fe200078e00ff */
[----:B------:R-:W-:-:S03]  /*5af0*/  ISETP.GT.U32.AND P6, PT, R6, R23, PT ;  /* 0x000000170600720c */ /* 0x000fc60003fc4070 */
[C---:B------:R-:W-:Y:S02]  /*5b00*/  IMAD R13, R6.reuse, R4, R13 ;  /* 0x00000004060d7224 */ /* 0x040fe400078e020d */
[----:B------:R-:W-:Y:S02]  /*5b10*/  IMAD R7, R6, R11, R10 ;  /* 0x0000000b06077224 */ /* 0x000fe400078e020a */
[----:B------:R-:W-:Y:S02]  /*5b20*/  IMAD.MOV R11, RZ, RZ, -R2 ;  /* 0x000000ffff0b7224 */ /* 0x000fe400078e0a02 */
[----:B------:R-:W-:Y:S01]  /*5b30*/  @!P0 IMAD.IADD R22, R22, 0x1, -R6 ;  /* 0x0000000116168824 */ /* 0x000fe200078e0a06 */
[C---:B------:R-:W-:Y:S01]  /*5b40*/  ISETP.GT.U32.AND P0, PT, R6.reuse, R13, PT ;  /* 0x0000000d0600720c */ /* 0x040fe20003f04070 */
[C---:B------:R-:W-:Y:S01]  /*5b50*/  IMAD R11, R6.reuse, R11, R12 ;  /* 0x0000000b060b7224 */ /* 0x040fe200078e020c */
[----:B------:R-:W-:Y:S01]  /*5b60*/  IABS R12, R100 ;  /* 0x00000064000c7213 */ /* 0x000fe20000000000 */
[--C-:B------:R-:W-:Y:S01]  /*5b70*/  @!P1 IMAD.IADD R25, R25, 0x1, -R6.reuse ;  /* 0x0000000119199824 */ /* 0x100fe200078e0a06 */
[C---:B------:R-:W-:Y:S01]  /*5b80*/  ISETP.GT.U32.AND P1, PT, R6.reuse, R7, PT ;  /* 0x000000070600720c */ /* 0x040fe20003f24070 */
[--C-:B------:R-:W-:Y:S01]  /*5b90*/  @!P6 IMAD.IADD R23, R23, 0x1, -R6.reuse ;  /* 0x000000011717e824 */ /* 0x100fe200078e0a06 */
[C---:B------:R-:W-:Y:S01]  /*5ba0*/  ISETP.GT.U32.AND P6, PT, R6.reuse, R11, PT ;  /* 0x0000000b0600720c */ /* 0x040fe20003fc4070 */
[----:B------:R-:W-:Y:S01]  /*5bb0*/  @!P2 IMAD.IADD R5, R5, 0x1, -R6 ;  /* 0x000000010505a824 */ /* 0x000fe200078e0a06 */
[----:B------:R-:W-:Y:S01]  /*5bc0*/  ISETP.GT.U32.AND P2, PT, R6, R22, PT ;  /* 0x000000160600720c */ /* 0x000fe20003f44070 */
[----:B------:R-:W-:-:S04]  /*5bd0*/  IMAD.HI.U32 R8, R9, R229, RZ ;  /* 0x000000e509087227 */ /* 0x000fc800078e00ff */
[----:B------:R-:W-:Y:S02]  /*5be0*/  IMAD.MOV R8, RZ, RZ, -R8 ;  /* 0x000000ffff087224 */ /* 0x000fe400078e0a08 */
[----:B------:R-:W-:Y:S02]  /*5bf0*/  @!P0 IMAD.IADD R13, R13, 0x1, -R6 ;  /* 0x000000010d0d8824 */ /* 0x000fe400078e0a06 */
[C---:B------:R-:W-:Y:S02]  /*5c00*/  IMAD R229, R6.reuse, R8, R229 ;  /* 0x0000000806e57224 */ /* 0x040fe400078e02e5 */
[----:B------:R-:W-:Y:S01]  /*5c10*/  @!P4 IMAD.MOV R25, RZ, RZ, -R25 ;  /* 0x000000ffff19c224 */ /* 0x000fe200078e0a19 */
[----:B------:R-:W-:Y:S01]  /*5c20*/  ISETP.GT.U32.AND P4, PT, R6, R13, PT ;  /* 0x0000000d0600720c */ /* 0x000fe20003f84070 */
[----:B------:R-:W-:-:S04]  /*5c30*/  IMAD.HI.U32 R2, R9, R239, RZ ;  /* 0x000000ef09027227 */ /* 0x000fc800078e00ff */
[----:B------:R-:W-:-:S04]  /*5c40*/  IMAD.HI.U32 R10, R9, R12, RZ ;  /* 0x0000000c090a7227 */ /* 0x000fc800078e00ff */
[--C-:B------:R-:W-:Y:S01]  /*5c50*/  @!P1 IMAD.IADD R7, R7, 0x1, -R6.reuse ;  /* 0x0000000107079824 */ /* 0x100fe200078e0a06 */
[----:B------:R-:W-:Y:S01]  /*5c60*/  ISETP.GT.U32.AND P1, PT, R6, R5, PT ;  /* 0x000000050600720c */ /* 0x000fe20003f24070 */
[--C-:B------:R-:W-:Y:S02]  /*5c70*/  @!P6 IMAD.IADD R11, R11, 0x1, -R6.reuse ;  /* 0x000000010b0be824 */ /* 0x100fe400078e0a06 */
[----:B------:R-:W-:Y:S01]  /*5c80*/  @!P2 IMAD.IADD R22, R22, 0x1, -R6 ;  /* 0x000000011616a824 */ /* 0x000fe200078e0a06 */
[C---:B------:R-:W-:Y:S01]  /*5c90*/  ISETP.GT.U32.AND P2, PT, R6.reuse, R229, PT ;  /* 0x000000e50600720c */ /* 0x040fe20003f44070 */
[----:B------:R-:W-:Y:S01]  /*5ca0*/  IMAD.MOV R2, RZ, RZ, -R2 ;  /* 0x000000ffff027224 */ /* 0x000fe200078e0a02 */
[C---:B------:R-:W-:Y:S01]  /*5cb0*/  ISETP.GT.U32.AND P0, PT, R6.reuse, R11, PT ;  /* 0x0000000b0600720c */ /* 0x040fe20003f04070 */
[----:B------:R-:W-:Y:S01]  /*5cc0*/  IMAD.MOV R10, RZ, RZ, -R10 ;  /* 0x000000ffff0a7224 */ /* 0x000fe200078e0a0a */
[----:B------:R-:W-:Y:S01]  /*5cd0*/  ISETP.GT.U32.AND P6, PT, R6, R7, PT ;  /* 0x000000070600720c */ /* 0x000fe20003fc4070 */
[----:B------:R-:W-:-:S04]  /*5ce0*/  IMAD.HI.U32 R4, R9, R249, RZ ;  /* 0x000000f909047227 */ /* 0x000fc800078e00ff */
[----:B------:R-:W-:Y:S02]  /*5cf0*/  IMAD R239, R6, R2, R239 ;  /* 0x0000000206ef7224 */ /* 0x000fe400078e02ef */
[----:B------:R-:W-:-:S04]  /*5d00*/  IMAD.HI.U32 R8, R9, R251, RZ ;  /* 0x000000fb09087227 */ /* 0x000fc800078e00ff */
[C---:B------:R-:W-:Y:S01]  /*5d10*/  IMAD R2, R6.reuse, R10, R12 ;  /* 0x0000000a06027224 */ /* 0x040fe200078e020c */
[----:B------:R-:W-:Y:S01]  /*5d20*/  IABS R10, R96 ;  /* 0x00000060000a7213 */ /* 0x000fe20000000000 */
[----:B------:R-:W-:Y:S01]  /*5d30*/  IMAD.MOV R4, RZ, RZ, -R4 ;  /* 0x000000ffff047224 */ /* 0x000fe200078e0a04 */
[----:B------:R-:W-:Y:S01]  /*5d40*/  IABS R12, R16 ;  /* 0x00000010000c7213 */ /* 0x000fe20000000000 */
[----:B------:R-:W-:Y:S02]  /*5d50*/  IMAD.MOV R8, RZ, RZ, -R8 ;  /* 0x000000ffff087224 */ /* 0x000fe400078e0a08 */
[----:B------:R-:W-:Y:S01]  /*5d60*/  @!P4 IMAD.IADD R13, R13, 0x1, -R6 ;  /* 0x000000010d0dc824 */ /* 0x000fe200078e0a06 */
[C---:B------:R-:W-:Y:S01]  /*5d70*/  ISETP.GT.U32.AND P4, PT, R6.reuse, R2, PT ;  /* 0x000000020600720c */ /* 0x040fe20003f84070 */
[----:B------:R-:W-:Y:S02]  /*5d80*/  IMAD R249, R6, R4, R249 ;  /* 0x0000000406f97224 */ /* 0x000fe400078e02f9 */
[----:B------:R-:W-:-:S04]  /*5d90*/  IMAD.HI.U32 R4, R9, R10, RZ ;  /* 0x0000000a09047227 */ /* 0x000fc800078e00ff */
[C---:B------:R-:W-:Y:S02]  /*5da0*/  IMAD R251, R6.reuse, R8, R251 ;  /* 0x0000000806fb7224 */ /* 0x040fe400078e02fb */
[--C-:B------:R-:W-:Y:S01]  /*5db0*/  @!P1 IMAD.IADD R5, R5, 0x1, -R6.reuse ;  /* 0x0000000105059824 */ /* 0x100fe200078e0a06 */
[C---:B------:R-:W-:Y:S01]  /*5dc0*/  ISETP.GT.U32.AND P1, PT, R6.reuse, R239, PT ;  /* 0x000000ef0600720c */ /* 0x040fe20003f24070 */
[----:B------:R-:W-:Y:S01]  /*5dd0*/  @!P2 IMAD.IADD R229, R229, 0x1, -R6 ;  /* 0x00000001e5e5a824 */ /* 0x000fe200078e0a06 */
[----:B------:R-:W-:Y:S01]  /*5de0*/  ISETP.GE.AND P2, PT, R15, RZ, PT ;  /* 0x000000ff0f00720c */ /* 0x000fe20003f46270 */
[----:B------:R-:W-:Y:S02]  /*5df0*/  IMAD.MOV R15, RZ, RZ, -R4 ;  /* 0x000000ffff0f7224 */ /* 0x000fe400078e0a04 */
[----:B------:R-:W-:Y:S01]  /*5e00*/  @!P0 IMAD.IADD R11, R11, 0x1, -R6 ;  /* 0x000000010b0b8824 */ /* 0x000fe200078e0a06 */
[C---:B------:R-:W-:Y:S01]  /*5e10*/  ISETP.GT.U32.AND P0, PT, R6.reuse, R251, PT ;  /* 0x000000fb0600720c */ /* 0x040fe20003f04070 */
[----:B------:R-:W-:-:S02]  /*5e20*/  IMAD R4, R6, R15, R10 ;  /* 0x0000000f06047224 */ /* 0x000fc400078e020a */
[----:B------:R-:W-:Y:S02]  /*5e30*/  @!P4 IMAD.IADD R2, R2, 0x1, -R6 ;  /* 0x000000010202c824 */ /* 0x000fe400078e0a06 */
[----:B------:R-:W-:Y:S01]  /*5e40*/  IMAD.HI.U32 R8, R9, R12, RZ ;  /* 0x0000000c09087227 */ /* 0x000fe200078e00ff */
[----:B------:R-:W-:-:S03]  /*5e50*/  ISETP.GT.U32.AND P4, PT, R6, R4, PT ;  /* 0x000000040600720c */ /* 0x000fc60003f84070 */
[--C-:B------:R-:W-:Y:S01]  /*5e60*/  @!P6 IMAD.IADD R7, R7, 0x1, -R6.reuse ;  /* 0x000000010707e824 */ /* 0x100fe200078e0a06 */
[C---:B------:R-:W-:Y:S01]  /*5e70*/  ISETP.GT.U32.AND P6, PT, R6.reuse, R249, PT ;  /* 0x000000f90600720c */ /* 0x040fe20003fc4070 */
[----:B------:R-:W-:Y:S01]  /*5e80*/  @!P1 IMAD.IADD R239, R239, 0x1, -R6 ;  /* 0x00000001efef9824 */ /* 0x000fe200078e0a06 */
[----:B------:R-:W-:Y:S01]  /*5e90*/  ISETP.GE.AND P1, PT, R17, RZ, PT ;  /* 0x000000ff1100720c */ /* 0x000fe20003f26270 */
[----:B------:R-:W-:Y:S02]  /*5ea0*/  IMAD.MOV R17, RZ, RZ, -R8 ;  /* 0x000000ffff117224 */ /* 0x000fe400078e0a08 */
[----:B------:R-:W-:Y:S01]  /*5eb0*/  @!P0 IMAD.IADD R251, R251, 0x1, -R6 ;  /* 0x00000001fbfb8824 */ /* 0x000fe200078e0a06 */
[----:B------:R-:W-:Y:S01]  /*5ec0*/  ISETP.GE.AND P0, PT, R21, RZ, PT ;  /* 0x000000ff1500720c */ /* 0x000fe20003f06270 */
[----:B------:R-:W-:Y:S01]  /*5ed0*/  IMAD R8, R6, R17, R12 ;  /* 0x0000001106087224 */ /* 0x000fe200078e020c */
[----:B------:R-:W-:Y:S01]  /*5ee0*/  IABS R21, R88 ;  /* 0x0000005800157213 */ /* 0x000fe20000000000 */
[----:B------:R-:W-:-:S02]  /*5ef0*/  @!P4 IMAD.IADD R4, R4, 0x1, -R6 ;  /* 0x000000010404c824 */ /* 0x000fc400078e0a06 */
[----:B------:R-:W-:Y:S01]  /*5f00*/  @!P3 IMAD.MOV R23, RZ, RZ, -R23 ;  /* 0x000000ffff17b224 */ /* 0x000fe200078e0a17 */
[C---:B------:R-:W-:Y:S01]  /*5f10*/  ISETP.GT.U32.AND P4, PT, R6.reuse, R8, PT ;  /* 0x000000080600720c */ /* 0x040fe20003f84070 */
[----:B------:R-:W-:Y:S01]  /*5f20*/  IMAD.HI.U32 R12, R9, R21, RZ ;  /* 0x00000015090c7227 */ /* 0x000fe200078e00ff */
[----:B------:R-:W-:-:S03]  /*5f30*/  ISETP.GT.U32.AND P3, PT, R6, R229, PT ;  /* 0x000000e50600720c */ /* 0x000fc60003f64070 */
[----:B------:R-:W-:Y:S01]  /*5f40*/  @!P6 IMAD.IADD R249, R249, 0x1, -R6 ;  /* 0x00000001f9f9e824 */ /* 0x000fe200078e0a06 */
[----:B------:R-:W-:Y:S01]  /*5f50*/  ISETP.GE.AND P6, PT, R19, RZ, PT ;  /* 0x000000ff1300720c */ /* 0x000fe20003fc6270 */
[----:B------:R-:W-:Y:S01]  /*5f60*/  IMAD.MOV R12, RZ, RZ, -R12 ;  /* 0x000000ffff0c7224 */ /* 0x000fe200078e0a0c */
[----:B------:R-:W-:Y:S01]  /*5f70*/  IABS R19, R18 ;  /* 0x0000001200137213 */ /* 0x000fe20000000000 */
[----:B------:R-:W-:-:S04]  /*5f80*/  IMAD.HI.U32 R15, R9, R24, RZ ;  /* 0x00000018090f7227 */ /* 0x000fc800078e00ff */
[----:B------:R-:W-:Y:S02]  /*5f90*/  IMAD R12, R6, R12, R21 ;  /* 0x0000000c060c7224 */ /* 0x000fe400078e0215 */
[----:B------:R-:W-:Y:S02]  /*5fa0*/  IMAD.MOV.U32 R21, RZ, RZ, R5 ;  /* 0x000000ffff157224 */ /* 0x000fe400078e0005 */
[----:B------:R-:W-:-:S04]  /*5fb0*/  IMAD.HI.U32 R10, R9, R19, RZ ;  /* 0x00000013090a7227 */ /* 0x000fc800078e00ff */
[----:B------:R-:W-:Y:S01]  /*5fc0*/  @!P4 IMAD.IADD R8, R8, 0x1, -R6 ;  /* 0x000000010808c824 */ /* 0x000fe200078e0a06 */
[C---:B------:R-:W-:Y:S01]  /*5fd0*/  ISETP.GT.U32.AND P4, PT, R6.reuse, R239, PT ;  /* 0x000000ef0600720c */ /* 0x040fe20003f84070 */
[----:B------:R-:W-:Y:S01]  /*5fe0*/  @!P2 IMAD.MOV R21, RZ, RZ, -R21 ;  /* 0x000000ffff15a224 */ /* 0x000fe200078e0a15 */
[C---:B------:R-:W-:Y:S01]  /*5ff0*/  ISETP.GT.U32.AND P2, PT, R6.reuse, R249, PT ;  /* 0x000000f90600720c */ /* 0x040fe20003f44070 */
[----:B------:R-:W-:Y:S02]  /*6000*/  IMAD.MOV R10, RZ, RZ, -R10 ;  /* 0x000000ffff0a7224 */ /* 0x000fe400078e0a0a */
[----:B------:R-:W-:Y:S02]  /*6010*/  IMAD.MOV R15, RZ, RZ, -R15 ;  /* 0x000000ffff0f7224 */ /* 0x000fe400078e0a0f */
[----:B------:R-:W-:Y:S02]  /*6020*/  IMAD R10, R6, R10, R19 ;  /* 0x0000000a060a7224 */ /* 0x000fe400078e0213 */
[----:B------:R-:W-:-:S02]  /*6030*/  IMAD.MOV.U32 R19, RZ, RZ, R7 ;  /* 0x000000ffff137224 */ /* 0x000fc400078e0007 */
[----:B------:R-:W-:-:S04]  /*6040*/  IMAD.HI.U32 R17, R9, R26, RZ ;  /* 0x0000001a09117227 */ /* 0x000fc800078e00ff */
[C---:B------:R-:W-:Y:S02]  /*6050*/  IMAD R24, R6.reuse, R15, R24 ;  /* 0x0000000f06187224 */ /* 0x040fe400078e0218 */
[----:B------:R-:W-:Y:S01]  /*6060*/  @!P1 IMAD.MOV R19, RZ, RZ, -R19 ;  /* 0x000000ffff139224 */ /* 0x000fe200078e0a13 */
[C---:B------:R-:W-:Y:S01]  /*6070*/  ISETP.GT.U32.AND P1, PT, R6.reuse, R251, PT ;  /* 0x000000fb0600720c */ /* 0x040fe20003f24070 */
[----:B------:R-:W-:Y:S02]  /*6080*/  IMAD.MOV R17, RZ, RZ, -R17 ;  /* 0x000000ffff117224 */ /* 0x000fe400078e0a11 */
[----:B------:R-:W-:Y:S02]  /*6090*/  IMAD.MOV.U32 R15, RZ, RZ, R13 ;  /* 0x000000ffff0f7224 */ /* 0x000fe400078e000d */
[--C-:B------:R-:W-:Y:S01]  /*60a0*/  @!P4 IMAD.IADD R239, R239, 0x1, -R6.reuse ;  /* 0x00000001efefc824 */ /* 0x100fe200078e0a06 */
[C---:B------:R-:W-:Y:S01]  /*60b0*/  ISETP.GT.U32.AND P4, PT, R6.reuse, R12, PT ;  /* 0x0000000c0600720c */ /* 0x040fe20003f84070 */
[----:B------:R-:W-:Y:S01]  /*60c0*/  @!P2 IMAD.IADD R249, R249, 0x1, -R6 ;  /* 0x00000001f9f9a824 */ /* 0x000fe200078e0a06 */
[C---:B------:R-:W-:Y:S01]  /*60d0*/  ISETP.GT.U32.AND P2, PT, R6.reuse, R24, PT ;  /* 0x000000180600720c */ /* 0x040fe20003f44070 */
[----:B------:R-:W-:-:S02]  /*60e0*/  IMAD R26, R6, R17, R26 ;  /* 0x00000011061a7224 */ /* 0x000fc400078e021a */
[----:B------:R-:W-:Y:S01]  /*60f0*/  @!P5 IMAD.MOV R22, RZ, RZ, -R22 ;  /* 0x000000ffff16d224 */ /* 0x000fe200078e0a16 */
[C---:B------:R-:W-:Y:S01]  /*6100*/  ISETP.GT.U32.AND P5, PT, R6.reuse, R2, PT ;  /* 0x000000020600720c */ /* 0x040fe20003fa4070 */
[----:B------:R-:W-:Y:S01]  /*6110*/  @!P0 IMAD.MOV R15, RZ, RZ, -R15 ;  /* 0x000000ffff0f8224 */ /* 0x000fe200078e0a0f */
[C---:B------:R-:W-:Y:S01]  /*6120*/  ISETP.GT.U32.AND P0, PT, R6.reuse, R4, PT ;  /* 0x000000040600720c */ /* 0x040fe20003f04070 */
[----:B------:R-:W-:Y:S01]  /*6130*/  @!P3 IMAD.IADD R229, R229, 0x1, -R6 ;  /* 0x00000001e5e5b824 */ /* 0x000fe200078e0a06 */
[----:B------:R-:W-:Y:S01]  /*6140*/  ISETP.GT.U32.AND P3, PT, R6, R10, PT ;  /* 0x0000000a0600720c */ /* 0x000fe20003f64070 */
[----:B------:R-:W-:Y:S02]  /*6150*/  IMAD.MOV.U32 R17, RZ, RZ, R11 ;  /* 0x000000ffff117224 */ /* 0x000fe400078e000b */
[----:B------:R-:W-:-:S04]  /*6160*/  IMAD.HI.U32 R9, R9, R28, RZ ;  /* 0x0000001c09097227 */ /* 0x000fc800078e00ff */
[----:B------:R-:W-:Y:S01]  /*6170*/  @!P6 IMAD.MOV R17, RZ, RZ, -R17 ;  /* 0x000000ffff11e224 */ /* 0x000fe200078e0a11 */
[C---:B------:R-:W-:Y:S01]  /*6180*/  ISETP.GT.U32.AND P6, PT, R6.reuse, R8, PT ;  /* 0x000000080600720c */ /* 0x040fe20003fc4070 */
[----:B------:R-:W-:Y:S02]  /*6190*/  IMAD.MOV R9, RZ, RZ, -R9 ;  /* 0x000000ffff097224 */ /* 0x000fe400078e0a09 */
[----:B------:R-:W-:Y:S01]  /*61a0*/  @!P1 IMAD.IADD R251, R251, 0x1, -R6 ;  /* 0x00000001fbfb9824 */ /* 0x000fe200078e0a06 */
[C---:B------:R-:W-:Y:S01]  /*61b0*/  ISETP.GT.U32.AND P1, PT, R6.reuse, R26, PT ;  /* 0x0000001a0600720c */ /* 0x040fe20003f24070 */
[----:B------:R-:W-:Y:S02]  /*61c0*/  IMAD R28, R6, R9, R28 ;  /* 0x00000009061c7224 */ /* 0x000fe400078e021c */
[--C-:B------:R-:W-:Y:S01]  /*61d0*/  @!P4 IMAD.IADD R12, R12, 0x1, -R6.reuse ;  /* 0x000000010c0cc824 */ /* 0x100fe200078e0a06 */
[----:B------:R-:W-:Y:S01]  /*61e0*/  ISETP.GE.AND P4, PT, R104, RZ, PT ;  /* 0x000000ff6800720c */ /* 0x000fe20003f86270 */
[--C-:B------:R-:W-:Y:S01]  /*61f0*/  @!P2 IMAD.IADD R24, R24, 0x1, -R6.reuse ;  /* 0x000000011818a824 */ /* 0x100fe200078e0a06 */
[----:B------:R-:W-:Y:S01]  /*6200*/  ISETP.GE.AND P2, PT, R100, RZ, PT ;  /* 0x000000ff6400720c */ /* 0x000fe20003f46270 */
[--C-:B------:R-:W-:Y:S01]  /*6210*/  @!P5 IMAD.IADD R2, R2, 0x1, -R6.reuse ;  /* 0x000000010202d824 */ /* 0x100fe200078e0a06 */
[----:B------:R-:W-:Y:S01]  /*6220*/  ISETP.GT.U32.AND P5, PT, R6, R28, PT ;  /* 0x0000001c0600720c */ /* 0x000fe20003fa4070 */
[--C-:B------:R-:W-:Y:S01]  /*6230*/  @!P0 IMAD.IADD R4, R4, 0x1, -R6.reuse ;  /* 0x0000000104048824 */ /* 0x100fe200078e0a06 */
[----:B------:R-:W-:Y:S01]  /*6240*/  ISETP.GE.AND P0, PT, R98, RZ, PT ;  /* 0x000000ff6200720c */ /* 0x000fe20003f06270 */
[--C-:B------:R-:W-:Y:S01]  /*6250*/  @!P3 IMAD.IADD R10, R10, 0x1, -R6.reuse ;  /* 0x000000010a0ab824 */ /* 0x100fe200078e0a06 */
[----:B------:R-:W-:Y:S01]  /*6260*/  ISETP.GE.AND P3, PT, R106, RZ, PT ;  /* 0x000000ff6a00720c */ /* 0x000fe20003f66270 */
[--C-:B------:R-:W-:Y:S01]  /*6270*/  @!P6 IMAD.IADD R8, R8, 0x1, -R6.reuse ;  /* 0x000000010808e824 */ /* 0x100fe200078e0a06 */
[----:B------:R-:W-:Y:S01]  /*6280*/  ISETP.GE.AND P6, PT, R102, RZ, PT ;  /* 0x000000ff6600720c */ /* 0x000fe20003fc6270 */
[----:B------:R-:W-:Y:S01]  /*6290*/  @!P1 IMAD.IADD R26, R26, 0x1, -R6 ;  /* 0x000000011a1a9824 */ /* 0x000fe200078e0a06 */
[----:B------:R-:W-:Y:S01]  /*62a0*/  ISETP.GE.AND P1, PT, R96, RZ, PT ;  /* 0x000000ff6000720c */ /* 0x000fe20003f26270 */
[----:B------:R-:W-:-:S02]  /*62b0*/  IMAD.MOV.U32 R7, RZ, RZ, R251 ;  /* 0x000000ffff077224 */ /* 0x000fc400078e00fb */
[----:B------:R-:W-:Y:S02]  /*62c0*/  IMAD.MOV.U32 R5, RZ, RZ, R2 ;  /* 0x000000ffff057224 */ /* 0x000fe400078e0002 */
[----:B------:R-:W-:Y:S01]  /*62d0*/  IMAD.MOV.U32 R13, RZ, RZ, R229 ;  /* 0x000000ffff0d7224 */ /* 0x000fe200078e00e5 */
[----:B------:R-:W-:Y:S01]  /*62e0*/  SHF.R.S32.HI R229, RZ, 0x1f, R20 ;  /* 0x0000001fffe57819 */ /* 0x000fe20000011414 */
[----:B------:R-:W-:Y:S02]  /*62f0*/  IMAD.MOV.U32 R9, RZ, RZ, R249 ;  /* 0x000000ffff097224 */ /* 0x000fe400078e00f9 */
[----:B------:R-:W-:Y:S01]  /*6300*/  @!P4 IMAD.MOV R7, RZ, RZ, -R7 ;  /* 0x000000ffff07c224 */ /* 0x000fe200078e0a07 */
[----:B------:R-:W-:Y:S01]  /*6310*/  ISETP.GT.U32.AND P4, PT, R6, R26, PT ;  /* 0x0000001a0600720c */ /* 0x000fe20003f84070 */
[----:B------:R-:W-:Y:S01]  /*6320*/  @!P2 IMAD.MOV R5, RZ, RZ, -R5 ;  /* 0x000000ffff05a224 */ /* 0x000fe200078e0a05 */
[----:B------:R-:W-:Y:S01]  /*6330*/  ISETP.GE.AND P2, PT, R16, RZ, PT ;  /* 0x000000ff1000720c */ /* 0x000fe20003f46270 */
[----:B------:R-:W-:Y:S01]  /*6340*/  @!P5 IMAD.IADD R28, R28, 0x1, -R6 ;  /* 0x000000011c1cd824 */ /* 0x000fe200078e0a06 */
[C---:B------:R-:W-:Y:S01]  /*6350*/  ISETP.GT.U32.AND P5, PT, R6.reuse, R12, PT ;  /* 0x0000000c0600720c */ /* 0x040fe20003fa4070 */
[----:B------:R-:W-:Y:S01]  /*6360*/  @!P0 IMAD.MOV R13, RZ, RZ, -R13 ;  /* 0x000000ffff0d8224 */ /* 0x000fe200078e0a0d */
[C---:B------:R-:W-:Y:S01]  /*6370*/  ISETP.GT.U32.AND P0, PT, R6.reuse, R10, PT ;  /* 0x0000000a0600720c */ /* 0x040fe20003f04070 */
[----:B------:R-:W-:Y:S01]  /*6380*/  @!P3 IMAD.MOV R9, RZ, RZ, -R9 ;  /* 0x000000ffff09b224 */ /* 0x000fe200078e0a09 */
[----:B------:R-:W-:Y:S01]  /*6390*/  ISETP.GT.U32.AND P3, PT, R6, R24, PT ;  /* 0x000000180600720c */ /* 0x000fe20003f64070 */
[----:B------:R-:W-:Y:S01]  /*63a0*/  IMAD.MOV.U32 R11, RZ, RZ, R239 ;  /* 0x000000ffff0b7224 */ /* 0x000fe200078e00ef */
[----:B------:R-:W-:Y:S01]  /*63b0*/  LEA.HI R20, R229, R20, RZ, 0x7 ;  /* 0x00000014e5147211 */ /* 0x000fe200078f38ff */
[----:B------:R-:W-:-:S02]  /*63c0*/  IMAD.MOV.U32 R251, RZ, RZ, R4 ;  /* 0x000000fffffb7224 */ /* 0x000fc400078e0004 */
[----:B------:R-:W-:Y:S01]  /*63d0*/  @!P6 IMAD.MOV R11, RZ, RZ, -R11 ;  /* 0x000000ffff0be224 */ /* 0x000fe200078e0a0b */
[----:B------:R-:W-:Y:S01]  /*63e0*/  ISETP.GT.U32.AND P6, PT, R6, R28, PT ;  /* 0x0000001c0600720c */ /* 0x000fe20003fc4070 */
[----:B------:R-:W-:Y:S01]  /*63f0*/  @!P1 IMAD.MOV R251, RZ, RZ, -R251 ;  /* 0x000000fffffb9224 */ /* 0x000fe200078e0afb */
[----:B------:R-:W-:Y:S01]  /*6400*/  ISETP.GE.AND P1, PT, R18, RZ, PT ;  /* 0x000000ff1200720c */ /* 0x000fe20003f26270 */
[----:B------:R-:W-:Y:S01]  /*6410*/  @!P4 IMAD.IADD R26, R26, 0x1, -R6 ;  /* 0x000000011a1ac824 */ /* 0x000fe200078e0a06 */
[----:B------:R-:W-:Y:S01]  /*6420*/  ISETP.GE.AND P4, PT, R94, RZ, PT ;  /* 0x000000ff5e00720c */ /* 0x000fe20003f86270 */
[----:B------:R-:W-:Y:S01]  /*6430*/  @!P2 IMAD.MOV R8, RZ, RZ, -R8 ;  /* 0x000000ffff08a224 */ /* 0x000fe200078e0a08 */
[----:B------:R-:W-:Y:S01]  /*6440*/  ISETP.NE.AND P2, PT, R159, RZ, PT ;  /* 0x000000ff9f00720c */ /* 0x000fe20003f45270 */
[--C-:B------:R-:W-:Y:S01]  /*6450*/  @!P0 IMAD.IADD R10, R10, 0x1, -R6.reuse ;  /* 0x000000010a0a8824 */ /* 0x100fe200078e0a06 */
[----:B------:R-:W-:Y:S01]  /*6460*/  LOP3.LUT R18, RZ, R159, RZ, 0x33, !PT ;  /* 0x0000009fff127212 */ /* 0x000fe200078e33ff */
[--C-:B------:R-:W-:Y:S01]  /*6470*/  @!P5 IMAD.IADD R12, R12, 0x1, -R6.reuse ;  /* 0x000000010c0cd824 */ /* 0x100fe200078e0a06 */
[----:B------:R-:W-:Y:S01]  /*6480*/  ISETP.GE.AND P0, PT, R88, RZ, PT ;  /* 0x000000ff5800720c */ /* 0x000fe20003f06270 */
[--C-:B------:R-:W-:Y:S01]  /*6490*/  @!P3 IMAD.IADD R24, R24, 0x1, -R6.reuse ;  /* 0x000000011818b824 */ /* 0x100fe200078e0a06 */
[----:B------:R-:W-:Y:S01]  /*64a0*/  ISETP.GE.AND P5, PT, R90, RZ, PT ;  /* 0x000000ff5a00720c */ /* 0x000fe20003fa6270 */
[----:B------:R-:W-:Y:S01]  /*64b0*/  @!P6 IMAD.IADD R28, R28, 0x1, -R6 ;  /* 0x000000011c1ce824 */ /* 0x000fe200078e0a06 */
[----:B------:R-:W-:Y:S01]  /*64c0*/  ISETP.GE.AND P3, PT, R92, RZ, PT ;  /* 0x000000ff5c00720c */ /* 0x000fe20003f66270 */
[----:B------:R-:W-:Y:S01]  /*64d0*/  IMAD R2, R204, UR60, RZ ;  /* 0x0000003ccc027c24 */ /* 0x000fe2000f8e02ff */
[C---:B------:R-:W-:Y:S01]  /*64e0*/  SEL R245, R18.reuse, R245, !P2 ;  /* 0x000000f512f57207 */ /* 0x040fe20005000000 */
[----:B------:R-:W-:Y:S01]  /*64f0*/  IMAD.MOV.U32 R229, RZ, RZ, R28 ;  /* 0x000000ffffe57224 */ /* 0x000fe200078e001c */
[----:B------:R-:W-:Y:S01]  /*6500*/  SEL R243, R18, R243, !P2 ;  /* 0x000000f312f37207 */ /* 0x000fe20005000000 */
[----:B------:R-:W-:Y:S01]  /*6510*/  IMAD.MOV.U32 R249, RZ, RZ, R24 ;  /* 0x000000fffff97224 */ /* 0x000fe200078e0018 */
[----:B------:R-:W-:Y:S01]  /*6520*/  LEA R4, P6, R2, UR8, 0x1 ;  /* 0x0000000802047c11 */ /* 0x000fe2000f8c08ff */
[----:B------:R-:W-:Y:S01]  /*6530*/  IMAD R245, R245, UR10, RZ ;  /* 0x0000000af5f57c24 */ /* 0x000fe2000f8e02ff */
[C---:B------:R-:W-:Y:S01]  /*6540*/  SEL R227, R18.reuse, R227, !P2 ;  /* 0x000000e312e37207 */ /* 0x040fe20005000000 */
[----:B------:R-:W-:Y:S01]  /*6550*/  IMAD.MOV.U32 R239, RZ, RZ, R26 ;  /* 0x000000ffffef7224 */ /* 0x000fe200078e001a */
[----:B------:R-:W-:Y:S01]  /*6560*/  SEL R233, R18, R233, !P2 ;  /* 0x000000e912e97207 */ /* 0x000fe20005000000 */
[----:B------:R-:W-:Y:S01]  /*6570*/  @!P4 IMAD.MOV R229, RZ, RZ, -R229 ;  /* 0x000000ffffe5c224 */ /* 0x000fe200078e0ae5 */
[----:B------:R-:W-:Y:S01]  /*6580*/  LEA R152, P4, R245, R4, 0x1 ;  /* 0x00000004f5987211 */ /* 0x000fe200078808ff */
[----:B------:R-:W-:Y:S01]  /*6590*/  @!P1 IMAD.MOV R10, RZ, RZ, -R10 ;  /* 0x000000ffff0a9224 */ /* 0x000fe200078e0a0a */
[----:B------:R-:W-:Y:S01]  /*65a0*/  LEA.HI.X.SX32 R2, R2, UR9, 0x1, P6 ;  /* 0x0000000902027c11 */ /* 0x000fe2000b0f0eff */
[----:B------:R-:W-:Y:S01]  /*65b0*/  @!P0 IMAD.MOV R12, RZ, RZ, -R12 ;  /* 0x000000ffff0c8224 */ /* 0x000fe200078e0a0c */
[C---:B------:R-:W-:Y:S01]  /*65c0*/  SEL R231, R18.reuse, R231, !P2 ;  /* 0x000000e712e77207 */ /* 0x040fe20005000000 */
[----:B------:R-:W-:Y:S01]  /*65d0*/  @!P5 IMAD.MOV R249, RZ, RZ, -R249 ;  /* 0x000000fffff9d224 */ /* 0x000fe200078e0af9 */
[C---:B------:R-:W-:Y:S01]  /*65e0*/  SEL R159, R18.reuse, R14, !P2 ;  /* 0x0000000e129f7207 */ /* 0x040fe20005000000 */
[----:B------:R-:W-:Y:S01]  /*65f0*/  @!P3 IMAD.MOV R239, RZ, RZ, -R239 ;  /* 0x000000ffffefb224 */ /* 0x000fe200078e0aef */
[C---:B------:R-:W-:Y:S01]  /*6600*/  SEL R217, R18.reuse, R217, !P2 ;  /* 0x000000d912d97207 */ /* 0x040fe20005000000 */
[----:B------:R-:W-:Y:S01]  /*6610*/  IMAD R243, R243, UR10, RZ ;  /* 0x0000000af3f37c24 */ /* 0x000fe2000f8e02ff */
[C---:B------:R-:W-:Y:S01]  /*6620*/  SEL R241, R18.reuse, R241, !P2 ;  /* 0x000000f112f17207 */ /* 0x040fe20005000000 */
[----:B------:R0:W-:Y:S01]  /*6630*/  STL [R1+0x80c], R152 ;  /* 0x00080c9801007387 */ /* 0x0001e20000100800 */
[C---:B------:R-:W-:Y:S01]  /*6640*/  SEL R237, R18.reuse, R237, !P2 ;  /* 0x000000ed12ed7207 */ /* 0x040fe20005000000 */
[----:B------:R-:W-:Y:S01]  /*6650*/  IMAD R227, R227, UR10, RZ ;  /* 0x0000000ae3e37c24 */ /* 0x000fe2000f8e02ff */
        /* <DEDUP_REMOVED lines=216> */
[----:B------:R-:W-:Y:S01]  /*73e0*/  SEL R11, R18, R11, !P2 ;  /* 0x0000000b120b7207 */ /* 0x000fe20005000000 */
        /* <DEDUP_REMOVED lines=21> */
[----:B0-----:R-:W-:Y:S01]  /*7540*/  LEA.HI.X.SX32 R152, R245, R2, 0x1, P4 ;  /* 0x00000002f5987211 */ /* 0x001fe200020f0eff */
[----:B------:R-:W-:Y:S01]  /*7550*/  IMAD R8, R8, UR10, RZ ;  /* 0x0000000a08087c24 */ /* 0x000fe2000f8e02ff */
[-C--:B------:R-:W-:Y:S01]  /*7560*/  LEA R224, P2, R243, R4.reuse, 0x1 ;  /* 0x00000004f3e07211 */ /* 0x080fe200078408ff */
[----:B------:R-:W-:Y:S01]  /*7570*/  IMAD R10, R10, UR10, RZ ;  /* 0x0000000a0a0a7c24 */ /* 0x000fe2000f8e02ff */
[----:B------:R-:W-:Y:S01]  /*7580*/  LEA R229, P1, R227, R4, 0x1 ;  /* 0x00000004e3e57211 */ /* 0x000fe200078208ff */
[----:B------:R0:W-:Y:S01]  /*7590*/  STL [R1+0x808], R152 ;  /* 0x0008089801007387 */ /* 0x0001e20000100800 */
[----:B------:R-:W-:Y:S01]  /*75a0*/  LEA.HI.X.SX32 R222, R243, R2, 0x1, P2 ;  /* 0x00000002f3de7211 */ /* 0x000fe200010f0eff */
[----:B------:R-:W-:Y:S01]  /*75b0*/  IMAD R12, R12, UR10, RZ ;  /* 0x0000000a0c0c7c24 */ /* 0x000fe2000f8e02ff */
[----:B------:R-:W-:Y:S01]  /*75c0*/  LEA R234, P0, R231, R4, 0x1 ;  /* 0x00000004e7ea7211 */ /* 0x000fe200078008ff */
[----:B------:R-:W-:Y:S01]  /*75d0*/  IMAD R14, R14, UR10, RZ ;  /* 0x0000000a0e0e7c24 */ /* 0x000fe2000f8e02ff */
[----:B------:R-:W-:Y:S01]  /*75e0*/  LEA.HI.X.SX32 R227, R227, R2, 0x1, P1 ;  /* 0x00000002e3e37211 */ /* 0x000fe200008f0eff */
[----:B------:R-:W-:Y:S01]  /*75f0*/  IMAD R16, R16, UR10, RZ ;  /* 0x0000000a10107c24 */ /* 0x000fe2000f8e02ff */
[-C--:B------:R-:W-:Y:S01]  /*7600*/  LEA R154, P1, R225, R4.reuse, 0x1 ;  /* 0x00000004e19a7211 */ /* 0x080fe200078208ff */
[----:B------:R-:W-:Y:S01]  /*7610*/  IMAD R18, R18, UR10, RZ ;  /* 0x0000000a12127c24 */ /* 0x000fe2000f8e02ff */
[-C--:B------:R-:W-:Y:S01]  /*7620*/  LEA R239, P6, R241, R4.reuse, 0x1 ;  /* 0x00000004f1ef7211 */ /* 0x080fe200078c08ff */
[----:B------:R-:W-:Y:S01]  /*7630*/  ULDC.64 UR8, c[0x0][0x210] ;  /* 0x0000840000087ab9 */ /* 0x000fe20000000a00 */
[----:B0-----:R-:W-:Y:S01]  /*7640*/  LEA R152, P2, R233, R4, 0x1 ;  /* 0x00000004e9987211 */ /* 0x001fe200078408ff */
[----:B------:R-:W-:Y:S01]  /*7650*/  USHF.L.U32 UR60, UR60, 0x7, URZ ;  /* 0x000000073c3c7899 */ /* 0x000fe2000800063f */
[----:B------:R-:W-:-:S02]  /*7660*/  LEA.HI.X.SX32 R231, R231, R2, 0x1, P0 ;  /* 0x00000002e7e77211 */ /* 0x000fc400000f0eff */
[-C--:B------:R-:W-:Y:S01]  /*7670*/  LEA R244, P5, R237, R4.reuse, 0x1 ;  /* 0x00000004edf47211 */ /* 0x080fe200078a08ff */
[----:B------:R0:W-:Y:S01]  /*7680*/  STL [R1+0x4], R152 ;  /* 0x0000049801007387 */ /* 0x0001e20000100800 */
[----:B------:R-:W-:Y:S01]  /*7690*/  LEA R220, P3, R217, R4, 0x1 ;  /* 0x00000004d9dc7211 */ /* 0x000fe200078608ff */
[----:B------:R-:W-:Y:S01]  /*76a0*/  USHF.R.S32.HI UR10, URZ, 0x1f, UR60 ;  /* 0x0000001f3f0a7899 */ /* 0x000fe2000801143c */
[----:B------:R-:W-:Y:S01]  /*76b0*/  LEA.HI.X.SX32 R236, R241, R2, 0x1, P6 ;  /* 0x00000002f1ec7211 */ /* 0x000fe200030f0eff */
[----:B------:R1:W-:Y:S01]  /*76c0*/  STL [R1+0xc], R154 ;  /* 0x00000c9a01007387 */ /* 0x0003e20000100800 */
[----:B------:R-:W-:Y:S01]  /*76d0*/  LEA R248, P4, R247, R4, 0x1 ;  /* 0x00000004f7f87211 */ /* 0x000fe200078808ff */
[----:B------:R-:W-:Y:S01]  /*76e0*/  USHF.L.U32 UR5, UR60, 0x1, URZ ;  /* 0x000000013c057899 */ /* 0x000fe2000800063f */
[-C--:B------:R-:W-:Y:S01]  /*76f0*/  LEA.HI.X.SX32 R242, R237, R2.reuse, 0x1, P5 ;  /* 0x00000002edf27211 */ /* 0x080fe200028f0eff */
[----:B------:R-:W-:Y:S01]  /*7700*/  USHF.L.U64.HI UR60, UR60, 0x1, UR10 ;  /* 0x000000013c3c7899 */ /* 0x000fe2000801020a */
[----:B------:R-:W-:-:S02]  /*7710*/  LEA.HI.X.SX32 R217, R217, R2, 0x1, P3 ;  /* 0x00000002d9d97211 */ /* 0x000fc400018f0eff */
[-C--:B0-----:R-:W-:Y:S02]  /*7720*/  LEA R152, P0, R223, R4.reuse, 0x1 ;  /* 0x00000004df987211 */ /* 0x081fe400078008ff */
[-C--:B------:R-:W-:Y:S02]  /*7730*/  LEA R252, P3, R235, R4.reuse, 0x1 ;  /* 0x00000004ebfc7211 */ /* 0x080fe400078608ff */
[----:B-1----:R-:W-:Y:S01]  /*7740*/  LEA R154, P6, R221, R4, 0x1 ;  /* 0x00000004dd9a7211 */ /* 0x002fe200078c08ff */
[----:B------:R0:W-:Y:S01]  /*7750*/  STL [R1+0x14], R152 ;  /* 0x0000149801007387 */ /* 0x0001e20000100800 */
[-C--:B------:R-:W-:Y:S02]  /*7760*/  LEA.HI.X.SX32 R247, R247, R2.reuse, 0x1, P4 ;  /* 0x00000002f7f77211 */ /* 0x080fe400020f0eff */
[----:B------:R-:W-:Y:S01]  /*7770*/  LEA.HI.X.SX32 R250, R235, R2, 0x1, P3 ;  /* 0x00000002ebfa7211 */ /* 0x000fe200018f0eff */
[----:B------:R1:W-:Y:S01]  /*7780*/  STL [R1+0x1c], R154 ;  /* 0x00001c9a01007387 */ /* 0x0003e20000100800 */
[----:B0-----:R-:W-:-:S02]  /*7790*/  LEA R152, P5, R219, R4, 0x1 ;  /* 0x00000004db987211 */ /* 0x001fc400078a08ff */
[----:B-1----:R-:W-:-:S03]  /*77a0*/  LEA R154, P4, R215, R4, 0x1 ;  /* 0x00000004d79a7211 */ /* 0x002fc600078808ff */
[----:B------:R0:W-:Y:S04]  /*77b0*/  STL [R1+0x24], R152 ;  /* 0x0000249801007387 */ /* 0x0001e80000100800 */
[----:B------:R1:W-:Y:S01]  /*77c0*/  STL [R1+0x78], R154 ;  /* 0x0000789a01007387 */ /* 0x0003e20000100800 */
[----:B0-----:R-:W-:Y:S02]  /*77d0*/  LEA R152, P3, R213, R4, 0x1 ;  /* 0x00000004d5987211 */ /* 0x001fe400078608ff */
[----:B-1----:R-:W-:-:S03]  /*77e0*/  LEA.HI.X.SX32 R154, R233, R2, 0x1, P2 ;  /* 0x00000002e99a7211 */ /* 0x002fc600010f0eff */
[----:B------:R0:W-:Y:S01]  /*77f0*/  STL [R1+0x80], R152 ;  /* 0x0000809801007387 */ /* 0x0001e20000100800 */
[----:B------:R-:W-:-:S03]  /*7800*/  LEA R156, P2, R211, R4, 0x1 ;  /* 0x00000004d39c7211 */ /* 0x000fc600078408ff */
[----:B------:R1:W-:Y:S04]  /*7810*/  STL [R1], R154 ;  /* 0x0000009a01007387 */ /* 0x0003e80000100800 */
[----:B------:R2:W-:Y:S01]  /*7820*/  STL [R1+0x88], R156 ;  /* 0x0000889c01007387 */ /* 0x0005e20000100800 */
[----:B0-----:R-:W-:Y:S02]  /*7830*/  LEA.HI.X.SX32 R152, R225, R2, 0x1, P1 ;  /* 0x00000002e1987211 */ /* 0x001fe400008f0eff */
[----:B-1----:R-:W-:-:S03]  /*7840*/  LEA R154, P1, R209, R4, 0x1 ;  /* 0x00000004d19a7211 */ /* 0x002fc600078208ff */
[----:B------:R0:W-:Y:S01]  /*7850*/  STL [R1+0x8], R152 ;  /* 0x0000089801007387 */ /* 0x0001e20000100800 */
[----:B--2---:R-:W-:-:S03]  /*7860*/  LEA.HI.X.SX32 R156, R223, R2, 0x1, P0 ;  /* 0x00000002df9c7211 */ /* 0x004fc600000f0eff */
[----:B------:R1:W-:Y:S04]  /*7870*/  STL [R1+0x90], R154 ;  /* 0x0000909a01007387 */ /* 0x0003e80000100800 */
[----:B------:R2:W-:Y:S01]  /*7880*/  STL [R1+0x10], R156 ;  /* 0x0000109c01007387 */ /* 0x0005e20000100800 */
[----:B0-----:R-:W-:Y:S02]  /*7890*/  LEA R152, P0, R207, R4, 0x1 ;  /* 0x00000004cf987211 */ /* 0x001fe400078008ff */
[----:B-1----:R-:W-:-:S03]  /*78a0*/  LEA.HI.X.SX32 R154, R221, R2, 0x1, P6 ;  /* 0x00000002dd9a7211 */ /* 0x002fc600030f0eff */
[----:B------:R0:W-:Y:S01]  /*78b0*/  STL [R1+0x98], R152 ;  /* 0x0000989801007387 */ /* 0x0001e20000100800 */
[----:B--2---:R-:W-:-:S03]  /*78c0*/  LEA R156, P6, R205, R4, 0x1 ;  /* 0x00000004cd9c7211 */ /* 0x004fc600078c08ff */
[----:B------:R1:W-:Y:S04]  /*78d0*/  STL [R1+0x18], R154 ;  /* 0x0000189a01007387 */ /* 0x0003e80000100800 */
        /* <DEDUP_REMOVED lines=101> */
[----:B------:R1:W-:Y:S01]  /*7f30*/  STL [R1+0x168], R154 ;  /* 0x0001689a01007387 */ /* 0x0003e20000100800 */
[----:B------:R-:W-:-:S03]  /*7f40*/  LEA.HI.X.SX32 R155, R155, R2, 0x1, P2 ;  /* 0x000000029b9b7211 */ /* 0x000fc600010f0eff */
        /* <DEDUP_REMOVED lines=18> */
[----:B------:R-:W-:Y:S01]  /*8070*/  STL [R1+0x190], R156 ;  /* 0x0001909c01007387 */ /* 0x000fe20000100800 */
[----:B0-----:R-:W-:Y:S02]  /*8080*/  LEA.HI.X.SX32 R152, R157, R2, 0x1, P3 ;  /* 0x000000029d987211 */ /* 0x001fe400018f0eff */
[----:B-1----:R-:W-:-:S03]  /*8090*/  LEA R154, P3, R143, R4, 0x1 ;  /* 0x000000048f9a7211 */ /* 0x002fc600078608ff */
[----:B------:R0:W-:Y:S04]  /*80a0*/  STL [R1+0x15c], R152 ;  /* 0x00015c9801007387 */ /* 0x0001e80000100800 */
[----:B------:R1:W-:Y:S04]  /*80b0*/  STL [R1+0x198], R154 ;  /* 0x0001989a01007387 */ /* 0x0003e80000100800 */
[----:B------:R-:W-:Y:S01]  /*80c0*/  STL [R1+0x164], R155 ;  /* 0x0001649b01007387 */ /* 0x000fe20000100800 */
[----:B0-----:R-:W-:Y:S02]  /*80d0*/  LEA R152, P2, R141, R4, 0x1 ;  /* 0x000000048d987211 */ /* 0x001fe400078408ff */
[----:B-1----:R-:W-:-:S03]  /*80e0*/  LEA.HI.X.SX32 R154, R153, R2, 0x1, P1 ;  /* 0x00000002999a7211 */ /* 0x002fc600008f0eff */
[----:B------:R0:W-:Y:S01]  /*80f0*/  STL [R1+0x1a0], R152 ;  /* 0x0001a09801007387 */ /* 0x0001e20000100800 */
[----:B------:R-:W-:-:S03]  /*8100*/  LEA R153, P1, R139, R4, 0x1 ;  /* 0x000000048b997211 */ /* 0x000fc600078208ff */
[----:B------:R1:W-:Y:S04]  /*8110*/  STL [R1+0x16c], R154 ;  /* 0x00016c9a01007387 */ /* 0x0003e80000100800 */
[----:B------:R2:W-:Y:S01]  /*8120*/  STL [R1+0x1a8], R153 ;  /* 0x0001a89901007387 */ /* 0x0005e20000100800 */
[----:B0-----:R-:W-:Y:S02]  /*8130*/  LEA.HI.X.SX32 R152, R151, R2, 0x1, P0 ;  /* 0x0000000297987211 */ /* 0x001fe400000f0eff */
[----:B------:R-:W-:Y:S02]  /*8140*/  CS2R R150, SRZ ;  /* 0x0000000000967805 */ /* 0x000fe4000001ff00 */
[----:B-1----:R-:W-:Y:S01]  /*8150*/  LEA R154, P0, R137, R4, 0x1 ;  /* 0x00000004899a7211 */ /* 0x002fe200078008ff */
[----:B------:R0:W-:Y:S01]  /*8160*/  STL [R1+0x174], R152 ;  /* 0x0001749801007387 */ /* 0x0001e20000100800 */
[----:B--2---:R-:W-:-:S03]  /*8170*/  LEA.HI.X.SX32 R153, R149, R2, 0x1, P6 ;  /* 0x0000000295997211 */ /* 0x004fc600030f0eff */
[----:B------:R1:W-:Y:S01]  /*8180*/  STL [R1+0x1b0], R154 ;  /* 0x0001b09a01007387 */ /* 0x0003e20000100800 */
[----:B------:R-:W-:-:S03]  /*8190*/  CS2R R148, SRZ ;  /* 0x0000000000947805 */ /* 0x000fc6000001ff00 */
[----:B------:R2:W-:Y:S01]  /*81a0*/  STL [R1+0x17c], R153 ;  /* 0x00017c9901007387 */ /* 0x0005e20000100800 */
[----:B0-----:R-:W-:Y:S02]  /*81b0*/  LEA R152, P6, R135, R4, 0x1 ;  /* 0x0000000487987211 */ /* 0x001fe400078c08ff */
[----:B-1----:R-:W-:-:S03]  /*81c0*/  LEA.HI.X.SX32 R154, R147, R2, 0x1, P5 ;  /* 0x00000002939a7211 */ /* 0x002fc600028f0eff */
[----:B------:R0:W-:Y:S01]  /*81d0*/  STL [R1+0x1b8], R152 ;  /* 0x0001b89801007387 */ /* 0x0001e20000100800 */
[----:B------:R-:W-:Y:S02]  /*81e0*/  CS2R R146, SRZ ;  /* 0x0000000000927805 */ /* 0x000fe4000001ff00 */
[----:B--2---:R-:W-:Y:S01]  /*81f0*/  LEA R153, P5, R133, R4, 0x1 ;  /* 0x0000000485997211 */ /* 0x004fe200078a08ff */
[----:B------:R1:W-:Y:S04]  /*8200*/  STL [R1+0x184], R154 ;  /* 0x0001849a01007387 */ /* 0x0003e80000100800 */
[----:B------:R2:W-:Y:S01]  /*8210*/  STL [R1+0x1c0], R153 ;  /* 0x0001c09901007387 */ /* 0x0005e20000100800 */
[----:B0-----:R-:W-:Y:S02]  /*8220*/  LEA.HI.X.SX32 R152, R145, R2, 0x1, P4 ;  /* 0x0000000291987211 */ /* 0x001fe400020f0eff */
[----:B------:R-:W-:-:S02]  /*8230*/  CS2R R144, SRZ ;  /* 0x0000000000907805 */ /* 0x000fc4000001ff00 */
        /* <DEDUP_REMOVED lines=264> */
[C---:B--2---:R-:W-:Y:S01]  /*92c0*/  LEA R153, P4, R21.reuse, R4, 0x1 ;  /* 0x0000000415997211 */ /* 0x044fe200078808ff */
[----:B------:R1:W-:Y:S03]  /*92d0*/  STL [R1+0x34c], R154 ;  /* 0x00034c9a01007387 */ /* 0x0003e60000100800 */
[-C--:B------:R-:W-:Y:S01]  /*92e0*/  LEA.HI.X.SX32 R21, R21, R2.reuse, 0x1, P4 ;  /* 0x0000000215157211 */ /* 0x080fe200020f0eff */
        /* <DEDUP_REMOVED lines=22> */
[----:B------:R-:W-:Y:S01]  /*9450*/  STL [R1+0x3a8], R154 ;  /* 0x0003a89a01007387 */ /* 0x000fe20000100800 */
[----:B------:R-:W-:Y:S02]  /*9460*/  LEA.HI.X.SX32 R23, R22, R2, 0x1, P5 ;  /* 0x0000000216177211 */ /* 0x000fe400028f0eff */
[-C--:B------:R-:W-:Y:S01]  /*9470*/  LEA R22, P5, R9, R4.reuse, 0x1 ;  /* 0x0000000409167211 */ /* 0x080fe200078a08ff */
[----:B------:R-:W-:Y:S01]  /*9480*/  STL [R1+0x374], R153 ;  /* 0x0003749901007387 */ /* 0x000fe20000100800 */
[----:B0-----:R-:W-:Y:S02]  /*9490*/  LEA R152, P6, R11, R4, 0x1 ;  /* 0x000000040b987211 */ /* 0x001fe400078c08ff */
[----:B------:R-:W-:-:S03]  /*94a0*/  LEA.HI.X.SX32 R9, R9, R2, 0x1, P5 ;  /* 0x0000000209097211 */ /* 0x000fc600028f0eff */
[----:B------:R-:W-:Y:S04]  /*94b0*/  STL [R1+0x3b0], R152 ;  /* 0x0003b09801007387 */ /* 0x000fe80000100800 */
[----:B------:R0:W-:Y:S04]  /*94c0*/  STL [R1+0x37c], R23 ;  /* 0x00037c1701007387 */ /* 0x0001e80000100800 */
[----:B------:R1:W-:Y:S04]  /*94d0*/  STL [R1+0x3c4], R22 ;  /* 0x0003c41601007387 */ /* 0x0003e80000100800 */
[----:B------:R2:W-:Y:S01]  /*94e0*/  STL [R1+0x384], R21 ;  /* 0x0003841501007387 */ /* 0x0005e20000100800 */
[----:B0-----:R-:W-:-:S02]  /*94f0*/  LEA R23, P4, R7, R4, 0x1 ;  /* 0x0000000407177211 */ /* 0x001fc400078808ff */
[----:B-1----:R-:W-:-:S03]  /*9500*/  LEA.HI.X.SX32 R22, R19, R2, 0x1, P3 ;  /* 0x0000000213167211 */ /* 0x002fc600018f0eff */
[----:B------:R-:W-:Y:S01]  /*9510*/  STL [R1+0x3cc], R23 ;  /* 0x0003cc1701007387 */ /* 0x000fe20000100800 */
[----:B------:R-:W-:Y:S02]  /*9520*/  LEA.HI.X.SX32 R19, R17, R2, 0x1, P2 ;  /* 0x0000000211137211 */ /* 0x000fe400010f0eff */
[-C--:B--2---:R-:W-:Y:S01]  /*9530*/  LEA R21, P3, R5, R4.reuse, 0x1 ;  /* 0x0000000405157211 */ /* 0x084fe200078608ff */
[----:B------:R-:W-:Y:S01]  /*9540*/  STL [R1+0x38c], R22 ;  /* 0x00038c1601007387 */ /* 0x000fe20000100800 */
[----:B------:R-:W-:-:S03]  /*9550*/  LEA R17, P2, R6, R4, 0x1 ;  /* 0x0000000406117211 */ /* 0x000fc600078408ff */
        /* <DEDUP_REMOVED lines=21> */
[----:B------:R-:W-:Y:S02]  /*96b0*/  LEA R5, P3, R18, R4, 0x1 ;  /* 0x0000000412057211 */ /* 0x000fe400078608ff */
[-C--:B------:R-:W-:Y:S01]  /*96c0*/  LEA.HI.X.SX32 R4, R6, R2.reuse, 0x1, P2 ;  /* 0x0000000206047211 */ /* 0x080fe200010f0eff */
[----:B------:R-:W-:Y:S01]  /*96d0*/  STL [R1+0x800], R9 ;  /* 0x0008000901007387 */ /* 0x000fe20000100800 */
[----:B------:R-:W-:-:S03]  /*96e0*/  LEA.HI.X.SX32 R6, R12, R2, 0x1, P6 ;  /* 0x000000020c067211 */ /* 0x000fc600030f0eff */
[----:B------:R0:W-:Y:S04]  /*96f0*/  STL [R1+0x3d0], R7 ;  /* 0x0003d00701007387 */ /* 0x0001e80000100800 */
[----:B------:R1:W-:Y:S04]  /*9700*/  STL [R1+0x804], R5 ;  /* 0x0008040501007387 */ /* 0x0003e80000100800 */
[----:B------:R2:W-:Y:S01]  /*9710*/  STL [R1+0x3d8], R4 ;  /* 0x0003d80401007387 */ /* 0x0005e20000100800 */
[----:B0-----:R-:W-:Y:S01]  /*9720*/  LEA R7, P2, R3, UR8, 0x1 ;  /* 0x0000000803077c11 */ /* 0x001fe2000f8408ff */
[----:B------:R-:W-:-:S02]  /*9730*/  UMOV UR8, URZ ;  /* 0x0000003f00087c82 */ /* 0x000fc40008000000 */
[----:B------:R-:W-:Y:S01]  /*9740*/  UIADD3.X UR12, UR8, 0x40000040, URZ, UP0, !UPT ;  /* 0x40000040080c7890 */ /* 0x000fe200087fe43f */
[-C--:B-1----:R-:W-:Y:S01]  /*9750*/  LEA.HI.X.SX32 R5, R8, R2.reuse, 0x1, P1 ;  /* 0x0000000208057211 */ /* 0x082fe200008f0eff */
[----:B------:R-:W-:Y:S01]  /*9760*/  UIADD3 UR14, UP0, UR38, 0x2, URZ ;  /* 0x00000002260e7890 */ /* 0x000fe2000ff1e03f */
[----:B------:R-:W0:Y:S01]  /*9770*/  LDC R8, c[0x0][0x238] ;  /* 0x00008e00ff087b82 */ /* 0x000e220000000800 */
[----:B------:R-:W-:Y:S01]  /*9780*/  LEA.HI.X.SX32 R3, R3, UR9, 0x1, P2 ;  /* 0x0000000903037c11 */ /* 0x000fe200090f0eff */
[----:B------:R-:W-:Y:S01]  /*9790*/  UMOV UR9, URZ ;  /* 0x0000003f00097c82 */ /* 0x000fe20008000000 */
[----:B--2---:R-:W-:Y:S01]  /*97a0*/  LEA.HI.X.SX32 R4, R10, R2, 0x1, P0 ;  /* 0x000000020a047211 */ /* 0x004fe200000f0eff */
[----:B------:R1:W-:Y:S01]  /*97b0*/  STL [R1+0x3e0], R5 ;  /* 0x0003e00501007387 */ /* 0x0003e20000100800 */
[----:B------:R-:W-:Y:S01]  /*97c0*/  UIADD3.X UR15, UR9, 0x40000040, URZ, UP0, !UPT ;  /* 0x40000040090f7890 */ /* 0x000fe200087fe43f */
[----:B------:R-:W-:Y:S02]  /*97d0*/  UMOV UR8, UR11 ;  /* 0x0000000b00087c82 */ /* 0x000fe40008000000 */
[----:B------:R2:W-:Y:S01]  /*97e0*/  STL [R1+0x3e8], R4 ;  /* 0x0003e80401007387 */ /* 0x0005e20000100800 */
[----:B------:R-:W-:-:S02]  /*97f0*/  UMOV UR9, UR12 ;  /* 0x0000000c00097c82 */ /* 0x000fc40008000000 */
[----:B------:R-:W-:Y:S01]  /*9800*/  UIADD3.64 UR10, UR8, 0x380, URZ ;  /* 0x00000380080a7897 */ /* 0x000fe2000fffe03f */
[----:B------:R-:W-:Y:S01]  /*9810*/  STL [R1+0x3f0], R6 ;  /* 0x0003f00601007387 */ /* 0x000fe20000100800 */
[----:B------:R-:W-:Y:S01]  /*9820*/  UIADD3.64 UR10, UR8, 0x480, URZ ;  /* 0x00000480080a7897 */ /* 0x000fe2000fffe03f */
[-C--:B-1----:R-:W-:Y:S01]  /*9830*/  LEA.HI.X.SX32 R5, R14, R2.reuse, 0x1, P5 ;  /* 0x000000020e057211 */ /* 0x082fe200028f0eff */
[----:B------:R-:W-:Y:S02]  /*9840*/  UIADD3.64 UR18, UR8, 0x400, URZ ;  /* 0x0000040008127897 */ /* 0x000fe4000fffe03f */
[----:B------:R-:W-:Y:S01]  /*9850*/  UIADD3.64 UR12, UR8, 0x80, URZ ;  /* 0x00000080080c7897 */ /* 0x000fe2000fffe03f */
[-C--:B--2---:R-:W-:Y:S01]  /*9860*/  LEA.HI.X.SX32 R4, R16, R2.reuse, 0x1, P4 ;  /* 0x0000000210047211 */ /* 0x084fe200020f0eff */
[----:B------:R-:W-:Y:S01]  /*9870*/  STL [R1+0x3f8], R5 ;  /* 0x0003f80501007387 */ /* 0x000fe20000100800 */
[----:B------:R-:W-:Y:S01]  /*9880*/  LEA.HI.X.SX32 R2, R18, R2, 0x1, P3 ;  /* 0x0000000212027211 */ /* 0x000fe200018f0eff */
[----:B------:R-:W-:Y:S01]  /*9890*/  UMOV UR10, UR14 ;  /* 0x0000000e000a7c82 */ /* 0x000fe20008000000 */
[----:B------:R-:W-:Y:S01]  /*98a0*/  UMOV UR11, UR15 ;  /* 0x0000000f000b7c82 */ /* 0x000fe20008000000 */
[----:B------:R1:W-:Y:S01]  /*98b0*/  STL [R1+0x7fc], R4 ;  /* 0x0007fc0401007387 */ /* 0x0003e20000100800 */
[C---:B0-----:R-:W-:Y:S01]  /*98c0*/  IMAD R164, R8.reuse, 0xfe, RZ ;  /* 0x000000fe08a47824 */ /* 0x041fe200078e02ff */
[----:B------:R-:W-:Y:S01]  /*98d0*/  UIADD3.64 UR16, UR8, 0x100, URZ ;  /* 0x0000010008107897 */ /* 0x000fe2000fffe03f */
[C---:B------:R-:W-:Y:S01]  /*98e0*/  IMAD R165, R8.reuse, 0xfa, RZ ;  /* 0x000000fa08a57824 */ /* 0x040fe200078e02ff */
[----:B------:R-:W-:Y:S01]  /*98f0*/  STL [R1+0x3fc], R2 ;  /* 0x0003fc0201007387 */ /* 0x000fe20000100800 */
[C---:B------:R-:W-:Y:S01]  /*9900*/  IMAD R166, R8.reuse, 0xf6, RZ ;  /* 0x000000f608a67824 */ /* 0x040fe200078e02ff */
[----:B------:R-:W-:Y:S01]  /*9910*/  UIADD3.64 UR20, UR8, 0x180, URZ ;  /* 0x0000018008147897 */ /* 0x000fe2000fffe03f */
[C---:B------:R-:W-:Y:S01]  /*9920*/  IMAD R167, R8.reuse, 0xf2, RZ ;  /* 0x000000f208a77824 */ /* 0x040fe200078e02ff */
[-C--:B------:R-:W-:Y:S01]  /*9930*/  IADD3 R165, P4, R165, R7.reuse, RZ ;  /* 0x00000007a5a57210 */ /* 0x080fe20007f9e0ff */
[C---:B------:R-:W-:Y:S01]  /*9940*/  IMAD R168, R8.reuse, 0xee, RZ ;  /* 0x000000ee08a87824 */ /* 0x040fe200078e02ff */
[----:B-1----:R-:W-:Y:S01]  /*9950*/  SHF.R.S32.HI R4, RZ, 0x7, R20 ;  /* 0x00000007ff047819 */ /* 0x002fe20000011414 */
[----:B------:R-:W-:Y:S01]  /*9960*/  IMAD R169, R8, 0xea, RZ ;  /* 0x000000ea08a97824 */ /* 0x000fe200078e02ff */
[-C--:B------:R-:W-:Y:S01]  /*9970*/  IADD3 R20, P2, R164, R7.reuse, RZ ;  /* 0x00000007a4147210 */ /* 0x080fe20007f5e0ff */
[----:B------:R-:W-:Y:S01]  /*9980*/  IMAD R170, R8, 0xe6, RZ ;  /* 0x000000e608aa7824 */ /* 0x000fe200078e02ff */
[-C--:B------:R-:W-:Y:S01]  /*9990*/  IADD3 R164, P5, R166, R7.reuse, RZ ;  /* 0x00000007a6a47210 */ /* 0x080fe20007fbe0ff */
[----:B------:R-:W-:Y:S01]  /*99a0*/  STL [R1+0x844], R4 ;  /* 0x0008440401007387 */ /* 0x000fe20000100800 */
[C---:B------:R-:W-:Y:S01]  /*99b0*/  IMAD R171, R8.reuse, 0x7f, RZ ;  /* 0x0000007f08ab7824 */ /* 0x040fe200078e02ff */
[----:B------:R-:W-:Y:S01]  /*99c0*/  UIADD3.64 UR24, UR8, 0x200, URZ ;  /* 0x0000020008187897 */ /* 0x000fe2000fffe03f */
[C---:B------:R-:W-:Y:S01]  /*99d0*/  IMAD R172, R8.reuse, 0xe2, RZ ;  /* 0x000000e208ac7824 */ /* 0x040fe200078e02ff */
[----:B------:R0:W-:Y:S01]  /*99e0*/  STL [R1+0x404], R20 ;  /* 0x0004041401007387 */ /* 0x0001e20000100800 */
        /* <DEDUP_REMOVED lines=9> */
[-C--:B0-----:R-:W-:Y:S01]  /*9a80*/  IADD3 R20, P6, R167, R7.reuse, RZ ;  /* 0x00000007a7147210 */ /* 0x081fe20007fde0ff */
[C---:B------:R-:W-:Y:S01]  /*9a90*/  IMAD R178, R8.reuse, 0xd6, RZ ;  /* 0x000000d608b27824 */ /* 0x040fe200078e02ff */
[----:B------:R-:W0:Y:S01]  /*9aa0*/  S2R R6, SR_TID.X ;  /* 0x0000000000067919 */ /* 0x000e220000002100 */
[----:B------:R-:W-:Y:S01]  /*9ab0*/  IMAD R179, R8, 0x77, RZ ;  /* 0x0000007708b37824 */ /* 0x000fe200078e02ff */
[-C--:B-1----:R-:W-:Y:S01]  /*9ac0*/  IADD3 R165, P0, R168, R7.reuse, RZ ;  /* 0x00000007a8a57210 */ /* 0x082fe20007f1e0ff */
[C---:B------:R-:W-:Y:S01]  /*9ad0*/  IMAD R180, R8.reuse, 0xd2, RZ ;  /* 0x000000d208b47824 */ /* 0x040fe200078e02ff */
[----:B------:R1:W-:Y:S01]  /*9ae0*/  STL [R1+0x434], R20 ;  /* 0x0004341401007387 */ /* 0x0003e20000100800 */
[C---:B------:R-:W-:Y:S01]  /*9af0*/  IMAD R181, R8.reuse, 0x75, RZ ;  /* 0x0000007508b57824 */ /* 0x040fe200078e02ff */
[-C--:B--2---:R-:W-:Y:S01]  /*9b00*/  IADD3 R164, P3, R169, R7.reuse, RZ ;  /* 0x00000007a9a47210 */ /* 0x084fe20007f7e0ff */
[C---:B------:R-:W-:Y:S01]  /*9b10*/  IMAD R182, R8.reuse, 0xce, RZ ;  /* 0x000000ce08b67824 */ /* 0x040fe200078e02ff */
[----:B------:R2:W-:Y:S01]  /*9b20*/  STL [R1+0x444], R165 ;  /* 0x000444a501007387 */ /* 0x0005e20000100800 */
[C---:B------:R-:W-:Y:S01]  /*9b30*/  IMAD R183, R8.reuse, 0x73, RZ ;  /* 0x0000007308b77824 */ /* 0x040fe200078e02ff */
[----:B------:R-:W-:Y:S01]  /*9b40*/  UIADD3.64 UR40, UR8, 0x500, URZ ;  /* 0x0000050008287897 */ /* 0x000fe2000fffe03f */
[C---:B------:R-:W-:Y:S01]  /*9b50*/  IMAD R184, R8.reuse, 0xca, RZ ;  /* 0x000000ca08b87824 */ /* 0x040fe200078e02ff */
[----:B------:R3:W-:Y:S01]  /*9b60*/  STL [R1+0x454], R164 ;  /* 0x000454a401007387 */ /* 0x0007e20000100800 */
[----:B------:R-:W-:Y:S01]  /*9b70*/  IMAD R185, R8, 0x71, RZ ;  /* 0x0000007108b97824 */ /* 0x000fe200078e02ff */
[----:B-1----:R-:W-:Y:S01]  /*9b80*/  IADD3 R20, P1, R170, R7, RZ ;  /* 0x00000007aa147210 */ /* 0x002fe20007f3e0ff */
[C---:B------:R-:W-:Y:S01]  /*9b90*/  IMAD R186, R8.reuse, 0xc6, RZ ;  /* 0x000000c608ba7824 */ /* 0x040fe200078e02ff */
[----:B------:R-:W-:Y:S01]  /*9ba0*/  UIADD3.64 UR44, UR8, 0x580, URZ ;  /* 0x00000580082c7897 */ /* 0x000fe2000fffe03f */
[C---:B------:R-:W-:Y:S01]  /*9bb0*/  IMAD R187, R8.reuse, 0x6f, RZ ;  /* 0x0000006f08bb7824 */ /* 0x040fe200078e02ff */
[----:B--2---:R-:W-:Y:S01]  /*9bc0*/  LEA.HI.X.SX32 R165, R171, R3, 0x1, P2 ;  /* 0x00000003aba57211 */ /* 0x004fe200010f0eff */
[----:B------:R1:W-:Y:S01]  /*9bd0*/  STL [R1+0x464], R20 ;  /* 0x0004641401007387 */ /* 0x0003e20000100800 */
[----:B------:R-:W-:Y:S01]  /*9be0*/  IMAD R188, R8, 0xc2, RZ ;  /* 0x000000c208bc7824 */ /* 0x000fe200078e02ff */
[----:B------:R-:W-:Y:S01]  /*9bf0*/  UIADD3.64 UR48, UR8, 0x600, URZ ;  /* 0x0000060008307897 */ /* 0x000fe2000fffe03f */
[----:B---3--:R-:W-:Y:S01]  /*9c00*/  IADD3 R164, P2, R172, R7, RZ ;  /* 0x00000007aca47210 */ /* 0x008fe20007f5e0ff */
[----:B------:R2:W-:Y:S01]  /*9c10*/  STL [R1+0x400], R165 ;  /* 0x000400a501007387 */ /* 0x0005e20000100800 */
[C---:B------:R-:W-:Y:S01]  /*9c20*/  IMAD R189, R8.reuse, 0x6d, RZ ;  /* 0x0000006d08bd7824 */ /* 0x040fe200078e02ff */
[----:B------:R-:W-:Y:S01]  /*9c30*/  UIADD3.64 UR52, UR8, 0x680, URZ ;  /* 0x0000068008347897 */ /* 0x000fe2000fffe03f */
[C---:B------:R-:W-:Y:S01]  /*9c40*/  IMAD R190, R8.reuse, 0xbe, RZ ;  /* 0x000000be08be7824 */ /* 0x040fe200078e02ff */
[----:B------:R3:W-:Y:S01]  /*9c50*/  STL [R1+0x474], R164 ;  /* 0x000474a401007387 */ /* 0x0007e20000100800 */
[C---:B------:R-:W-:Y:S01]  /*9c60*/  IMAD R191, R8.reuse, 0x6b, RZ ;  /* 0x0000006b08bf7824 */ /* 0x040fe200078e02ff */
[----:B-1----:R-:W-:Y:S01]  /*9c70*/  LEA.HI.X.SX32 R20, R173, R3, 0x1, P4 ;  /* 0x00000003ad147211 */ /* 0x002fe200020f0eff */
[C---:B------:R-:W-:Y:S01]  /*9c80*/  IMAD R192, R8.reuse, 0xba, RZ ;  /* 0x000000ba08c07824 */ /* 0x040fe200078e02ff */
[----:B------:R-:W-:Y:S01]  /*9c90*/  UIADD3.64 UR56, UR8, 0x700, URZ ;  /* 0x0000070008387897 */ /* 0x000fe2000fffe03f */
[----:B------:R-:W-:Y:S01]  /*9ca0*/  IMAD R193, R8, 0x69, RZ ;  /* 0x0000006908c17824 */ /* 0x000fe200078e02ff */
[----:B--2---:R-:W-:Y:S01]  /*9cb0*/  IADD3 R165, P4, R174, R7, RZ ;  /* 0x00000007aea57210 */ /* 0x004fe20007f9e0ff */
[----:B------:R1:W-:Y:S01]  /*9cc0*/  STL [R1+0x410], R20 ;  /* 0x0004101401007387 */ /* 0x0003e20000100800 */
[C---:B------:R-:W-:Y:S01]  /*9cd0*/  IMAD R194, R8.reuse, 0xb6, RZ ;  /* 0x000000b608c27824 */ /* 0x040fe200078e02ff */
[----:B------:R-:W-:Y:S01]  /*9ce0*/  UIADD3.64 UR14, UR10, 0x2, URZ ;  /* 0x000000020a0e7897 */ /* 0x000fe2000fffe03f */
[----:B---3--:R-:W-:Y:S01]  /*9cf0*/  LEA.HI.X.SX32 R164, R175, R3, 0x1, P5 ;  /* 0x00000003afa47211 */ /* 0x008fe200028f0eff */
        /* <DEDUP_REMOVED lines=27> */
[----:B------:R-:W-:Y:S01]  /*9eb0*/  IMAD R206, R8, 0x9e, RZ ;  /* 0x0000009e08ce7824 */ /* 0x000fe200078e02ff */
[----:B---3--:R-:W-:-:S02]  /*9ec0*/  LEA.HI.X.SX32 R164, R181, R3, 0x1, P3 ;  /* 0x00000003b5a47211 */ /* 0x008fc400018f0eff */
[----:B------:R2:W-:Y:S01]  /*9ed0*/  STL [R1+0x4b4], R165 ;  /* 0x0004b4a501007387 */ /* 0x0005e20000100800 */
[C---:B------:R-:W-:Y:S02]  /*9ee0*/  IMAD R207, R8.reuse, 0x5b, RZ ;  /* 0x0000005b08cf7824 */ /* 0x040fe400078e02ff */
[C---:B------:R-:W-:Y:S01]  /*9ef0*/  IMAD R208, R8.reuse, 0x9a, RZ ;  /* 0x0000009a08d07824 */ /* 0x040fe200078e02ff */
[----:B------:R3:W-:Y:S01]  /*9f00*/  STL [R1+0x450], R164 ;  /* 0x000450a401007387 */ /* 0x0007e20000100800 */
[----:B------:R-:W-:Y:S01]  /*9f10*/  IMAD R209, R8, 0x59, RZ ;  /* 0x0000005908d17824 */ /* 0x000fe200078e02ff */
[----:B-1----:R-:W-:Y:S01]  /*9f20*/  IADD3 R20, P3, R182, R7, RZ ;  /* 0x00000007b6147210 */ /* 0x002fe20007f7e0ff */
[C---:B------:R-:W-:Y:S02]  /*9f30*/  IMAD R210, R8.reuse, 0x96, RZ ;  /* 0x0000009608d27824 */ /* 0x040fe400078e02ff */
[C---:B------:R-:W-:Y:S01]  /*9f40*/  IMAD R211, R8.reuse, 0x57, RZ ;  /* 0x0000005708d37824 */ /* 0x040fe200078e02ff */
[----:B--2---:R-:W-:Y:S01]  /*9f50*/  LEA.HI.X.SX32 R165, R183, R3, 0x1, P1 ;  /* 0x00000003b7a57211 */ /* 0x004fe200008f0eff */
[----:B------:R1:W-:Y:S01]  /*9f60*/  STL [R1+0x4c4], R20 ;  /* 0x0004c41401007387 */ /* 0x0003e20000100800 */
[----:B------:R-:W-:Y:S01]  /*9f70*/  IMAD R212, R8, 0x92, RZ ;  /* 0x0000009208d47824 */ /* 0x000fe200078e02ff */
[----:B---3--:R-:W-:-:S02]  /*9f80*/  IADD3 R164, P1, R184, R7, RZ ;  /* 0x00000007b8a47210 */ /* 0x008fc40007f3e0ff */
[----:B------:R2:W-:Y:S01]  /*9f90*/  STL [R1+0x460], R165 ;  /* 0x000460a501007387 */ /* 0x0005e20000100800 */
[C---:B------:R-:W-:Y:S02]  /*9fa0*/  IMAD R213, R8.reuse, 0x55, RZ ;  /* 0x0000005508d57824 */ /* 0x040fe400078e02ff */
[C---:B------:R-:W-:Y:S01]  /*9fb0*/  IMAD R214, R8.reuse, 0x8e, RZ ;  /* 0x0000008e08d67824 */ /* 0x040fe200078e02ff */
[----:B------:R3:W-:Y:S01]  /*9fc0*/  STL [R1+0x4d4], R164 ;  /* 0x0004d4a401007387 */ /* 0x0007e20000100800 */
[C---:B------:R-:W-:Y:S01]  /*9fd0*/  IMAD R215, R8.reuse, 0x53, RZ ;  /* 0x0000005308d77824 */ /* 0x040fe200078e02ff */
[----:B-1----:R-:W-:Y:S01]  /*9fe0*/  LEA.HI.X.SX32 R20, R185, R3, 0x1, P2 ;  /* 0x00000003b9147211 */ /* 0x002fe200010f0eff */
[C---:B------:R-:W-:Y:S02]  /*9ff0*/  IMAD R216, R8.reuse, 0x8a, RZ ;  /* 0x0000008a08d87824 */ /* 0x040fe400078e02ff */
        /* <DEDUP_REMOVED lines=129> */
[C---:B------:R-:W-:Y:S01]  /*a810*/  IMAD R86, R8.reuse, 0x70, RZ ;  /* 0x0000007008567824 */ /* 0x040fe200078e02ff */
        /* <DEDUP_REMOVED lines=25> */
[C---:B------:R-:W-:Y:S02]  /*a9b0*/  IMAD.SHL.U32 R163, R8.reuse, 0x2, RZ ;  /* 0x0000000208a37824 */ /* 0x040fe400078e00ff */
[----:B------:R-:W-:Y:S01]  /*a9c0*/  IMAD.SHL.U32 R166, R8, 0x20, RZ ;  /* 0x0000002008a67824 */ /* 0x000fe200078e00ff */
[----:B--2---:R-:W-:Y:S01]  /*a9d0*/  LEA.HI.X.SX32 R165, R232, R3, 0x1, P1 ;  /* 0x00000003e8a57211 */ /* 0x004fe200008f0eff */
[----:B------:R1:W-:Y:S01]  /*a9e0*/  STL [R1+0x42c], R20 ;  /* 0x00042c1401007387 */ /* 0x0003e20000100800 */
[----:B0-----:R-:W-:Y:S01]  /*a9f0*/  IMAD R6, R6, 0x80, R6 ;  /* 0x0000008006067824 */ /* 0x001fe200078e0206 */
[----:B---3--:R-:W-:-:S02]  /*aa00*/  IADD3 R164, P1, R233, R7, RZ ;  /* 0x00000007e9a47210 */ /* 0x008fc40007f3e0ff */
[----:B------:R0:W-:Y:S01]  /*aa10*/  STL [R1+0x5b0], R165 ;  /* 0x0005b0a501007387 */ /* 0x0001e20000100800 */
[----:B------:R-:W-:Y:S02]  /*aa20*/  IMAD.SHL.U32 R6, R6, 0x2, RZ ;  /* 0x0000000206067824 */ /* 0x000fe400078e00ff */
[----:B------:R-:W-:Y:S01]  /*aa30*/  IMAD.SHL.U32 R5, R8, 0x80, RZ ;  /* 0x0000008008057824 */ /* 0x000fe200078e00ff */
[----:B------:R2:W-:Y:S01]  /*aa40*/  STL [R1+0x44c], R164 ;  /* 0x00044ca401007387 */ /* 0x0005e20000100800 */
[----:B------:R-:W-:Y:S01]  /*aa50*/  IMAD.MOV.U32 R2, RZ, RZ, RZ ;  /* 0x000000ffff027224 */ /* 0x000fe200078e00ff */
[----:B-1----:R-:W-:Y:S02]  /*aa60*/  LEA.HI.X.SX32 R20, R235, R3, 0x1, P2 ;  /* 0x00000003eb147211 */ /* 0x002fe400010f0eff */
[----:B------:R-:W-:Y:S02]  /*aa70*/  LOP3.LUT R6, R6, 0x407e, RZ, 0xc0, !PT ;  /* 0x0000407e06067812 */ /* 0x000fe400078ec0ff */
[----:B0-----:R-:W-:Y:S01]  /*aa80*/  IADD3 R165, P2, R237, R7, RZ ;  /* 0x00000007eda57210 */ /* 0x001fe20007f5e0ff */
[----:B------:R0:W-:Y:S01]  /*aa90*/  STL [R1+0x5c0], R20 ;  /* 0x0005c01401007387 */ /* 0x0001e20000100800 */
[----:B------:R-:W-:-:S02]  /*aaa0*/  SHF.R.S32.HI R4, RZ, 0x1f, R5 ;  /* 0x0000001fff047819 */ /* 0x000fc40000011405 */
[----:B--2---:R-:W-:Y:S01]  /*aab0*/  LEA.HI.X.SX32 R164, R238, R3, 0x1, P4 ;  /* 0x00000003eea47211 */ /* 0x004fe200020f0eff */
[----:B------:R1:W-:Y:S01]  /*aac0*/  STL [R1+0x46c], R165 ;  /* 0x00046ca501007387 */ /* 0x0003e20000100800 */
[C---:B------:R-:W-:Y:S01]  /*aad0*/  SHF.L.U64.HI R4, R5.reuse, 0x1, R4 ;  /* 0x0000000105047819 */ /* 0x040fe20000010204 */
[----:B------:R-:W-:Y:S02]  /*aae0*/  IMAD.SHL.U32 R5, R5, 0x2, RZ ;  /* 0x0000000205057824 */ /* 0x000fe400078e00ff */
[----:B------:R2:W-:Y:S01]  /*aaf0*/  STL [R1+0x5d0], R164 ;  /* 0x0005d0a401007387 */ /* 0x0005e20000100800 */
[----:B0-----:R-:W-:Y:S02]  /*ab00*/  IADD3 R20, P4, R240, R7, RZ ;  /* 0x00000007f0147210 */ /* 0x001fe40007f9e0ff */
[----:B-1----:R-:W-:-:S03]  /*ab10*/  LEA.HI.X.SX32 R165, R241, R3, 0x1, P5 ;  /* 0x00000003f1a57211 */ /* 0x002fc600028f0eff */
[----:B------:R0:W-:Y:S01]  /*ab20*/  STL [R1+0x48c], R20 ;  /* 0x00048c1401007387 */ /* 0x0001e20000100800 */
[----:B--2---:R-:W-:-:S03]  /*ab30*/  IADD3 R164, P5, R9, R7, RZ ;  /* 0x0000000709a47210 */ /* 0x004fc60007fbe0ff */
[----:B------:R1:W-:Y:S04]  /*ab40*/  STL [R1+0x5e0], R165 ;  /* 0x0005e0a501007387 */ /* 0x0003e80000100800 */
[----:B------:R2:W-:Y:S01]  /*ab50*/  STL [R1+0x604], R164 ;  /* 0x000604a401007387 */ /* 0x0005e20000100800 */
[----:B0-----:R-:W-:Y:S02]  /*ab60*/  LEA.HI.X.SX32 R20, R243, R3, 0x1, P6 ;  /* 0x00000003f3147211 */ /* 0x001fe400030f0eff */
[----:B-1----:R-:W-:-:S03]  /*ab70*/  IADD3 R165, P6, R245, R7, RZ ;  /* 0x00000007f5a57210 */ /* 0x002fc60007fde0ff */
[----:B------:R0:W-:Y:S01]  /*ab80*/  STL [R1+0x5f0], R20 ;  /* 0x0005f01401007387 */ /* 0x0001e20000100800 */
[----:B--2---:R-:W-:-:S03]  /*ab90*/  LEA.HI.X.SX32 R164, R9, R3, 0x1, P0 ;  /* 0x0000000309a47211 */ /* 0x004fc600000f0eff */
[----:B------:R1:W-:Y:S01]  /*aba0*/  STL [R1+0x4ac], R165 ;  /* 0x0004aca501007387 */ /* 0x0003e20000100800 */
[----:B------:R-:W-:-:S03]  /*abb0*/  LEA.HI.X.SX32 R9, R246, R3, 0x1, P5 ;  /* 0x00000003f6097211 */ /* 0x000fc600028f0eff */
[----:B------:R2:W-:Y:S01]  /*abc0*/  STL [R1+0x408], R164 ;  /* 0x000408a401007387 */ /* 0x0005e20000100800 */
[----:B0-----:R-:W-:Y:S01]  /*abd0*/  IADD3 R20, P0, R10, R7, RZ ;  /* 0x000000070a147210 */ /* 0x001fe20007f1e0ff */
[----:B-1----:R-:W-:-:S04]  /*abe0*/  IMAD.SHL.U32 R165, R8, 0x10, RZ ;  /* 0x0000001008a57824 */ /* 0x002fc800078e00ff */
[----:B------:R0:W-:Y:S01]  /*abf0*/  STL [R1+0x614], R20 ;  /* 0x0006141401007387 */ /* 0x0001e20000100800 */
[----:B--2---:R-:W-:-:S03]  /*ac00*/  IADD3 R164, P5, R249, R7, RZ ;  /* 0x00000007f9a47210 */ /* 0x004fc60007fbe0ff */
[----:B------:R1:W-:Y:S04]  /*ac10*/  STL [R1+0x600], R9 ;  /* 0x0006000901007387 */ /* 0x0003e80000100800 */
[----:B------:R2:W-:Y:S01]  /*ac20*/  STL [R1+0x4cc], R164 ;  /* 0x0004cca401007387 */ /* 0x0005e20000100800 */
[----:B0-----:R-:W-:Y:S01]  /*ac30*/  IMAD R20, R8, 0xc4, RZ ;  /* 0x000000c408147824 */ /* 0x001fe200078e02ff */
[-C--:B-1----:R-:W-:Y:S02]  /*ac40*/  LEA.HI.X.SX32 R9, R10, R3.reuse, 0x1, P3 ;  /* 0x000000030a097211 */ /* 0x082fe400018f0eff */
[----:B------:R-:W-:Y:S02]  /*ac50*/  LEA.HI.X.SX32 R10, R251, R3, 0x1, P0 ;  /* 0x00000003fb0a7211 */ /* 0x000fe400000f0eff */
[-C--:B--2---:R-:W-:Y:S01]  /*ac60*/  IADD3 R164, P3, R11, R7.reuse, RZ ;  /* 0x000000070ba47210 */ /* 0x084fe20007f7e0ff */
[----:B------:R0:W-:Y:S04]  /*ac70*/  STL [R1+0x428], R9 ;  /* 0x0004280901007387 */ /* 0x0001e80000100800 */
[----:B------:R1:W-:Y:S04]  /*ac80*/  STL [R1+0x624], R164 ;  /* 0x000624a401007387 */ /* 0x0003e80000100800 */
[----:B------:R2:W-:Y:S01]  /*ac90*/  STL [R1+0x610], R10 ;  /* 0x0006100a01007387 */ /* 0x0005e20000100800 */
[----:B0-----:R-:W-:Y:S01]  /*aca0*/  IADD3 R9, P0, R20, R7, RZ ;  /* 0x0000000714097210 */ /* 0x001fe20007f1e0ff */
[----:B------:R-:W-:-:S02]  /*acb0*/  IMAD R20, R8, 0xbc, RZ ;  /* 0x000000bc08147824 */ /* 0x000fc400078e02ff */
[----:B-1----:R-:W-:Y:S02]  /*acc0*/  IMAD R164, R8, 0x3b, RZ ;  /* 0x0000003b08a47824 */ /* 0x002fe400078e02ff */
[----:B------:R0:W-:Y:S03]  /*acd0*/  STL [R1+0x4ec], R9 ;  /* 0x0004ec0901007387 */ /* 0x0001e60000100800 */
[-C--:B--2---:R-:W-:Y:S01]  /*ace0*/  LEA.HI.X.SX32 R10, R164, R3.reuse, 0x1, P3 ;  /* 0x00000003a40a7211 */ /* 0x084fe200018f0eff */
[----:B------:R-:W-:Y:S01]  /*acf0*/  IMAD R164, R8, 0x39, RZ ;  /* 0x0000003908a47824 */ /* 0x000fe200078e02ff */
[----:B0-----:R-:W-:Y:S02]  /*ad00*/  LEA.HI.X.SX32 R9, R11, R3, 0x1, P1 ;  /* 0x000000030b097211 */ /* 0x001fe400008f0eff */
[----:B------:R-:W-:-:S03]  /*ad10*/  IADD3 R11, P1, R12, R7, RZ ;  /* 0x000000070c0b7210 */ /* 0x000fc60007f3e0ff */
[----:B------:R0:W-:Y:S04]  /*ad20*/  STL [R1+0x448], R9 ;  /* 0x0004480901007387 */ /* 0x0001e80000100800 */
[----:B------:R-:W-:Y:S04]  /*ad30*/  STL [R1+0x634], R11 ;  /* 0x0006340b01007387 */ /* 0x000fe80000100800 */
[----:B------:R1:W-:Y:S01]  /*ad40*/  STL [R1+0x620], R10 ;  /* 0x0006200a01007387 */ /* 0x0003e20000100800 */
[----:B0-----:R-:W-:Y:S01]  /*ad50*/  IADD3 R9, P3, R20, R7, RZ ;  /* 0x0000000714097210 */ /* 0x001fe20007f7e0ff */
[----:B------:R-:W-:-:S04]  /*ad60*/  IMAD R20, R8, 0xb4, RZ ;  /* 0x000000b408147824 */ /* 0x000fc800078e02ff */
[----:B------:R0:W-:Y:S01]  /*ad70*/  STL [R1+0x50c], R9 ;  /* 0x00050c0901007387 */ /* 0x0001e20000100800 */
[-C--:B-1----:R-:W-:Y:S01]  /*ad80*/  LEA.HI.X.SX32 R10, R164, R3.reuse, 0x1, P1 ;  /* 0x00000003a40a7211 */ /* 0x082fe200008f0eff */
        /* <DEDUP_REMOVED lines=99> */
[----:B-1----:R-:W-:Y:S02]  /*b3c0*/  LEA.HI.X.SX32 R10, R23, R3, 0x1, P5 ;  /* 0x00000003170a7211 */ /* 0x002fe400028f0eff */
[----:B------:R-:W-:-:S03]  /*b3d0*/  IADD3 R11, P5, R56, R7, RZ ;  /* 0x00000007380b7210 */ /* 0x000fc60007fbe0ff */
[----:B------:R1:W-:Y:S01]  /*b3e0*/  STL [R1+0x5a8], R10 ;  /* 0x0005a80a01007387 */ /* 0x0003e20000100800 */
[----:B0-----:R-:W-:Y:S01]  /*b3f0*/  LEA.HI.X.SX32 R9, R164, R3, 0x1, P6 ;  /* 0x00000003a4097211 */ /* 0x001fe200030f0eff */
[----:B------:R-:W-:Y:S02]  /*b400*/  IMAD R164, R8, 0xb8, RZ ;  /* 0x000000b808a47824 */ /* 0x000fe400078e02ff */
[----:B------:R0:W-:Y:S04]  /*b410*/  STL [R1+0x6e4], R11 ;  /* 0x0006e40b01007387 */ /* 0x0001e80000100800 */
[----:B------:R2:W-:Y:S01]  /*b420*/  STL [R1+0x6d0], R9 ;  /* 0x0006d00901007387 */ /* 0x0005e20000100800 */
[----:B-1----:R-:W-:Y:S01]  /*b430*/  IADD3 R10, P6, R20, R7, RZ ;  /* 0x00000007140a7210 */ /* 0x002fe20007fde0ff */
[----:B------:R-:W-:Y:S01]  /*b440*/  IMAD R20, R8, 0x23, RZ ;  /* 0x0000002308147824 */ /* 0x000fe200078e02ff */
[----:B0-----:R-:W-:-:S03]  /*b450*/  LEA.HI.X.SX32 R11, R57, R3, 0x1, P3 ;  /* 0x00000003390b7211 */ /* 0x001fc600018f0eff */
[----:B------:R0:W-:Y:S01]  /*b460*/  STL [R1+0x4dc], R10 ;  /* 0x0004dc0a01007387 */ /* 0x0001e20000100800 */
[----:B--2---:R-:W-:-:S05]  /*b470*/  LEA.HI.X.SX32 R9, R56, R3, 0x1, P0 ;  /* 0x0000000338097211 */ /* 0x004fca00000f0eff */
[----:B------:R1:W-:Y:S01]  /*b480*/  STL [R1+0x5c8], R9 ;  /* 0x0005c80901007387 */ /* 0x0003e20000100800 */
[----:B0-----:R-:W-:Y:S02]  /*b490*/  IADD3 R10, P0, R57, R7, RZ ;  /* 0x00000007390a7210 */ /* 0x001fe40007f1e0ff */
[----:B------:R-:W-:-:S03]  /*b4a0*/  CS2R R56, SRZ ;  /* 0x0000000000387805 */ /* 0x000fc6000001ff00 */
[----:B------:R0:W-:Y:S01]  /*b4b0*/  STL [R1+0x6f4], R10 ;  /* 0x0006f40a01007387 */ /* 0x0001e20000100800 */
[----:B-1----:R-:W-:Y:S01]  /*b4c0*/  LEA.HI.X.SX32 R9, R20, R3, 0x1, P5 ;  /* 0x0000000314097211 */ /* 0x002fe200028f0eff */
[----:B------:R-:W-:-:S04]  /*b4d0*/  IMAD R20, R8, 0x21, RZ ;  /* 0x0000002108147824 */ /* 0x000fc800078e02ff */
[----:B------:R1:W-:Y:S01]  /*b4e0*/  STL [R1+0x6e0], R9 ;  /* 0x0006e00901007387 */ /* 0x0003e20000100800 */
[----:B0-----:R-:W-:Y:S01]  /*b4f0*/  IADD3 R10, P5, R164, R7, RZ ;  /* 0x00000007a40a7210 */ /* 0x001fe20007fbe0ff */
[----:B------:R-:W-:-:S04]  /*b500*/  IMAD R164, R8, 0xa8, RZ ;  /* 0x000000a808a47824 */ /* 0x000fc800078e02ff */
[----:B------:R0:W-:Y:S01]  /*b510*/  STL [R1+0x51c], R10 ;  /* 0x00051c0a01007387 */ /* 0x0001e20000100800 */
[----:B-1----:R-:W-:-:S03]  /*b520*/  IADD3 R9, P3, R58, R7, RZ ;  /* 0x000000073a097210 */ /* 0x002fc60007f7e0ff */
[----:B------:R1:W-:Y:S04]  /*b530*/  STL [R1+0x5e8], R11 ;  /* 0x0005e80b01007387 */ /* 0x0003e80000100800 */
[----:B------:R2:W-:Y:S01]  /*b540*/  STL [R1+0x60c], R9 ;  /* 0x00060c0901007387 */ /* 0x0005e20000100800 */
[-C--:B0-----:R-:W-:Y:S01]  /*b550*/  LEA.HI.X.SX32 R10, R20, R3.reuse, 0x1, P0 ;  /* 0x00000003140a7211 */ /* 0x081fe200000f0eff */
[----:B------:R-:W-:Y:S01]  /*b560*/  IMAD R20, R8, 0x1f, RZ ;  /* 0x0000001f08147824 */ /* 0x000fe200078e02ff */
[----:B-1----:R-:W-:-:S03]  /*b570*/  LEA.HI.X.SX32 R11, R59, R3, 0x1, P3 ;  /* 0x000000033b0b7211 */ /* 0x002fc600018f0eff */
[----:B------:R0:W-:Y:S01]  /*b580*/  STL [R1+0x6f0], R10 ;  /* 0x0006f00a01007387 */ /* 0x0001e20000100800 */
[----:B--2---:R-:W-:-:S05]  /*b590*/  IADD3 R9, P0, R59, R7, RZ ;  /* 0x000000073b097210 */ /* 0x004fca0007f1e0ff */
[----:B------:R1:W-:Y:S01]  /*b5a0*/  STL [R1+0x704], R9 ;  /* 0x0007040901007387 */ /* 0x0003e20000100800 */
[----:B0-----:R-:W-:Y:S02]  /*b5b0*/  LEA.HI.X.SX32 R10, R58, R3, 0x1, P1 ;  /* 0x000000033a0a7211 */ /* 0x001fe400008f0eff */
[----:B------:R-:W-:-:S03]  /*b5c0*/  CS2R R58, SRZ ;  /* 0x00000000003a7805 */ /* 0x000fc6000001ff00 */
[----:B------:R0:W-:Y:S01]  /*b5d0*/  STL [R1+0x418], R10 ;  /* 0x0004180a01007387 */ /* 0x0001e20000100800 */
[----:B-1----:R-:W-:Y:S01]  /*b5e0*/  IADD3 R9, P1, R164, R7, RZ ;  /* 0x00000007a4097210 */ /* 0x002fe20007f3e0ff */
[----:B------:R-:W-:-:S04]  /*b5f0*/  IMAD R164, R8, 0x98, RZ ;  /* 0x0000009808a47824 */ /* 0x000fc800078e02ff */
[----:B------:R1:W-:Y:S01]  /*b600*/  STL [R1+0x55c], R9 ;  /* 0x00055c0901007387 */ /* 0x0003e20000100800 */
[----:B0-----:R-:W-:-:S03]  /*b610*/  IADD3 R10, P3, R60, R7, RZ ;  /* 0x000000073c0a7210 */ /* 0x001fc60007f7e0ff */
[----:B------:R0:W-:Y:S04]  /*b620*/  STL [R1+0x608], R11 ;  /* 0x0006080b01007387 */ /* 0x0001e80000100800 */
[----:B------:R2:W-:Y:S01]  /*b630*/  STL [R1+0x62c], R10 ;  /* 0x00062c0a01007387 */ /* 0x0005e20000100800 */
[-C--:B-1----:R-:W-:Y:S01]  /*b640*/  LEA.HI.X.SX32 R9, R20, R3.reuse, 0x1, P0 ;  /* 0x0000000314097211 */ /* 0x082fe200000f0eff */
[----:B------:R-:W-:Y:S01]  /*b650*/  IMAD R20, R8, 0x1d, RZ ;  /* 0x0000001d08147824 */ /* 0x000fe200078e02ff */
[----:B0-----:R-:W-:-:S03]  /*b660*/  LEA.HI.X.SX32 R11, R61, R3, 0x1, P3 ;  /* 0x000000033d0b7211 */ /* 0x001fc600018f0eff */
        /* <DEDUP_REMOVED lines=85> */
[----:B------:R-:W-:Y:S04]  /*bbc0*/  STL [R1+0x6c8], R11 ;  /* 0x0006c80b01007387 */ /* 0x000fe80000100800 */
[----:B------:R0:W-:Y:S01]  /*bbd0*/  STL [R1+0x6ec], R10 ;  /* 0x0006ec0a01007387 */ /* 0x0001e20000100800 */
[----:B-1----:R-:W-:Y:S01]  /*bbe0*/  LEA.HI.X.SX32 R9, R20, R3, 0x1, P0 ;  /* 0x0000000314097211 */ /* 0x002fe200000f0eff */
[----:B------:R-:W-:-:S04]  /*bbf0*/  IMAD R20, R8, 0x11, RZ ;  /* 0x0000001108147824 */ /* 0x000fc800078e02ff */
[----:B------:R1:W-:Y:S01]  /*bc00*/  STL [R1+0x760], R9 ;  /* 0x0007600901007387 */ /* 0x0003e20000100800 */
[----:B0-----:R-:W-:-:S05]  /*bc10*/  IADD3 R10, P0, R73, R7, RZ ;  /* 0x00000007490a7210 */ /* 0x001fca0007f1e0ff */
[----:B------:R0:W-:Y:S01]  /*bc20*/  STL [R1+0x774], R10 ;  /* 0x0007740a01007387 */ /* 0x0001e20000100800 */
[----:B-1----:R-:W-:Y:S02]  /*bc30*/  LEA.HI.X.SX32 R9, R72, R3, 0x1, P4 ;  /* 0x0000000348097211 */ /* 0x002fe400020f0eff */
[----:B------:R-:W-:Y:S01]  /*bc40*/  IADD3 R11, P4, R164, R7, RZ ;  /* 0x00000007a40b7210 */ /* 0x000fe20007f9e0ff */
[----:B------:R-:W-:Y:S02]  /*bc50*/  IMAD R164, R8, 0xa0, RZ ;  /* 0x000000a008a47824 */ /* 0x000fe400078e02ff */
[----:B------:R1:W-:Y:S01]  /*bc60*/  STL [R1+0x5d8], R9 ;  /* 0x0005d80901007387 */ /* 0x0003e20000100800 */
[----:B0-----:R-:W-:-:S03]  /*bc70*/  LEA.HI.X.SX32 R10, R73, R3, 0x1, P3 ;  /* 0x00000003490a7211 */ /* 0x001fc600018f0eff */
[----:B------:R0:W-:Y:S01]  /*bc80*/  STL [R1+0x47c], R11 ;  /* 0x00047c0b01007387 */ /* 0x0001e20000100800 */
[----:B------:R-:W-:-:S03]  /*bc90*/  CS2R R72, SRZ ;  /* 0x0000000000487805 */ /* 0x000fc6000001ff00 */
[----:B------:R2:W-:Y:S01]  /*bca0*/  STL [R1+0x6e8], R10 ;  /* 0x0006e80a01007387 */ /* 0x0005e20000100800 */
[----:B-1----:R-:W-:Y:S02]  /*bcb0*/  IADD3 R9, P3, R74, R7, RZ ;  /* 0x000000074a097210 */ /* 0x002fe40007f7e0ff */
[----:B0-----:R-:W-:-:S03]  /*bcc0*/  LEA.HI.X.SX32 R11, R20, R3, 0x1, P0 ;  /* 0x00000003140b7211 */ /* 0x001fc600000f0eff */
[----:B------:R0:W-:Y:S01]  /*bcd0*/  STL [R1+0x61c], R9 ;  /* 0x00061c0901007387 */ /* 0x0001e20000100800 */
[----:B------:R-:W-:Y:S01]  /*bce0*/  IMAD R20, R8, 0xf, RZ ;  /* 0x0000000f08147824 */ /* 0x000fe200078e02ff */
[----:B--2---:R-:W-:Y:S02]  /*bcf0*/  IADD3 R10, P0, R75, R7, RZ ;  /* 0x000000074b0a7210 */ /* 0x004fe40007f1e0ff */
[----:B------:R-:W-:Y:S04]  /*bd00*/  STL [R1+0x770], R11 ;  /* 0x0007700b01007387 */ /* 0x000fe80000100800 */
[----:B------:R1:W-:Y:S01]  /*bd10*/  STL [R1+0x70c], R10 ;  /* 0x00070c0a01007387 */ /* 0x0003e20000100800 */
[----:B0-----:R-:W-:-:S05]  /*bd20*/  LEA.HI.X.SX32 R9, R74, R3, 0x1, P6 ;  /* 0x000000034a097211 */ /* 0x001fca00030f0eff */
[----:B------:R0:W-:Y:S01]  /*bd30*/  STL [R1+0x438], R9 ;  /* 0x0004380901007387 */ /* 0x0001e20000100800 */
[----:B-1----:R-:W-:-:S05]  /*bd40*/  IADD3 R10, P6, R76, R7, RZ ;  /* 0x000000074c0a7210 */ /* 0x002fca0007fde0ff */
[----:B------:R-:W-:Y:S01]  /*bd50*/  STL [R1+0x784], R10 ;  /* 0x0007840a01007387 */ /* 0x000fe20000100800 */
[----:B0-----:R-:W-:Y:S02]  /*bd60*/  LEA.HI.X.SX32 R9, R75, R3, 0x1, P3 ;  /* 0x000000034b097211 */ /* 0x001fe400018f0eff */
[----:B------:R-:W-:Y:S02]  /*bd70*/  CS2R R74, SRZ ;  /* 0x00000000004a7805 */ /* 0x000fe4000001ff00 */
[----:B------:R-:W-:Y:S01]  /*bd80*/  IADD3 R11, P3, R164, R7, RZ ;  /* 0x00000007a40b7210 */ /* 0x000fe20007f7e0ff */
[----:B------:R-:W-:Y:S01]  /*bd90*/  IMAD R164, R8, 0xc0, RZ ;  /* 0x000000c008a47824 */ /* 0x000fe200078e02ff */
[----:B------:R0:W-:Y:S04]  /*bda0*/  STL [R1+0x618], R9 ;  /* 0x0006180901007387 */ /* 0x0001e80000100800 */
[----:B------:R1:W-:Y:S01]  /*bdb0*/  STL [R1+0x57c], R11 ;  /* 0x00057c0b01007387 */ /* 0x0003e20000100800 */
[----:B0-----:R-:W-:-:S02]  /*bdc0*/  LEA.HI.X.SX32 R9, R76, R3, 0x1, P0 ;  /* 0x000000034c097211 */ /* 0x001fc400000f0eff */
[----:B------:R-:W-:Y:S02]  /*bdd0*/  IADD3 R10, P0, R77, R7, RZ ;  /* 0x000000074d0a7210 */ /* 0x000fe40007f1e0ff */
[----:B-1----:R-:W-:Y:S01]  /*bde0*/  LEA.HI.X.SX32 R11, R20, R3, 0x1, P6 ;  /* 0x00000003140b7211 */ /* 0x002fe200030f0eff */
[----:B------:R0:W-:Y:S01]  /*bdf0*/  STL [R1+0x708], R9 ;  /* 0x0007080901007387 */ /* 0x0001e20000100800 */
[----:B------:R-:W-:-:S03]  /*be00*/  IMAD R20, R8, 0xd, RZ ;  /* 0x0000000d08147824 */ /* 0x000fc600078e02ff */
[----:B------:R1:W-:Y:S04]  /*be10*/  STL [R1+0x65c], R10 ;  /* 0x00065c0a01007387 */ /* 0x0003e80000100800 */
[----:B------:R-:W-:Y:S01]  /*be20*/  STL [R1+0x780], R11 ;  /* 0x0007800b01007387 */ /* 0x000fe20000100800 */
[----:B0-----:R-:W-:Y:S02]  /*be30*/  IADD3 R9, P6, R78, R7, RZ ;  /* 0x000000074e097210 */ /* 0x001fe40007fde0ff */
[----:B-1----:R-:W-:-:S03]  /*be40*/  LEA.HI.X.SX32 R10, R77, R3, 0x1, P5 ;  /* 0x000000034d0a7211 */ /* 0x002fc600028f0eff */
[----:B------:R0:W-:Y:S01]  /*be50*/  STL [R1+0x72c], R9 ;  /* 0x00072c0901007387 */ /* 0x0001e20000100800 */
[----:B------:R-:W-:-:S03]  /*be60*/  CS2R R76, SRZ ;  /* 0x00000000004c7805 */ /* 0x000fc6000001ff00 */
[----:B------:R1:W-:Y:S01]  /*be70*/  STL [R1+0x4b8], R10 ;  /* 0x0004b80a01007387 */ /* 0x0003e20000100800 */
[----:B0-----:R-:W-:Y:S02]  /*be80*/  IADD3 R9, P5, R79, R7, RZ ;  /* 0x000000074f097210 */ /* 0x001fe40007fbe0ff */
[----:B-1----:R-:W-:-:S03]  /*be90*/  LEA.HI.X.SX32 R10, R78, R3, 0x1, P0 ;  /* 0x000000034e0a7211 */ /* 0x002fc600000f0eff */
[----:B------:R0:W-:Y:S04]  /*bea0*/  STL [R1+0x794], R9 ;  /* 0x0007940901007387 */ /* 0x0001e80000100800 */
[----:B------:R1:W-:Y:S01]  /*beb0*/  STL [R1+0x658], R10 ;  /* 0x0006580a01007387 */ /* 0x0003e20000100800 */
[----:B0-----:R-:W-:Y:S01]  /*bec0*/  IADD3 R9, P0, R164, R7, RZ ;  /* 0x00000007a4097210 */ /* 0x001fe20007f1e0ff */
[----:B------:R-:W-:Y:S01]  /*bed0*/  IMAD R164, R8, 0x3, RZ ;  /* 0x0000000308a47824 */ /* 0x000fe200078e02ff */
[----:B-1----:R-:W-:-:S03]  /*bee0*/  LEA.HI.X.SX32 R10, R79, R3, 0x1, P6 ;  /* 0x000000034f0a7211 */ /* 0x002fc600030f0eff */
[----:B------:R0:W-:Y:S01]  /*bef0*/  STL [R1+0x4fc], R9 ;  /* 0x0004fc0901007387 */ /* 0x0001e20000100800 */
[----:B------:R-:W-:Y:S02]  /*bf00*/  IADD3 R11, P6, R80, R7, RZ ;  /* 0x00000007500b7210 */ /* 0x000fe40007fde0ff */
[----:B------:R-:W-:Y:S01]  /*bf10*/  CS2R R78, SRZ ;  /* 0x00000000004e7805 */ /* 0x000fe2000001ff00 */
[----:B------:R1:W-:Y:S04]  /*bf20*/  STL [R1+0x728], R10 ;  /* 0x0007280a01007387 */ /* 0x0003e80000100800 */
[----:B------:R2:W-:Y:S01]  /*bf30*/  STL [R1+0x69c], R11 ;  /* 0x00069c0b01007387 */ /* 0x0005e20000100800 */
[----:B0-----:R-:W-:Y:S01]  /*bf40*/  LEA.HI.X.SX32 R9, R20, R3, 0x1, P5 ;  /* 0x0000000314097211 */ /* 0x001fe200028f0eff */
[----:B------:R-:W-:Y:S01]  /*bf50*/  IMAD R20, R8, 0xb, RZ ;  /* 0x0000000b08147824 */ /* 0x000fe200078e02ff */
[----:B-1----:R-:W-:-:S03]  /*bf60*/  IADD3 R10, P5, R81, R7, RZ ;  /* 0x00000007510a7210 */ /* 0x002fc60007fbe0ff */
[----:B------:R0:W-:Y:S01]  /*bf70*/  STL [R1+0x790], R9 ;  /* 0x0007900901007387 */ /* 0x0001e20000100800 */
[----:B--2---:R-:W-:-:S03]  /*bf80*/  LEA.HI.X.SX32 R11, R80, R3, 0x1, P1 ;  /* 0x00000003500b7211 */ /* 0x004fc600008f0eff */
        /* <DEDUP_REMOVED lines=9> */
[----:B------:R0:W-:Y:S01]  /*c020*/  STL [R1+0x6dc], R9 ;  /* 0x0006dc0901007387 */ /* 0x0001e20000100800 */
[----:B------:R-:W-:-:S03]  /*c030*/  IADD3 R11, P5, R84, R7, RZ ;  /* 0x00000007540b7210 */ /* 0x000fc60007fbe0ff */
[----:B------:R1:W-:Y:S04]  /*c040*/  STL [R1+0x748], R10 ;  /* 0x0007480a01007387 */ /* 0x0003e80000100800 */
[----:B------:R2:W-:Y:S01]  /*c050*/  STL [R1+0x76c], R11 ;  /* 0x00076c0b01007387 */ /* 0x0005e20000100800 */
[----:B0-----:R-:W-:Y:S01]  /*c060*/  LEA.HI.X.SX32 R9, R20, R3, 0x1, P1 ;  /* 0x0000000314097211 */ /* 0x001fe200008f0eff */
[----:B------:R-:W-:Y:S01]  /*c070*/  IMAD R20, R8, 0x9, RZ ;  /* 0x0000000908147824 */ /* 0x000fe200078e02ff */
[----:B-1----:R-:W-:-:S03]  /*c080*/  IADD3 R10, P1, R85, R7, RZ ;  /* 0x00000007550a7210 */ /* 0x002fc60007f3e0ff */
[----:B------:R0:W-:Y:S01]  /*c090*/  STL [R1+0x7a0], R9 ;  /* 0x0007a00901007387 */ /* 0x0001e20000100800 */
[----:B--2---:R-:W-:-:S03]  /*c0a0*/  LEA.HI.X.SX32 R11, R83, R3, 0x1, P2 ;  /* 0x00000003530b7211 */ /* 0x004fc600010f0eff */
[----:B------:R1:W-:Y:S01]  /*c0b0*/  STL [R1+0x7b4], R10 ;  /* 0x0007b40a01007387 */ /* 0x0003e20000100800 */
[----:B------:R-:W-:-:S03]  /*c0c0*/  CS2R R82, SRZ ;  /* 0x0000000000527805 */ /* 0x000fc6000001ff00 */
[----:B------:R2:W-:Y:S01]  /*c0d0*/  STL [R1+0x5b8], R11 ;  /* 0x0005b80b01007387 */ /* 0x0005e20000100800 */
[----:B0-----:R-:W-:Y:S02]  /*c0e0*/  IADD3 R9, P2, R86, R7, RZ ;  /* 0x0000000756097210 */ /* 0x001fe40007f5e0ff */
[----:B-1----:R-:W-:-:S03]  /*c0f0*/  LEA.HI.X.SX32 R10, R84, R3, 0x1, P6 ;  /* 0x00000003540a7211 */ /* 0x002fc600030f0eff */
[----:B------:R0:W-:Y:S01]  /*c100*/  STL [R1+0x63c], R9 ;  /* 0x00063c0901007387 */ /* 0x0001e20000100800 */
[----:B--2---:R-:W-:-:S03]  /*c110*/  LEA.HI.X.SX32 R11, R85, R3, 0x1, P5 ;  /* 0x00000003550b7211 */ /* 0x004fc600028f0eff */
[----:B------:R1:W-:Y:S01]  /*c120*/  STL [R1+0x6d8], R10 ;  /* 0x0006d80a01007387 */ /* 0x0003e20000100800 */
[----:B------:R-:W-:Y:S02]  /*c130*/  CS2R R84, SRZ ;  /* 0x0000000000547805 */ /* 0x000fe4000001ff00 */
[-C--:B0-----:R-:W-:Y:S02]  /*c140*/  IADD3 R9, P6, R87, R7.reuse, RZ ;  /* 0x0000000757097210 */ /* 0x081fe40007fde0ff */
[----:B-1----:R-:W-:-:S03]  /*c150*/  IADD3 R10, P5, R152, R7, RZ ;  /* 0x00000007980a7210 */ /* 0x002fc60007fbe0ff */
[----:B------:R0:W-:Y:S04]  /*c160*/  STL [R1+0x71c], R9 ;  /* 0x00071c0901007387 */ /* 0x0001e80000100800 */
        /* <DEDUP_REMOVED lines=8> */
[----:B------:R2:W-:Y:S01]  /*c1f0*/  STL [R1+0x478], R10 ;  /* 0x0004780a01007387 */ /* 0x0005e20000100800 */
[----:B0-----:R-:W-:Y:S02]  /*c200*/  IADD3 R9, P4, R154, R7, RZ ;  /* 0x000000079a097210 */ /* 0x001fe40007f9e0ff */
[----:B-1----:R-:W-:-:S03]  /*c210*/  LEA.HI.X.SX32 R11, R87, R3, 0x1, P2 ;  /* 0x00000003570b7211 */ /* 0x002fc600010f0eff */
[----:B------:R0:W-:Y:S01]  /*c220*/  STL [R1+0x6bc], R9 ;  /* 0x0006bc0901007387 */ /* 0x0001e20000100800 */
[----:B------:R-:W-:Y:S02]  /*c230*/  CS2R R86, SRZ ;  /* 0x0000000000567805 */ /* 0x000fe4000001ff00 */
[----:B--2---:R-:W-:Y:S01]  /*c240*/  IADD3 R10, P2, R155, R7, RZ ;  /* 0x000000079b0a7210 */ /* 0x004fe20007f5e0ff */
[----:B------:R1:W-:Y:S04]  /*c250*/  STL [R1+0x638], R11 ;  /* 0x0006380b01007387 */ /* 0x0003e80000100800 */
[----:B------:R2:W-:Y:S01]  /*c260*/  STL [R1+0x75c], R10 ;  /* 0x00075c0a01007387 */ /* 0x0005e20000100800 */
[-C--:B0-----:R-:W-:Y:S02]  /*c270*/  LEA.HI.X.SX32 R9, R152, R3.reuse, 0x1, P6 ;  /* 0x0000000398097211 */ /* 0x081fe400030f0eff */
[----:B-1----:R-:W-:-:S03]  /*c280*/  LEA.HI.X.SX32 R11, R153, R3, 0x1, P5 ;  /* 0x00000003990b7211 */ /* 0x002fc600028f0eff */
[----:B------:R0:W-:Y:S01]  /*c290*/  STL [R1+0x718], R9 ;  /* 0x0007180901007387 */ /* 0x0001e20000100800 */
[----:B--2---:R-:W-:-:S05]  /*c2a0*/  IADD3 R10, P6, R156, R7, RZ ;  /* 0x000000079c0a7210 */ /* 0x004fca0007fde0ff */
[----:B------:R1:W-:Y:S01]  /*c2b0*/  STL [R1+0x7ac], R10 ;  /* 0x0007ac0a01007387 */ /* 0x0003e20000100800 */
[----:B0-----:R-:W-:-:S03]  /*c2c0*/  IADD3 R9, P5, R157, R7, RZ ;  /* 0x000000079d097210 */ /* 0x001fc60007fbe0ff */
[----:B------:R0:W-:Y:S04]  /*c2d0*/  STL [R1+0x788], R11 ;  /* 0x0007880b01007387 */ /* 0x0001e80000100800 */
[----:B------:R2:W-:Y:S01]  /*c2e0*/  STL [R1+0x7d4], R9 ;  /* 0x0007d40901007387 */ /* 0x0005e20000100800 */
[----:B-1----:R-:W-:Y:S01]  /*c2f0*/  LEA.HI.X.SX32 R10, R20, R3, 0x1, P1 ;  /* 0x00000003140a7211 */ /* 0x002fe200008f0eff */
[----:B------:R-:W-:Y:S01]  /*c300*/  IMAD R20, R8, 0x5, RZ ;  /* 0x0000000508147824 */ /* 0x000fe200078e02ff */
[----:B0-----:R-:W-:-:S03]  /*c310*/  IADD3 R11, P1, R158, R7, RZ ;  /* 0x000000079e0b7210 */ /* 0x001fc60007f3e0ff */
[----:B------:R0:W-:Y:S01]  /*c320*/  STL [R1+0x7c0], R10 ;  /* 0x0007c00a01007387 */ /* 0x0001e20000100800 */
[----:B--2---:R-:W-:-:S03]  /*c330*/  LEA.HI.X.SX32 R9, R154, R3, 0x1, P3 ;  /* 0x000000039a097211 */ /* 0x004fc600018f0eff */
[----:B------:R1:W-:Y:S04]  /*c340*/  STL [R1+0x67c], R11 ;  /* 0x00067c0b01007387 */ /* 0x0003e80000100800 */
[----:B------:R2:W-:Y:S01]  /*c350*/  STL [R1+0x578], R9 ;  /* 0x0005780901007387 */ /* 0x0005e20000100800 */
[----:B0-----:R-:W-:Y:S02]  /*c360*/  IADD3 R10, P3, R159, R7, RZ ;  /* 0x000000079f0a7210 */ /* 0x001fe40007f7e0ff */
[----:B-1----:R-:W-:-:S03]  /*c370*/  LEA.HI.X.SX32 R11, R155, R3, 0x1, P4 ;  /* 0x000000039b0b7211 */ /* 0x002fc600020f0eff */
[----:B------:R0:W-:Y:S01]  /*c380*/  STL [R1+0x73c], R10 ;  /* 0x00073c0a01007387 */ /* 0x0001e20000100800 */
[----:B--2---:R-:W-:-:S03]  /*c390*/  IADD3 R9, P4, R160, R7, RZ ;  /* 0x00000007a0097210 */ /* 0x004fc60007f9e0ff */
        /* <DEDUP_REMOVED lines=11> */
[C---:B------:R-:W-:Y:S01]  /*c450*/  IMAD.SHL.U32 R20, R8.reuse, 0x40, RZ ;  /* 0x0000004008147824 */ /* 0x040fe200078e00ff */
[----:B0-----:R-:W-:-:S03]  /*c460*/  LEA R11, P5, R8, R7, 0x7 ;  /* 0x00000007080b7211 */ /* 0x001fc600078a38ff */
        /* <DEDUP_REMOVED lines=19> */
[----:B------:R-:W-:Y:S01]  /*c5a0*/  IMAD.SHL.U32 R164, R8, 0x8, RZ ;  /* 0x0000000808a47824 */ /* 0x000fe200078e00ff */
[----:B--2---:R-:W-:-:S05]  /*c5b0*/  LEA.HI.X.SX32 R10, R162, R3, 0x1, P2 ;  /* 0x00000003a20a7211 */ /* 0x004fca00010f0eff */
[----:B------:R1:W-:Y:S01]  /*c5c0*/  STL [R1+0x7c8], R10 ;  /* 0x0007c80a01007387 */ /* 0x0003e20000100800 */
[----:B0-----:R-:W-:-:S05]  /*c5d0*/  IADD3 R9, P2, R163, R7, RZ ;  /* 0x00000007a3097210 */ /* 0x001fca0007f5e0ff */
[----:B------:R0:W-:Y:S01]  /*c5e0*/  STL [R1+0x7f4], R9 ;  /* 0x0007f40901007387 */ /* 0x0001e20000100800 */
[----:B-1----:R-:W-:-:S03]  /*c5f0*/  LEA R10, P6, R8, R7, 0x2 ;  /* 0x00000007080a7211 */ /* 0x002fc600078c10ff */
[----:B------:R1:W-:Y:S04]  /*c600*/  STL [R1+0x7e0], R11 ;  /* 0x0007e00b01007387 */ /* 0x0003e80000100800 */
[----:B------:R2:W-:Y:S01]  /*c610*/  STL [R1+0x7ec], R10 ;  /* 0x0007ec0a01007387 */ /* 0x0005e20000100800 */
[-C--:B0-----:R-:W-:Y:S01]  /*c620*/  LEA.HI.X.SX32 R9, R20, R3.reuse, 0x1, P5 ;  /* 0x0000000314097211 */ /* 0x081fe200028f0eff */
[----:B------:R-:W-:Y:S01]  /*c630*/  IMAD.SHL.U32 R20, R8, 0x4, RZ ;  /* 0x0000000408147824 */ /* 0x000fe200078e00ff */
[----:B-1----:R-:W-:-:S03]  /*c640*/  LEA.HI.X.SX32 R11, R164, R3, 0x1, P3 ;  /* 0x00000003a40b7211 */ /* 0x002fc600018f0eff */
[----:B------:R0:W-:Y:S01]  /*c650*/  STL [R1+0x5f8], R9 ;  /* 0x0005f80901007387 */ /* 0x0001e20000100800 */
[----:B--2---:R-:W-:-:S05]  /*c660*/  LEA.HI.X.SX32 R10, R166, R3, 0x1, P0 ;  /* 0x00000003a60a7211 */ /* 0x004fca00000f0eff */
[----:B------:R1:W-:Y:S01]  /*c670*/  STL [R1+0x6f8], R10 ;  /* 0x0006f80a01007387 */ /* 0x0003e20000100800 */
[----:B0-----:R-:W-:-:S05]  /*c680*/  LEA.HI.X.SX32 R9, R165, R3, 0x1, P1 ;  /* 0x00000003a5097211 */ /* 0x001fca00008f0eff */
[----:B------:R0:W-:Y:S01]  /*c690*/  STL [R1+0x778], R9 ;  /* 0x0007780901007387 */ /* 0x0001e20000100800 */
[----:B-1----:R-:W-:-:S03]  /*c6a0*/  LEA.HI.X.SX32 R10, R20, R3, 0x1, P4 ;  /* 0x00000003140a7211 */ /* 0x002fc600020f0eff */
[----:B------:R-:W-:Y:S04]  /*c6b0*/  STL [R1+0x7b8], R11 ;  /* 0x0007b80b01007387 */ /* 0x000fe80000100800 */
[----:B------:R1:W-:Y:S01]  /*c6c0*/  STL [R1+0x7d8], R10 ;  /* 0x0007d80a01007387 */ /* 0x0003e20000100800 */
[-C--:B0-----:R-:W-:Y:S02]  /*c6d0*/  LEA.HI.X.SX32 R9, R8, R3.reuse, 0x1, P2 ;  /* 0x0000000308097211 */ /* 0x081fe400010f0eff */
[----:B------:R-:W-:-:S03]  /*c6e0*/  LEA.HI.X.SX32 R8, R163, R3, 0x1, P6 ;  /* 0x00000003a3087211 */ /* 0x000fc600030f0eff */
[----:B------:R0:W-:Y:S01]  /*c6f0*/  STL [R1+0x7f0], R9 ;  /* 0x0007f00901007387 */ /* 0x0001e20000100800 */
[----:B-1----:R-:W-:-:S03]  /*c700*/  LOP3.LUT R10, R6, 0x20, RZ, 0x3c, !PT ;  /* 0x00000020060a7812 */ /* 0x002fc600078e3cff */
[----:B------:R1:W-:Y:S01]  /*c710*/  STL [R1+0x7e8], R8 ;  /* 0x0007e80801007387 */ /* 0x0003e20000100800 */
[C---:B------:R-:W-:Y:S02]  /*c720*/  LOP3.LUT R10, R6.reuse, 0x50, RZ, 0x3c, !PT ;  /* 0x00000050060a7812 */ /* 0x040fe400078e3cff */
[C---:B0-----:R-:W-:Y:S02]  /*c730*/  LOP3.LUT R9, R6.reuse, 0x30, RZ, 0x3c, !PT ;  /* 0x0000003006097812 */ /* 0x041fe400078e3cff */
[C---:B------:R-:W-:Y:S02]  /*c740*/  LOP3.LUT R9, R6.reuse, 0x60, RZ, 0x3c, !PT ;  /* 0x0000006006097812 */ /* 0x040fe400078e3cff */
[C---:B-1----:R-:W-:Y:S02]  /*c750*/  LOP3.LUT R8, R6.reuse, 0x10, RZ, 0x3c, !PT ;  /* 0x0000001006087812 */ /* 0x042fe400078e3cff */
[C---:B------:R-:W-:Y:S02]  /*c760*/  LOP3.LUT R8, R6.reuse, 0x40, RZ, 0x3c, !PT ;  /* 0x0000004006087812 */ /* 0x040fe400078e3cff */
[----:B------:R-:W-:-:S07]  /*c770*/  LOP3.LUT R8, R6, 0x70, RZ, 0x3c, !PT ;  /* 0x0000007006087812 */ /* 0x000fce00078e3cff */
.L_x_1:
[----:B------:R-:W0:Y:S01]  /*c780*/  LDC R16, c[0x0][0x230] ;  /* 0x00008c00ff107b82 */ /* 0x000e220000000800 */
[----:B------:R-:W-:Y:S04]  /*c790*/  STL [R1+0x908], R242 ;  /* 0x000908f201007387 */ /* 0x000fe80000100800 */
[----:B------:R-:W-:Y:S04]  /*c7a0*/  STL [R1+0x904], R239 ;  /* 0x000904ef01007387 */ /* 0x000fe80000100800 */
[----:B------:R-:W-:Y:S04]  /*c7b0*/  STL [R1+0x900], R236 ;  /* 0x000900ec01007387 */ /* 0x000fe80000100800 */
[----:B------:R-:W-:Y:S04]  /*c7c0*/  STL [R1+0x8d0], R234 ;  /* 0x0008d0ea01007387 */ /* 0x000fe80000100800 */
[----:B------:R-:W-:Y:S04]  /*c7d0*/  STL [R1+0x8cc], R231 ;  /* 0x0008cce701007387 */ /* 0x000fe80000100800 */
[----:B------:R-:W-:Y:S01]  /*c7e0*/  STL [R1+0x8c8], R229 ;  /* 0x0008c8e501007387 */ /* 0x000fe20000100800 */
[----:B------:R-:W-:-:S03]  /*c7f0*/  MOV R8, UR49 ;  /* 0x0000003100087c02 */ /* 0x000fc60008000f00 */
[----:B------:R-:W-:Y:S01]  /*c800*/  STL [R1+0x8c4], R227 ;  /* 0x0008c4e301007387 */ /* 0x000fe20000100800 */
[----:B0-----:R-:W-:-:S03]  /*c810*/  IMAD R16, R2, -0x80, R16 ;  /* 0xffffff8002107824 */ /* 0x001fc600078e0210 */
[----:B------:R-:W-:Y:S01]  /*c820*/  STL [R1+0x8c0], R224 ;  /* 0x0008c0e001007387 */ /* 0x000fe20000100800 */
[----:B------:R-:W-:-:S03]  /*c830*/  MOV R5, UR48 ;  /* 0x0000003000057c02 */ /* 0x000fc60008000f00 */
[----:B------:R-:W-:Y:S04]  /*c840*/  STL [R1+0x8bc], R222 ;  /* 0x0008bcde01007387 */ /* 0x000fe80000100800 */
[----:B------:R-:W-:Y:S01]  /*c850*/  STL [R1+0x8b8], R220 ;  /* 0x0008b8dc01007387 */ /* 0x000fe20000100800 */
[----:B------:R-:W-:-:S03]  /*c860*/  MOV R9, UR53 ;  /* 0x0000003500097c02 */ /* 0x000fc60008000f00 */
[----:B------:R-:W-:Y:S01]  /*c870*/  STL [R1+0x8b4], R217 ;  /* 0x0008b4d901007387 */ /* 0x000fe20000100800 */
[----:B------:R-:W-:-:S03]  /*c880*/  ISETP.GT.AND P0, PT, R16, RZ, PT ;  /* 0x000000ff1000720c */ /* 0x000fc60003f04270 */
[----:B------:R0:W-:Y:S04]  /*c890*/  STL [R1+0x89c], R4 ;  /* 0x00089c0401007387 */ /* 0x0001e80000100800 */
[----:B0-----:R-:W2:Y:S04]  /*c8a0*/  LDL.LU R4, [R1+0x7e4] ;  /* 0x0007e40001047983 */ /* 0x001ea80000300800 */
[----:B-----5:R-:W-:Y:S04]  /*c8b0*/  STL [R1+0x84c], R0 ;  /* 0x00084c0001007387 */ /* 0x020fe80000100800 */
[----:B------:R0:W-:Y:S04]  /*c8c0*/  STL [R1+0x824], R8 ;  /* 0x0008240801007387 */ /* 0x0001e80000100800 */
[----:B------:R1:W-:Y:S04]  /*c8d0*/  STL [R1+0x820], R5 ;  /* 0x0008200501007387 */ /* 0x0003e80000100800 */
[----:B------:R-:W-:Y:S01]  /*c8e0*/  STL [R1+0x81c], R9 ;  /* 0x00081c0901007387 */ /* 0x000fe20000100800 */
[----:B0-----:R-:W-:-:S03]  /*c8f0*/  MOV R8, UR52 ;  /* 0x0000003400087c02 */ /* 0x001fc60008000f00 */
[----:B------:R-:W3:Y:S01]  /*c900*/  LDL R10, [R1+0x7f4] ;  /* 0x0007f400010a7983 */ /* 0x000ee20000100800 */
[----:B-1----:R-:W-:-:S03]  /*c910*/  MOV R5, UR57 ;  /* 0x0000003900057c02 */ /* 0x002fc60008000f00 */
[----:B------:R0:W-:Y:S04]  /*c920*/  STL [R1+0x818], R8 ;  /* 0x0008180801007387 */ /* 0x0001e80000100800 */
[----:B------:R-:W4:Y:S04]  /*c930*/  LDL R13, [R1+0x7e8] ;  /* 0x0007e800010d7983 */ /* 0x000f280000100800 */
[----:B------:R1:W-:Y:S01]  /*c940*/  STL [R1+0x814], R5 ;  /* 0x0008140501007387 */ /* 0x0003e20000100800 */
[----:B------:R-:W-:Y:S01]  /*c950*/  PRMT R154, RZ, 0x7610, R154 ;  /* 0x00007610ff9a7816 */ /* 0x000fe2000000009a */
[----:B0-----:R-:W-:-:S02]  /*c960*/  @P0 IMAD.MOV.U32 R8, RZ, RZ, R7 ;  /* 0x000000ffff080224 */ /* 0x001fc400078e0007 */
[----:B------:R-:W2:Y:S01]  /*c970*/  LDL R12, [R1+0x7e0] ;  /* 0x0007e000010c7983 */ /* 0x000ea20000100800 */
[----:B------:R-:W-:Y:S01]  /*c980*/  @P0 IMAD.MOV.U32 R9, RZ, RZ, R3 ;  /* 0x000000ffff090224 */ /* 0x000fe200078e0003 */
[----:B-1----:R-:W-:-:S04]  /*c990*/  MOV R5, UR56 ;  /* 0x0000003800057c02 */ /* 0x002fc80008000f00 */
[----:B------:R3:W2:Y:S04]  /*c9a0*/  @P0 LDG.E.U16 R154, desc[UR6][R8.64] ;  /* 0x00000006089a0981 */ /* 0x0006a8000c1e1500 */
[----:B------:R-:W-:Y:S04]  /*c9b0*/  STL [R1+0x8a4], R5 ;  /* 0x0008a40501007387 */ /* 0x000fe80000100800 */
[----:B------:R-:W-:Y:S04]  /*c9c0*/  STL [R1+0x8a8], R2 ;  /* 0x0008a80201007387 */ /* 0x000fe80000100800 */
[----:B------:R-:W-:Y:S04]  /*c9d0*/  STL [R1+0x8ac], R7 ;  /* 0x0008ac0701007387 */ /* 0x000fe80000100800 */
[----:B------:R0:W-:Y:S04]  /*c9e0*/  STL [R1+0x8a0], R3 ;  /* 0x0008a00301007387 */ /* 0x0001e80000100800 */
[----:B0-----:R-:W4:Y:S04]  /*c9f0*/  LDL.LU R3, [R1+0x7ec] ;  /* 0x0007ec0001037983 */ /* 0x001f280000300800 */
[----:B------:R-:W2:Y:S01]  /*ca00*/  LDL R9, [R1+0x7f0] ;  /* 0x0007f00001097983 */ /* 0x000ea20000100800 */
[----:B------:R-:W-:-:S02]  /*ca10*/  ISETP.GT.AND P1, PT, R16, 0x1, PT ;  /* 0x000000011000780c */ /* 0x000fc40003f24270 */
[C---:B------:R-:W-:Y:S02]  /*ca20*/  ISETP.GT.AND P2, PT, R16.reuse, 0x2, PT ;  /* 0x000000021000780c */ /* 0x040fe40003f44270 */
[----:B------:R-:W-:Y:S02]  /*ca30*/  PRMT R170, RZ, 0x7610, R170 ;  /* 0x00007610ffaa7816 */ /* 0x000fe400000000aa */
[----:B------:R-:W-:Y:S02]  /*ca40*/  ISETP.GT.AND P3, PT, R16, 0x3, PT ;  /* 0x000000031000780c */ /* 0x000fe40003f64270 */
[----:B------:R-:W-:Y:S02]  /*ca50*/  PRMT R186, RZ, 0x7610, R186 ;  /* 0x00007610ffba7816 */ /* 0x000fe400000000ba */
[----:B------:R-:W-:-:S03]  /*ca60*/  PRMT R203, RZ, 0x7610, R203 ;  /* 0x00007610ffcb7816 */ /* 0x000fc600000000cb */
[----:B---3--:R-:W-:Y:S02]  /*ca70*/  @P1 IMAD.MOV.U32 R8, RZ, RZ, R10 ;  /* 0x000000ffff081224 */ /* 0x008fe400078e000a */
[----:B------:R-:W3:Y:S04]  /*ca80*/  LDL R10, [R1+0x7d4] ;  /* 0x0007d400010a7983 */ /* 0x000ee80000100800 */
[----:B--2---:R4:W2:Y:S02]  /*ca90*/  @P1 LDG.E.U16 R170, desc[UR6][R8.64] ;  /* 0x0000000608aa1981 */ /* 0x0048a4000c1e1500 */
[----:B----4-:R-:W-:Y:S02]  /*caa0*/  @P2 IMAD.MOV.U32 R8, RZ, RZ, R3 ;  /* 0x000000ffff082224 */ /* 0x010fe400078e0003 */
[----:B------:R-:W-:-:S02]  /*cab0*/  @P2 IMAD.MOV.U32 R9, RZ, RZ, R13 ;  /* 0x000000ffff092224 */ /* 0x000fc400078e000d */
[----:B------:R-:W4:Y:S04]  /*cac0*/  LDL R13, [R1+0x7cc] ;  /* 0x0007cc00010d7983 */ /* 0x000f280000100800 */
[----:B------:R0:W2:Y:S04]  /*cad0*/  @P2 LDG.E.U16 R186, desc[UR6][R8.64] ;  /* 0x0000000608ba2981 */ /* 0x0000a8000c1e1500 */
[----:B------:R1:W-:Y:S01]  /*cae0*/  STL [R1+0x8b0], R3 ;  /* 0x0008b00301007387 */ /* 0x0003e20000100800 */
[----:B0-----:R-:W-:Y:S02]  /*caf0*/  @P3 IMAD.MOV.U32 R8, RZ, RZ, R4 ;  /* 0x000000ffff083224 */ /* 0x001fe400078e0004 */
[----:B------:R-:W-:-:S02]  /*cb00*/  @P3 IMAD.MOV.U32 R9, RZ, RZ, R12 ;  /* 0x000000ffff093224 */ /* 0x000fc400078e000c */
[----:B------:R-:W2:Y:S04]  /*cb10*/  LDL R12, [R1+0x7c4] ;  /* 0x0007c400010c7983 */ /* 0x000ea80000100800 */
[----:B------:R-:W-:Y:S04]  /*cb20*/  STL [R1+0x8d4], R4 ;  /* 0x0008d40401007387 */ /* 0x000fe80000100800 */
[----:B------:R0:W2:Y:S04]  /*cb30*/  @P3 LDG.E.U16 R203, desc[UR6][R8.64] ;  /* 0x0000000608cb3981 */ /* 0x0000a8000c1e1500 */
[----:B------:R-:W0:Y:S04]  /*cb40*/  LDL R8, [R1+0x7d8] ;  /* 0x0007d80001087983 */ /* 0x000e280000100800 */
[----:B------:R-:W0:Y:S01]  /*cb50*/  LDL R9, [R1+0x7dc] ;  /* 0x0007dc0001097983 */ /* 0x000e220000100800 */
[----:B------:R-:W-:-:S02]  /*cb60*/  ISETP.GT.AND P0, PT, R16, 0x4, PT ;  /* 0x000000041000780c */ /* 0x000fc40003f04270 */
[----:B------:R-:W-:-:S11]  /*cb70*/  PRMT R242, RZ, 0x7610, R242 ;  /* 0x00007610fff27816 */ /* 0x000fd600000000f2 */
[----:B0-----:R-:W-:-:S04]  /*cb80*/  @P0 LOP3.LUT R9, R9, R8, RZ, 0x3c, !PT ;  /* 0x0000000809090212 */ /* 0x001fc800078e3cff */
[----:B------:R-:W-:-:S04]  /*cb90*/  @P0 LOP3.LUT R8, R9, R8, RZ, 0x3c, !PT ;  /* 0x0000000809080212 */ /* 0x000fc800078e3cff */
[----:B------:R-:W-:-:S05]  /*cba0*/  @P0 LOP3.LUT R9, R9, R8, RZ, 0x3c, !PT ;  /* 0x0000000809090212 */ /* 0x000fca00078e3cff */
[----:B------:R-:W3:Y:S01]  /*cbb0*/  @P0 LDG.E.U16 R242, desc[UR6][R8.64] ;  /* 0x0000000608f20981 */ /* 0x000ee2000c1e1500 */
[C---:B------:R-:W-:Y:S02]  /*cbc0*/  ISETP.GT.AND P1, PT, R16.reuse, 0x5, PT ;  /* 0x000000051000780c */ /* 0x040fe40003f24270 */
[----:B-1----:R-:W-:Y:S01]  /*cbd0*/  PRMT R3, RZ, 0x7610, R3 ;  /* 0x00007610ff037816 */ /* 0x002fe20000000003 */
[----:B---3--:R0:W-:Y:S04]  /*cbe0*/  STL [R1+0x70], R242 ;  /* 0x000070f201007387 */ /* 0x0081e80000100800 */
[----:B0-----:R-:W3:Y:S04]  /*cbf0*/  LDL.LU R242, [R1+0x908] ;  /* 0x0009080001f27983 */ /* 0x001ee80000300800 */
[----:B------:R-:W4:Y:S02]  /*cc00*/  LDL R9, [R1+0x7d0] ;  /* 0x0007d00001097983 */ /* 0x000f240000100800 */
[----:B------:R-:W-:Y:S01]  /*cc10*/  @P1 IMAD.MOV.U32 R8, RZ, RZ, R10 ;  /* 0x000000ffff081224 */ /* 0x000fe200078e000a */
[----:B------:R-:W-:-:S02]  /*cc20*/  ISETP.GT.AND P2, PT, R16, 0x6, PT ;  /* 0x000000061000780c */ /* 0x000fc40003f44270 */
[----:B------:R-:W-:Y:S01]  /*cc30*/  PRMT R11, RZ, 0x7610, R11 ;  /* 0x00007610ff0b7816 */ /* 0x000fe2000000000b */
[----:B------:R-:W3:Y:S04]  /*cc40*/  LDL R10, [R1+0x7b0] ;  /* 0x0007b000010a7983 */ /* 0x000ee80000100800 */
[----:B----4-:R0:W4:Y:S04]  /*cc50*/  @P1 LDG.E.U16 R3, desc[UR6][R8.64] ;  /* 0x0000000608031981 */ /* 0x010128000c1e1500 */
[----:B------:R-:W2:Y:S02]  /*cc60*/  LDL R9, [R1+0x7c8] ;  /* 0x0007c80001097983 */ /* 0x000ea40000100800 */
[----:B0-----:R-:W-:Y:S01]  /*cc70*/  @P2 IMAD.MOV.U32 R8, RZ, RZ, R13 ;  /* 0x000000ffff082224 */ /* 0x001fe200078e000d */
[----:B------:R-:W-:Y:S01]  /*cc80*/  ISETP.GT.AND P3, PT, R16, 0x7, PT ;  /* 0x000000071000780c */ /* 0x000fe20003f64270 */
[----:B----4-:R0:W-:Y:S01]  /*cc90*/  STL [R1+0x6c], R3 ;  /* 0x00006c0301007387 */ /* 0x0101e20000100800 */
[----:B------:R-:W-:-:S03]  /*cca0*/  PRMT R0, RZ, 0x7610, R0 ;  /* 0x00007610ff007816 */ /* 0x000fc60000000000 */
[----:B------:R-:W4:Y:S04]  /*ccb0*/  LDL R13, [R1+0x7a8] ;  /* 0x0007a800010d7983 */ /* 0x000f280000100800 */
[----:B--2---:R1:W2:Y:S04]  /*ccc0*/  @P2 LDG.E.U16 R11, desc[UR6][R8.64] ;  /* 0x00000006080b2981 */ /* 0x0042a8000c1e1500 */
[----:B0-----:R-:W3:Y:S04]  /*ccd0*/  LDL R3, [R1+0x7b4] ;  /* 0x0007b40001037983 */ /* 0x001ee80000100800 */
[----:B------:R-:W4:Y:S01]  /*cce0*/  LDL R9, [R1+0x7c0] ;  /* 0x0007c00001097983 */ /* 0x000f220000100800 */
[----:B-1----:R-:W-:-:S05]  /*ccf0*/  @P3 IMAD.MOV.U32 R8, RZ, RZ, R12 ;  /* 0x000000ffff083224 */ /* 0x002fca00078e000c */
[----:B----4-:R-:W4:Y:S04]  /*cd00*/  @P3 LDG.E.U16 R0, desc[UR6][R8.64] ;  /* 0x0000000608003981 */ /* 0x010f28000c1e1500 */
[----:B--2---:R0:W-:Y:S04]  /*cd10*/  STL [R1+0x68], R11 ;  /* 0x0000680b01007387 */ /* 0x0041e80000100800 */
[----:B------:R-:W2:Y:S04]  /*cd20*/  LDL R12, [R1+0x7a0] ;  /* 0x0007a000010c7983 */ /* 0x000ea80000100800 */
[----:B------:R-:W3:Y:S04]  /*cd30*/  LDL R8, [R1+0x7b8] ;  /* 0x0007b80001087983 */ /* 0x000ee80000100800 */
[----:B------:R-:W3:Y:S04]  /*cd40*/  LDL R9, [R1+0x7bc] ;  /* 0x0007bc0001097983 */ /* 0x000ee80000100800 */
[----:B0-----:R-:W2:Y:S01]  /*cd50*/  LDL R11, [R1+0x7ac] ;  /* 0x0007ac00010b7983 */ /* 0x001ea20000100800 */
[----:B------:R-:W-:-:S02]  /*cd60*/  ISETP.GT.AND P0, PT, R16, 0x8, PT ;  /* 0x000000081000780c */ /* 0x000fc40003f04270 */
[----:B------:R-:W-:Y:S01]  /*cd70*/  ISETP.GT.AND P1, PT, R16, 0x9, PT ;  /* 0x000000091000780c */ /* 0x000fe20003f24270 */
[----:B----4-:R0:W-:Y:S04]  /*cd80*/  STL [R1+0x64], R0 ;  /* 0x0000640001007387 */ /* 0x0101e80000100800 */
[----:B0-----:R-:W4:Y:S06]  /*cd90*/  LDL R0, [R1+0x7a4] ;  /* 0x0007a40001007983 */ /* 0x001f2c0000100800 */
[----:B---3--:R-:W-:-:S04]  /*cda0*/  @P0 LOP3.LUT R9, R9, R8, RZ, 0x3c, !PT ;  /* 0x0000000809090212 */ /* 0x008fc800078e3cff */
[C---:B------:R-:W-:Y:S02]  /*cdb0*/  @P0 LOP3.LUT R8, R9.reuse, R8, RZ, 0x3c, !PT ;  /* 0x0000000809080212 */ /* 0x040fe400078e3cff */
[----:B------:R-:W-:Y:S02]  /*cdc0*/  PRMT R157, RZ, 0x7610, R157 ;  /* 0x00007610ff9d7816 */ /* 0x000fe4000000009d */
[C---:B------:R-:W-:Y:S02]  /*cdd0*/  ISETP.GT.AND P2, PT, R16.reuse, 0xa, PT ;  /* 0x0000000a1000780c */ /* 0x040fe40003f44270 */
[----:B------:R-:W-:Y:S02]  /*cde0*/  @P0 LOP3.LUT R9, R9, R8, RZ, 0x3c, !PT ;  /* 0x0000000809090212 */ /* 0x000fe400078e3cff */
[----:B------:R-:W-:Y:S02]  /*cdf0*/  PRMT R173, RZ, 0x7610, R173 ;  /* 0x00007610ffad7816 */ /* 0x000fe400000000ad */
[----:B------:R-:W-:Y:S01]  /*ce00*/  ISETP.GT.AND P3, PT, R16, 0xb, PT ;  /* 0x0000000b1000780c */ /* 0x000fe20003f64270 */
[----:B------:R0:W3:Y:S01]  /*ce10*/  @P0 LDG.E.U16 R157, desc[UR6][R8.64] ;  /* 0x00000006089d0981 */ /* 0x0000e2000c1e1500 */
[----:B------:R-:W-:Y:S01]  /*ce20*/  PRMT R189, RZ, 0x7610, R189 ;  /* 0x00007610ffbd7816 */ /* 0x000fe200000000bd */
[----:B0-----:R-:W-:-:S02]  /*ce30*/  @P1 IMAD.MOV.U32 R8, RZ, RZ, R3 ;  /* 0x000000ffff081224 */ /* 0x001fc400078e0003 */
[----:B------:R-:W-:Y:S01]  /*ce40*/  @P1 IMAD.MOV.U32 R9, RZ, RZ, R10 ;  /* 0x000000ffff091224 */ /* 0x000fe200078e000a */
[----:B------:R-:W-:Y:S01]  /*ce50*/  PRMT R202, RZ, 0x7610, R202 ;  /* 0x00007610ffca7816 */ /* 0x000fe200000000ca */
[----:B------:R-:W3:Y:S04]  /*ce60*/  LDL R10, [R1+0x790] ;  /* 0x00079000010a7983 */ /* 0x000ee80000100800 */
[----:B------:R2:W3:Y:S01]  /*ce70*/  @P1 LDG.E.U16 R173, desc[UR6][R8.64] ;  /* 0x0000000608ad1981 */ /* 0x0004e2000c1e1500 */
[----:B------:R-:W-:-:S03]  /*ce80*/  ISETP.GT.AND P0, PT, R16, 0xc, PT ;  /* 0x0000000c1000780c */ /* 0x000fc60003f04270 */
[----:B------:R-:W3:Y:S01]  /*ce90*/  LDL R3, [R1+0x794] ;  /* 0x0007940001037983 */ /* 0x000ee20000100800 */
[----:B--2---:R-:W-:Y:S02]  /*cea0*/  @P2 IMAD.MOV.U32 R8, RZ, RZ, R11 ;  /* 0x000000ffff082224 */ /* 0x004fe400078e000b */
[----:B------:R-:W-:Y:S01]  /*ceb0*/  @P2 IMAD.MOV.U32 R9, RZ, RZ, R13 ;  /* 0x000000ffff092224 */ /* 0x000fe200078e000d */
[----:B------:R-:W2:Y:S04]  /*cec0*/  LDL R11, [R1+0x78c] ;  /* 0x00078c00010b7983 */ /* 0x000ea80000100800 */
[----:B------:R0:W2:Y:S01]  /*ced0*/  @P2 LDG.E.U16 R189, desc[UR6][R8.64] ;  /* 0x0000000608bd2981 */ /* 0x0000a2000c1e1500 */
[----:B------:R-:W-:-:S03]  /*cee0*/  PRMT R239, RZ, 0x7610, R239 ;  /* 0x00007610ffef7816 */ /* 0x000fc600000000ef */
[----:B------:R-:W2:Y:S01]  /*cef0*/  LDL R13, [R1+0x788] ;  /* 0x00078800010d7983 */ /* 0x000ea20000100800 */
[----:B0-----:R-:W-:-:S03]  /*cf00*/  @P3 IMAD.MOV.U32 R9, RZ, RZ, R12 ;  /* 0x000000ffff093224 */ /* 0x001fc600078e000c */
[----:B------:R-:W2:Y:S01]  /*cf10*/  LDL R12, [R1+0x780] ;  /* 0x00078000010c7983 */ /* 0x000ea20000100800 */
[----:B----4-:R-:W-:-:S03]  /*cf20*/  @P3 IMAD.MOV.U32 R8, RZ, RZ, R0 ;  /* 0x000000ffff083224 */ /* 0x010fc600078e0000 */
[----:B------:R-:W4:Y:S04]  /*cf30*/  LDL R0, [R1+0x784] ;  /* 0x0007840001007983 */ /* 0x000f280000100800 */
[----:B------:R0:W4:Y:S04]  /*cf40*/  @P3 LDG.E.U16 R202, desc[UR6][R8.64] ;  /* 0x0000000608ca3981 */ /* 0x000128000c1e1500 */
[----:B------:R-:W0:Y:S04]  /*cf50*/  LDL R8, [R1+0x798] ;  /* 0x0007980001087983 */ /* 0x000e280000100800 */
[----:B------:R-:W0:Y:S01]  /*cf60*/  LDL R9, [R1+0x79c] ;  /* 0x00079c0001097983 */ /* 0x000e220000100800 */
[----:B------:R-:W-:-:S02]  /*cf70*/  ISETP.GT.AND P1, PT, R16, 0xd, PT ;  /* 0x0000000d1000780c */ /* 0x000fc40003f24270 */
[----:B------:R-:W-:Y:S02]  /*cf80*/  ISETP.GT.AND P2, PT, R16, 0xe, PT ;  /* 0x0000000e1000780c */ /* 0x000fe40003f44270 */
[----:B0-----:R-:W-:-:S04]  /*cf90*/  @P0 LOP3.LUT R9, R9, R8, RZ, 0x3c, !PT ;  /* 0x0000000809090212 */ /* 0x001fc800078e3cff */
[----:B------:R-:W-:-:S04]  /*cfa0*/  @P0 LOP3.LUT R8, R9, R8, RZ, 0x3c, !PT ;  /* 0x0000000809080212 */ /* 0x000fc800078e3cff */
[----:B------:R-:W-:-:S05]  /*cfb0*/  @P0 LOP3.LUT R9, R9, R8, RZ, 0x3c, !PT ;  /* 0x0000000809090212 */ /* 0x000fca00078e3cff */
[----:B------:R3:W4:Y:S01]  /*cfc0*/  @P0 LDG.E.U16 R239, desc[UR6][R8.64] ;  /* 0x0000000608ef0981 */ /* 0x000722000c1e1500 */
[----:B------:R-:W-:Y:S02]  /*cfd0*/  PRMT R236, RZ, 0x7610, R236 ;  /* 0x00007610ffec7816 */ /* 0x000fe400000000ec */
[----:B------:R-:W-:Y:S01]  /*cfe0*/  ISETP.GT.AND P3, PT, R16, 0xf, PT ;  /* 0x0000000f1000780c */ /* 0x000fe20003f64270 */
[----:B---3--:R-:W-:Y:S02]  /*cff0*/  @P1 IMAD.MOV.U32 R8, RZ, RZ, R3 ;  /* 0x000000ffff081224 */ /* 0x008fe400078e0003 */
[----:B------:R-:W-:Y:S01]  /*d000*/  @P1 IMAD.MOV.U32 R9, RZ, RZ, R10 ;  /* 0x000000ffff091224 */ /* 0x000fe200078e000a */
[----:B------:R-:W-:-:S04]  /*d010*/  PRMT R217, RZ, 0x7610, R217 ;  /* 0x00007610ffd97816 */ /* 0x000fc800000000d9 */
[----:B------:R2:W3:Y:S01]  /*d020*/  @P1 LDG.E.U16 R236, desc[UR6][R8.64] ;  /* 0x0000000608ec1981 */ /* 0x0004e2000c1e1500 */
[----:B------:R-:W-:Y:S01]  /*d030*/  PRMT R4, RZ, 0x7610, R4 ;  /* 0x00007610ff047816 */ /* 0x000fe20000000004 */
[----:B--2---:R-:W-:Y:S02]  /*d040*/  @P2 IMAD.MOV.U32 R8, RZ, RZ, R11 ;  /* 0x000000ffff082224 */ /* 0x004fe400078e000b */
[----:B------:R-:W-:-:S05]  /*d050*/  @P2 IMAD.MOV.U32 R9, RZ, RZ, R13 ;  /* 0x000000ffff092224 */ /* 0x000fca00078e000d */
[----:B------:R4:W2:Y:S02]  /*d060*/  @P2 LDG.E.U16 R217, desc[UR6][R8.64] ;  /* 0x0000000608d92981 */ /* 0x0008a4000c1e1500 */
[----:B----4-:R-:W-:Y:S02]  /*d070*/  @P3 IMAD.MOV.U32 R8, RZ, RZ, R0 ;  /* 0x000000ffff083224 */ /* 0x010fe400078e0000 */
[----:B------:R-:W-:-:S05]  /*d080*/  @P3 IMAD.MOV.U32 R9, RZ, RZ, R12 ;  /* 0x000000ffff093224 */ /* 0x000fca00078e000c */
[----:B------:R-:W4:Y:S04]  /*d090*/  @P3 LDG.E.U16 R4, desc[UR6][R8.64] ;  /* 0x0000000608043981 */ /* 0x000f28000c1e1500 */
[----:B------:R0:W-:Y:S04]  /*d0a0*/  STL [R1+0x60], R239 ;  /* 0x000060ef01007387 */ /* 0x0001e80000100800 */
[----:B0-----:R-:W2:Y:S04]  /*d0b0*/  LDL.LU R239, [R1+0x904] ;  /* 0x0009040001ef7983 */ /* 0x001ea80000300800 */
[----:B------:R-:W2:Y:S04]  /*d0c0*/  LDL R10, [R1+0x778] ;  /* 0x00077800010a7983 */ /* 0x000ea80000100800 */
[----:B------:R-:W2:Y:S01]  /*d0d0*/  LDL R3, [R1+0x77c] ;  /* 0x00077c0001037983 */ /* 0x000ea20000100800 */
[----:B------:R-:W-:-:S03]  /*d0e0*/  ISETP.GT.AND P0, PT, R16, 0x10, PT ;  /* 0x000000101000780c */ /* 0x000fc60003f04270 */
[----:B---3--:R0:W-:Y:S04]  /*d0f0*/  STL [R1+0x5c], R236 ;  /* 0x00005cec01007387 */ /* 0x0081e80000100800 */
[----:B0-----:R-:W3:Y:S04]  /*d100*/  LDL.LU R236, [R1+0x900] ;  /* 0x0009000001ec7983 */ /* 0x001ee80000300800 */
[----:B------:R-:W3:Y:S04]  /*d110*/  LDL R13, [R1+0x770] ;  /* 0x00077000010d7983 */ /* 0x000ee80000100800 */
[----:B------:R-:W3:Y:S04]  /*d120*/  LDL R11, [R1+0x774] ;  /* 0x00077400010b7983 */ /* 0x000ee80000100800 */
[----:B------:R-:W3:Y:S04]  /*d130*/  LDL R12, [R1+0x768] ;  /* 0x00076800010c7983 */ /* 0x000ee80000100800 */
[----:B------:R-:W3:Y:S04]  /*d140*/  LDL R0, [R1+0x76c] ;  /* 0x00076c0001007983 */ /* 0x000ee80000100800 */
[----:B----4-:R-:W-:Y:S01]  /*d150*/  STL [R1+0x8d8], R4 ;  /* 0x0008d80401007387 */ /* 0x010fe20000100800 */
[----:B--2---:R-:W-:-:S03]  /*d160*/  @P0 IMAD.MOV.U32 R9, RZ, RZ, R10 ;  /* 0x000000ffff090224 */ /* 0x004fc600078e000a */
[----:B------:R-:W2:Y:S01]  /*d170*/  LDL R10, [R1+0x760] ;  /* 0x00076000010a7983 */ /* 0x000ea20000100800 */
[----:B------:R-:W-:-:S03]  /*d180*/  @P0 IMAD.MOV.U32 R8, RZ, RZ, R3 ;  /* 0x000000ffff080224 */ /* 0x000fc600078e0003 */
[----:B------:R-:W4:Y:S01]  /*d190*/  LDL R3, [R1+0x764] ;  /* 0x0007640001037983 */ /* 0x000f220000100800 */
[C---:B------:R-:W-:Y:S02]  /*d1a0*/  ISETP.GT.AND P1, PT, R16.reuse, 0x11, PT ;  /* 0x000000111000780c */ /* 0x040fe40003f24270 */
[----:B------:R-:W-:Y:S02]  /*d1b0*/  PRMT R156, RZ, 0x7610, R156 ;  /* 0x00007610ff9c7816 */ /* 0x000fe4000000009c */
[C---:B------:R-:W-:Y:S02]  /*d1c0*/  ISETP.GT.AND P2, PT, R16.reuse, 0x12, PT ;  /* 0x000000121000780c */ /* 0x040fe40003f44270 */
[----:B------:R-:W-:Y:S02]  /*d1d0*/  PRMT R172, RZ, 0x7610, R172 ;  /* 0x00007610ffac7816 */ /* 0x000fe400000000ac */
[----:B------:R-:W-:Y:S01]  /*d1e0*/  ISETP.GT.AND P3, PT, R16, 0x13, PT ;  /* 0x000000131000780c */ /* 0x000fe20003f64270 */
[----:B------:R3:W4:Y:S01]  /*d1f0*/  @P0 LDG.E.U16 R156, desc[UR6][R8.64] ;  /* 0x00000006089c0981 */ /* 0x000722000c1e1500 */
[----:B------:R-:W-:-:S03]  /*d200*/  PRMT R188, RZ, 0x7610, R188 ;  /* 0x00007610ffbc7816 */ /* 0x000fc600000000bc */
[----:B---3--:R-:W-:Y:S02]  /*d210*/  @P1 IMAD.MOV.U32 R8, RZ, RZ, R11 ;  /* 0x000000ffff081224 */ /* 0x008fe400078e000b */
[----:B------:R-:W-:-:S05]  /*d220*/  @P1 IMAD.MOV.U32 R9, RZ, RZ, R13 ;  /* 0x000000ffff091224 */ /* 0x000fca00078e000d */
[----:B------:R0:W3:Y:S01]  /*d230*/  @P1 LDG.E.U16 R172, desc[UR6][R8.64] ;  /* 0x0000000608ac1981 */ /* 0x0000e2000c1e1500 */
[----:B------:R-:W-:-:S03]  /*d240*/  PRMT R201, RZ, 0x7610, R201 ;  /* 0x00007610ffc97816 */ /* 0x000fc600000000c9 */
[----:B------:R1:W-:Y:S04]  /*d250*/  STL [R1+0x58], R217 ;  /* 0x000058d901007387 */ /* 0x0003e80000100800 */
[----:B------:R-:W3:Y:S01]  /*d260*/  LDL R13, [R1+0x750] ;  /* 0x00075000010d7983 */ /* 0x000ee20000100800 */
[----:B0-----:R-:W-:Y:S02]  /*d270*/  @P2 IMAD.MOV.U32 R8, RZ, RZ, R0 ;  /* 0x000000ffff082224 */ /* 0x001fe400078e0000 */
[----:B------:R-:W-:Y:S01]  /*d280*/  @P2 IMAD.MOV.U32 R9, RZ, RZ, R12 ;  /* 0x000000ffff092224 */ /* 0x000fe200078e000c */
[----:B------:R-:W3:Y:S04]  /*d290*/  LDL R11, [R1+0x754] ;  /* 0x00075400010b7983 */ /* 0x000ee80000100800 */
[----:B------:R2:W3:Y:S04]  /*d2a0*/  @P2 LDG.E.U16 R188, desc[UR6][R8.64] ;  /* 0x0000000608bc2981 */ /* 0x0004e8000c1e1500 */
[----:B-1----:R-:W3:Y:S04]  /*d2b0*/  LDL R217, [R1+0x75c] ;  /* 0x00075c0001d97983 */ /* 0x002ee80000100800 */
[----:B------:R-:W3:Y:S04]  /*d2c0*/  LDL R12, [R1+0x748] ;  /* 0x00074800010c7983 */ /* 0x000ee80000100800 */
[----:B------:R-:W3:Y:S01]  /*d2d0*/  LDL R0, [R1+0x74c] ;  /* 0x00074c0001007983 */ /* 0x000ee20000100800 */
[----:B--2---:R-:W-:-:S03]  /*d2e0*/  @P3 IMAD.MOV.U32 R9, RZ, RZ, R10 ;  /* 0x000000ffff093224 */ /* 0x004fc600078e000a */
[----:B------:R-:W2:Y:S01]  /*d2f0*/  LDL R10, [R1+0x740] ;  /* 0x00074000010a7983 */ /* 0x000ea20000100800 */
[----:B----4-:R-:W-:-:S03]  /*d300*/  @P3 IMAD.MOV.U32 R8, RZ, RZ, R3 ;  /* 0x000000ffff083224 */ /* 0x010fc600078e0003 */
[----:B------:R-:W4:Y:S04]  /*d310*/  LDL R3, [R1+0x744] ;  /* 0x0007440001037983 */ /* 0x000f280000100800 */
[----:B------:R3:W2:Y:S04]  /*d320*/  @P3 LDG.E.U16 R201, desc[UR6][R8.64] ;  /* 0x0000000608c93981 */ /* 0x0006a8000c1e1500 */
[----:B------:R-:W4:Y:S01]  /*d330*/  LDL R9, [R1+0x758] ;  /* 0x0007580001097983 */ /* 0x000f220000100800 */
[C---:B------:R-:W-:Y:S02]  /*d340*/  ISETP.GT.AND P0, PT, R16.reuse, 0x14, PT ;  /* 0x000000141000780c */ /* 0x040fe40003f04270 */
[----:B------:R-:W-:-:S02]  /*d350*/  ISETP.GT.AND P1, PT, R16, 0x15, PT ;  /* 0x000000151000780c */ /* 0x000fc40003f24270 */
[----:B------:R-:W-:Y:S02]  /*d360*/  PRMT R155, RZ, 0x7610, R155 ;  /* 0x00007610ff9b7816 */ /* 0x000fe4000000009b */
[C---:B------:R-:W-:Y:S02]  /*d370*/  ISETP.GT.AND P2, PT, R16.reuse, 0x16, PT ;  /* 0x000000161000780c */ /* 0x040fe40003f44270 */
[----:B------:R-:W-:Y:S02]  /*d380*/  PRMT R153, RZ, 0x7610, R153 ;  /* 0x00007610ff997816 */ /* 0x000fe40000000099 */
[----:B------:R-:W-:Y:S02]  /*d390*/  ISETP.GT.AND P3, PT, R16, 0x17, PT ;  /* 0x000000171000780c */ /* 0x000fe40003f64270 */
[----:B------:R-:W-:Y:S02]  /*d3a0*/  PRMT R152, RZ, 0x7610, R152 ;  /* 0x00007610ff987816 */ /* 0x000fe40000000098 */
[----:B------:R-:W-:Y:S01]  /*d3b0*/  PRMT R234, RZ, 0x7610, R234 ;  /* 0x00007610ffea7816 */ /* 0x000fe200000000ea */
[----:B---3--:R-:W-:-:S05]  /*d3c0*/  @P0 IMAD.MOV.U32 R8, RZ, RZ, R217 ;  /* 0x000000ffff080224 */ /* 0x008fca00078e00d9 */
[----:B----4-:R0:W3:Y:S02]  /*d3d0*/  @P0 LDG.E.U16 R155, desc[UR6][R8.64] ;  /* 0x00000006089b0981 */ /* 0x0100e4000c1e1500 */
[----:B0-----:R-:W-:Y:S02]  /*d3e0*/  @P1 IMAD.MOV.U32 R8, RZ, RZ, R11 ;  /* 0x000000ffff081224 */ /* 0x001fe400078e000b */
[----:B------:R-:W-:Y:S01]  /*d3f0*/  @P1 IMAD.MOV.U32 R9, RZ, RZ, R13 ;  /* 0x000000ffff091224 */ /* 0x000fe200078e000d */
[----:B------:R-:W4:Y:S04]  /*d400*/  LDL R11, [R1+0x73c] ;  /* 0x00073c00010b7983 */ /* 0x000f280000100800 */
[----:B------:R0:W3:Y:S04]  /*d410*/  @P1 LDG.E.U16 R153, desc[UR6][R8.64] ;  /* 0x0000000608991981 */ /* 0x0000e8000c1e1500 */
[----:B------:R-:W3:Y:S01]  /*d420*/  LDL R13, [R1+0x738] ;  /* 0x00073800010d7983 */ /* 0x000ee20000100800 */
[----:B0-----:R-:W-:-:S02]  /*d430*/  @P2 IMAD.MOV.U32 R8, RZ, RZ, R0 ;  /* 0x000000ffff082224 */ /* 0x001fc400078e0000 */
[----:B------:R-:W-:Y:S01]  /*d440*/  @P2 IMAD.MOV.U32 R9, RZ, RZ, R12 ;  /* 0x000000ffff092224 */ /* 0x000fe200078e000c */
[----:B------:R-:W-:Y:S01]  /*d450*/  ISETP.GT.AND P0, PT, R16, 0x18, PT ;  /* 0x000000181000780c */ /* 0x000fe20003f04270 */
[----:B------:R-:W3:Y:S04]  /*d460*/  LDL R12, [R1+0x730] ;  /* 0x00073000010c7983 */ /* 0x000ee80000100800 */
[----:B------:R0:W3:Y:S04]  /*d470*/  @P2 LDG.E.U16 R152, desc[UR6][R8.64] ;  /* 0x0000000608982981 */ /* 0x0000e8000c1e1500 */
[----:B------:R-:W3:Y:S01]  /*d480*/  LDL R0, [R1+0x734] ;  /* 0x0007340001007983 */ /* 0x000ee20000100800 */
[----:B0-----:R-:W-:-:S02]  /*d490*/  @P3 IMAD.MOV.U32 R8, RZ, RZ, R3 ;  /* 0x000000ffff083224 */ /* 0x001fc400078e0003 */
[----:B--2---:R-:W-:Y:S01]  /*d4a0*/  @P3 IMAD.MOV.U32 R9, RZ, RZ, R10 ;  /* 0x000000ffff093224 */ /* 0x004fe200078e000a */
[----:B------:R-:W2:Y:S04]  /*d4b0*/  LDL R3, [R1+0x72c] ;  /* 0x00072c0001037983 */ /* 0x000ea80000100800 */
[----:B------:R4:W2:Y:S04]  /*d4c0*/  @P3 LDG.E.U16 R234, desc[UR6][R8.64] ;  /* 0x0000000608ea3981 */ /* 0x0008a8000c1e1500 */
[----:B------:R-:W2:Y:S01]  /*d4d0*/  LDL R10, [R1+0x728] ;  /* 0x00072800010a7983 */ /* 0x000ea20000100800 */
[----:B----4-:R-:W-:-:S02]  /*d4e0*/  @P0 IMAD.MOV.U32 R8, RZ, RZ, R11 ;  /* 0x000000ffff080224 */ /* 0x010fc400078e000b */
[----:B---3--:R-:W-:Y:S01]  /*d4f0*/  @P0 IMAD.MOV.U32 R9, RZ, RZ, R13 ;  /* 0x000000ffff090224 */ /* 0x008fe200078e000d */
[----:B--2---:R-:W-:Y:S04]  /*d500*/  STL [R1+0x8dc], R234 ;  /* 0x0008dcea01007387 */ /* 0x004fe80000100800 */
[----:B------:R-:W2:Y:S04]  /*d510*/  LDL R13, [R1+0x720] ;  /* 0x00072000010d7983 */ /* 0x000ea80000100800 */
[----:B------:R-:W3:Y:S01]  /*d520*/  LDL R11, [R1+0x724] ;  /* 0x00072400010b7983 */ /* 0x000ee20000100800 */
[----:B------:R-:W-:-:S03]  /*d530*/  ISETP.GT.AND P1, PT, R16, 0x19, PT ;  /* 0x000000191000780c */ /* 0x000fc60003f24270 */
[----:B------:R0:W-:Y:S01]  /*d540*/  STL [R1+0x50], R153 ;  /* 0x0000509901007387 */ /* 0x0001e20000100800 */
[----:B------:R-:W-:Y:S02]  /*d550*/  PRMT R159, RZ, 0x7610, R159 ;  /* 0x00007610ff9f7816 */ /* 0x000fe4000000009f */
[C---:B------:R-:W-:Y:S02]  /*d560*/  ISETP.GT.AND P2, PT, R16.reuse, 0x1a, PT ;  /* 0x0000001a1000780c */ /* 0x040fe40003f44270 */
[----:B------:R-:W-:Y:S02]  /*d570*/  PRMT R175, RZ, 0x7610, R175 ;  /* 0x00007610ffaf7816 */ /* 0x000fe400000000af */
[----:B------:R-:W-:Y:S01]  /*d580*/  ISETP.GT.AND P3, PT, R16, 0x1b, PT ;  /* 0x0000001b1000780c */ /* 0x000fe20003f64270 */
[----:B------:R1:W4:Y:S04]  /*d590*/  @P0 LDG.E.U16 R159, desc[UR6][R8.64] ;  /* 0x00000006089f0981 */ /* 0x000328000c1e1500 */
[----:B0-----:R-:W4:Y:S04]  /*d5a0*/  LDL R153, [R1+0x718] ;  /* 0x0007180001997983 */ /* 0x001f280000100800 */
[----:B------:R0:W-:Y:S04]  /*d5b0*/  STL [R1+0x4c], R152 ;  /* 0x00004c9801007387 */ /* 0x0001e80000100800 */
[----:B------:R-:W-:Y:S01]  /*d5c0*/  STL [R1+0x54], R155 ;  /* 0x0000549b01007387 */ /* 0x000fe20000100800 */
[----:B-1----:R-:W-:-:S02]  /*d5d0*/  @P1 IMAD.MOV.U32 R8, RZ, RZ, R0 ;  /* 0x000000ffff081224 */ /* 0x002fc400078e0000 */
[----:B------:R-:W-:Y:S01]  /*d5e0*/  @P1 IMAD.MOV.U32 R9, RZ, RZ, R12 ;  /* 0x000000ffff091224 */ /* 0x000fe200078e000c */
[----:B------:R-:W4:Y:S04]  /*d5f0*/  LDL R0, [R1+0x714] ;  /* 0x0007140001007983 */ /* 0x000f280000100800 */
[----:B0-----:R-:W4:Y:S04]  /*d600*/  LDL R152, [R1+0x71c] ;  /* 0x00071c0001987983 */ /* 0x001f280000100800 */
[----:B------:R-:W4:Y:S01]  /*d610*/  LDL R12, [R1+0x710] ;  /* 0x00071000010c7983 */ /* 0x000f220000100800 */
[----:B------:R-:W-:-:S03]  /*d620*/  PRMT R191, RZ, 0x7610, R191 ;  /* 0x00007610ffbf7816 */ /* 0x000fc600000000bf */
[----:B------:R0:W4:Y:S02]  /*d630*/  @P1 LDG.E.U16 R175, desc[UR6][R8.64] ;  /* 0x0000000608af1981 */ /* 0x000124000c1e1500 */
[----:B0-----:R-:W-:Y:S02]  /*d640*/  @P2 IMAD.MOV.U32 R8, RZ, RZ, R3 ;  /* 0x000000ffff082224 */ /* 0x001fe400078e0003 */
[----:B------:R-:W-:Y:S01]  /*d650*/  @P2 IMAD.MOV.U32 R9, RZ, RZ, R10 ;  /* 0x000000ffff092224 */ /* 0x000fe200078e000a */
[----:B------:R-:W4:Y:S04]  /*d660*/  LDL R3, [R1+0x70c] ;  /* 0x00070c0001037983 */ /* 0x000f280000100800 */
[----:B------:R-:W4:Y:S04]  /*d670*/  LDL R10, [R1+0x708] ;  /* 0x00070800010a7983 */ /* 0x000f280000100800 */
[----:B------:R2:W4:Y:S02]  /*d680*/  @P2 LDG.E.U16 R191, desc[UR6][R8.64] ;  /* 0x0000000608bf2981 */ /* 0x000524000c1e1500 */
[----:B--2---:R-:W-:-:S02]  /*d690*/  @P3 IMAD.MOV.U32 R9, RZ, RZ, R13 ;  /* 0x000000ffff093224 */ /* 0x004fc400078e000d */
[----:B------:R-:W2:Y:S01]  /*d6a0*/  LDL R13, [R1+0x700] ;  /* 0x00070000010d7983 */ /* 0x000ea20000100800 */
[----:B---3--:R-:W-:-:S03]  /*d6b0*/  @P3 IMAD.MOV.U32 R8, RZ, RZ, R11 ;  /* 0x000000ffff083224 */ /* 0x008fc600078e000b */
[----:B------:R-:W3:Y:S01]  /*d6c0*/  LDL R11, [R1+0x704] ;  /* 0x00070400010b7983 */ /* 0x000ee20000100800 */
[C---:B------:R-:W-:Y:S02]  /*d6d0*/  ISETP.GT.AND P0, PT, R16.reuse, 0x1c, PT ;  /* 0x0000001c1000780c */ /* 0x040fe40003f04270 */
[----:B------:R-:W-:Y:S02]  /*d6e0*/  PRMT R200, RZ, 0x7610, R200 ;  /* 0x00007610ffc87816 */ /* 0x000fe400000000c8 */
[C---:B------:R-:W-:Y:S02]  /*d6f0*/  ISETP.GT.AND P1, PT, R16.reuse, 0x1d, PT ;  /* 0x0000001d1000780c */ /* 0x040fe40003f24270 */
[----:B------:R-:W-:Y:S02]  /*d700*/  PRMT R23, RZ, 0x7610, R23 ;  /* 0x00007610ff177816 */ /* 0x000fe40000000017 */
[----:B------:R-:W-:Y:S01]  /*d710*/  ISETP.GT.AND P2, PT, R16, 0x1e, PT ;  /* 0x0000001e1000780c */ /* 0x000fe20003f44270 */
[----:B------:R4:W3:Y:S01]  /*d720*/  @P3 LDG.E.U16 R200, desc[UR6][R8.64] ;  /* 0x0000000608c83981 */ /* 0x0008e2000c1e1500 */
[----:B------:R-:W-:-:S02]  /*d730*/  PRMT R22, RZ, 0x7610, R22 ;  /* 0x00007610ff167816 */ /* 0x000fc40000000016 */
[----:B------:R-:W-:Y:S01]  /*d740*/  ISETP.GT.AND P3, PT, R16, 0x1f, PT ;  /* 0x0000001f1000780c */ /* 0x000fe20003f64270 */
[----:B----4-:R-:W-:Y:S02]  /*d750*/  @P0 IMAD.MOV.U32 R9, RZ, RZ, R153 ;  /* 0x000000ffff090224 */ /* 0x010fe400078e0099 */
[----:B------:R-:W-:-:S05]  /*d760*/  @P0 IMAD.MOV.U32 R8, RZ, RZ, R152 ;  /* 0x000000ffff080224 */ /* 0x000fca00078e0098 */
[----:B------:R0:W4:Y:S01]  /*d770*/  @P0 LDG.E.U16 R23, desc[UR6][R8.64] ;  /* 0x0000000608170981 */ /* 0x000122000c1e1500 */
[----:B------:R-:W-:Y:S01]  /*d780*/  PRMT R21, RZ, 0x7610, R21 ;  /* 0x00007610ff157816 */ /* 0x000fe20000000015 */
[----:B0-----:R-:W-:Y:S02]  /*d790*/  @P1 IMAD.MOV.U32 R8, RZ, RZ, R0 ;  /* 0x000000ffff081224 */ /* 0x001fe400078e0000 */
[----:B------:R-:W-:Y:S01]  /*d7a0*/  @P1 IMAD.MOV.U32 R9, RZ, RZ, R12 ;  /* 0x000000ffff091224 */ /* 0x000fe200078e000c */
[----:B------:R-:W-:Y:S01]  /*d7b0*/  PRMT R231, RZ, 0x7610, R231 ;  /* 0x00007610ffe77816 */ /* 0x000fe200000000e7 */
[----:B------:R-:W4:Y:S04]  /*d7c0*/  LDL R12, [R1+0x6f8] ;  /* 0x0006f800010c7983 */ /* 0x000f280000100800 */
[----:B------:R0:W4:Y:S04]  /*d7d0*/  @P1 LDG.E.U16 R22, desc[UR6][R8.64] ;  /* 0x0000000608161981 */ /* 0x000128000c1e1500 */
[----:B------:R-:W4:Y:S01]  /*d7e0*/  LDL R0, [R1+0x6fc] ;  /* 0x0006fc0001007983 */ /* 0x000f220000100800 */
[----:B0-----:R-:W-:-:S02]  /*d7f0*/  @P2 IMAD.MOV.U32 R8, RZ, RZ, R3 ;  /* 0x000000ffff082224 */ /* 0x001fc400078e0003 */
[----:B------:R-:W-:Y:S01]  /*d800*/  @P2 IMAD.MOV.U32 R9, RZ, RZ, R10 ;  /* 0x000000ffff092224 */ /* 0x000fe200078e000a */
[----:B------:R-:W-:Y:S01]  /*d810*/  ISETP.GT.AND P0, PT, R16, 0x20, PT ;  /* 0x000000201000780c */ /* 0x000fe20003f04270 */
[----:B------:R-:W4:Y:S04]  /*d820*/  LDL R10, [R1+0x6f0] ;  /* 0x0006f000010a7983 */ /* 0x000f280000100800 */
[----:B------:R2:W4:Y:S04]  /*d830*/  @P2 LDG.E.U16 R21, desc[UR6][R8.64] ;  /* 0x0000000608152981 */ /* 0x000528000c1e1500 */
[----:B------:R-:W4:Y:S01]  /*d840*/  LDL R3, [R1+0x6f4] ;  /* 0x0006f40001037983 */ /* 0x000f220000100800 */
[----:B--2---:R-:W-:-:S03]  /*d850*/  @P3 IMAD.MOV.U32 R9, RZ, RZ, R13 ;  /* 0x000000ffff093224 */ /* 0x004fc600078e000d */
[----:B------:R-:W2:Y:S01]  /*d860*/  LDL R13, [R1+0x6e8] ;  /* 0x0006e800010d7983 */ /* 0x000ea20000100800 */
[----:B---3--:R-:W-:-:S03]  /*d870*/  @P3 IMAD.MOV.U32 R8, RZ, RZ, R11 ;  /* 0x000000ffff083224 */ /* 0x008fc600078e000b */
[----:B------:R-:W3:Y:S04]  /*d880*/  LDL R11, [R1+0x6ec] ;  /* 0x0006ec00010b7983 */ /* 0x000ee80000100800 */
[----:B------:R4:W2:Y:S02]  /*d890*/  @P3 LDG.E.U16 R231, desc[UR6][R8.64] ;  /* 0x0000000608e73981 */ /* 0x0008a4000c1e1500 */
[----:B----4-:R-:W-:Y:S02]  /*d8a0*/  @P0 IMAD.MOV.U32 R9, RZ, RZ, R12 ;  /* 0x000000ffff090224 */ /* 0x010fe400078e000c */
[----:B------:R-:W-:Y:S01]  /*d8b0*/  @P0 IMAD.MOV.U32 R8, RZ, RZ, R0 ;  /* 0x000000ffff080224 */ /* 0x000fe200078e0000 */
[----:B--2---:R-:W-:Y:S04]  /*d8c0*/  STL [R1+0x8e0], R231 ;  /* 0x0008e0e701007387 */ /* 0x004fe80000100800 */
[----:B------:R-:W2:Y:S04]  /*d8d0*/  LDL R12, [R1+0x6e0] ;  /* 0x0006e000010c7983 */ /* 0x000ea80000100800 */
[----:B------:R-:W4:Y:S01]  /*d8e0*/  LDL R0, [R1+0x6e4] ;  /* 0x0006e40001007983 */ /* 0x000f220000100800 */
        /* <DEDUP_REMOVED lines=17> */
[----:B---3--:R-:W-:Y:S02]  /*da00*/  @P2 IMAD.MOV.U32 R8, RZ, RZ, R11 ;  /* 0x000000ffff082224 */ /* 0x008fe400078e000b */
[----:B------:R-:W-:Y:S01]  /*da10*/  @P2 IMAD.MOV.U32 R9, RZ, RZ, R13 ;  /* 0x000000ffff092224 */ /* 0x000fe200078e000d */
[----:B------:R-:W3:Y:S04]  /*da20*/  LDL R11, [R1+0x6cc] ;  /* 0x0006cc00010b7983 */ /* 0x000ee80000100800 */
[----:B------:R-:W3:Y:S04]  /*da30*/  LDL R13, [R1+0x6c8] ;  /* 0x0006c800010d7983 */ /* 0x000ee80000100800 */
[----:B------:R2:W3:Y:S02]  /*da40*/  @P2 LDG.E.U16 R190, desc[UR6][R8.64] ;  /* 0x0000000608be2981 */ /* 0x0004e4000c1e1500 */
[----:B--2---:R-:W-:-:S02]  /*da50*/  @P3 IMAD.MOV.U32 R9, RZ, RZ, R12 ;  /* 0x000000ffff093224 */ /* 0x004fc400078e000c */
[----:B------:R-:W2:Y:S01]  /*da60*/  LDL R12, [R1+0x6c0] ;  /* 0x0006c000010c7983 */ /* 0x000ea20000100800 */
[----:B----4-:R-:W-:-:S03]  /*da70*/  @P3 IMAD.MOV.U32 R8, RZ, RZ, R0 ;  /* 0x000000ffff083224 */ /* 0x010fc600078e0000 */
[----:B------:R-:W4:Y:S01]  /*da80*/  LDL R0, [R1+0x6c4] ;  /* 0x0006c40001007983 */ /* 0x000f220000100800 */
[C---:B------:R-:W-:Y:S02]  /*da90*/  ISETP.GT.AND P0, PT, R16.reuse, 0x24, PT ;  /* 0x000000241000780c */ /* 0x040fe40003f04270 */
[----:B------:R-:W-:Y:S02]  /*daa0*/  PRMT R199, RZ, 0x7610, R199 ;  /* 0x00007610ffc77816 */ /* 0x000fe400000000c7 */
[C---:B------:R-:W-:Y:S02]  /*dab0*/  ISETP.GT.AND P1, PT, R16.reuse, 0x25, PT ;  /* 0x000000251000780c */ /* 0x040fe40003f24270 */
[----:B------:R-:W-:Y:S02]  /*dac0*/  PRMT R20, RZ, 0x7610, R20 ;  /* 0x00007610ff147816 */ /* 0x000fe40000000014 */
[----:B------:R-:W-:Y:S01]  /*dad0*/  ISETP.GT.AND P2, PT, R16, 0x26, PT ;  /* 0x000000261000780c */ /* 0x000fe20003f44270 */
[----:B------:R0:W4:Y:S01]  /*dae0*/  @P3 LDG.E.U16 R199, desc[UR6][R8.64] ;  /* 0x0000000608c73981 */ /* 0x000122000c1e1500 */
[----:B------:R-:W-:-:S02]  /*daf0*/  PRMT R19, RZ, 0x7610, R19 ;  /* 0x00007610ff137816 */ /* 0x000fc40000000013 */
[----:B------:R-:W-:Y:S01]  /*db00*/  ISETP.GT.AND P3, PT, R16, 0x27, PT ;  /* 0x000000271000780c */ /* 0x000fe20003f64270 */
[----:B0-----:R-:W-:Y:S02]  /*db10*/  @P0 IMAD.MOV.U32 R9, RZ, RZ, R22 ;  /* 0x000000ffff090224 */ /* 0x001fe400078e0016 */
        /* <DEDUP_REMOVED lines=9> */
[----:B---3--:R-:W-:-:S02]  /*dbb0*/  @P2 IMAD.MOV.U32 R8, RZ, RZ, R11 ;  /* 0x000000ffff082224 */ /* 0x008fc400078e000b */
[----:B------:R-:W-:Y:S01]  /*dbc0*/  @P2 IMAD.MOV.U32 R9, RZ, RZ, R13 ;  /* 0x000000ffff092224 */ /* 0x000fe200078e000d */
[----:B------:R-:W3:Y:S04]  /*dbd0*/  LDL R11, [R1+0x6b4] ;  /* 0x0006b400010b7983 */ /* 0x000ee80000100800 */
[----:B------:R2:W3:Y:S04]  /*dbe0*/  @P2 LDG.E.U16 R18, desc[UR6][R8.64] ;  /* 0x0000000608122981 */ /* 0x0004e8000c1e1500 */
[----:B------:R-:W3:Y:S01]  /*dbf0*/  LDL R13, [R1+0x6b0] ;  /* 0x0006b000010d7983 */ /* 0x000ee20000100800 */
[----:B--2---:R-:W-:Y:S01]  /*dc00*/  @P3 IMAD.MOV.U32 R9, RZ, RZ, R12 ;  /* 0x000000ffff093224 */ /* 0x004fe200078e000c */
[----:B------:R-:W-:-:S02]  /*dc10*/  ISETP.GT.AND P0, PT, R16, 0x28, PT ;  /* 0x000000281000780c */ /* 0x000fc40003f04270 */
[----:B------:R-:W2:Y:S01]  /*dc20*/  LDL R12, [R1+0x6a8] ;  /* 0x0006a800010c7983 */ /* 0x000ea20000100800 */
[----:B----4-:R-:W-:-:S03]  /*dc30*/  @P3 IMAD.MOV.U32 R8, RZ, RZ, R0 ;  /* 0x000000ffff083224 */ /* 0x010fc600078e0000 */
[----:B------:R-:W4:Y:S04]  /*dc40*/  LDL R0, [R1+0x6ac] ;  /* 0x0006ac0001007983 */ /* 0x000f280000100800 */
[----:B------:R0:W3:Y:S03]  /*dc50*/  @P3 LDG.E.U16 R229, desc[UR6][R8.64] ;  /* 0x0000000608e53981 */ /* 0x0000e6000c1e1500 */
[----:B0-----:R-:W-:Y:S02]  /*dc60*/  @P0 IMAD.MOV.U32 R9, RZ, RZ, R10 ;  /* 0x000000ffff090224 */ /* 0x001fe400078e000a */
[----:B------:R-:W-:Y:S01]  /*dc70*/  @P0 IMAD.MOV.U32 R8, RZ, RZ, R3 ;  /* 0x000000ffff080224 */ /* 0x000fe200078e0003 */
[----:B---3--:R-:W-:Y:S04]  /*dc80*/  STL [R1+0x8e4], R229 ;  /* 0x0008e4e501007387 */ /* 0x008fe80000100800 */
[----:B------:R0:W-:Y:S04]  /*dc90*/  STL [R1+0x38], R19 ;  /* 0x0000381301007387 */ /* 0x0001e80000100800 */
[----:B0-----:R-:W3:Y:S04]  /*dca0*/  LDL R19, [R1+0x6a0] ;  /* 0x0006a00001137983 */ /* 0x001ee80000100800 */
[----:B------:R0:W-:Y:S04]  /*dcb0*/  STL [R1+0x34], R18 ;  /* 0x0000341201007387 */ /* 0x0001e80000100800 */
[----:B------:R-:W3:Y:S04]  /*dcc0*/  LDL R10, [R1+0x698] ;  /* 0x00069800010a7983 */ /* 0x000ee80000100800 */
[----:B------:R-:W3:Y:S04]  /*dcd0*/  LDL R3, [R1+0x69c] ;  /* 0x00069c0001037983 */ /* 0x000ee80000100800 */
[----:B0-----:R-:W3:Y:S01]  /*dce0*/  LDL R18, [R1+0x6a4] ;  /* 0x0006a40001127983 */ /* 0x001ee20000100800 */
[----:B------:R-:W-:-:S02]  /*dcf0*/  ISETP.GT.AND P1, PT, R16, 0x29, PT ;  /* 0x000000291000780c */ /* 0x000fc40003f24270 */
[----:B------:R-:W-:Y:S01]  /*dd00*/  PRMT R161, RZ, 0x7610, R161 ;  /* 0x00007610ffa17816 */ /* 0x000fe200000000a1 */
[----:B------:R-:W-:Y:S01]  /*dd10*/  STL [R1+0x3c], R20 ;  /* 0x00003c1401007387 */ /* 0x000fe20000100800 */
[----:B------:R-:W-:-:S04]  /*dd20*/  ISETP.GT.AND P2, PT, R16, 0x2a, PT ;  /* 0x0000002a1000780c */ /* 0x000fc80003f44270 */
[----:B------:R0:W3:Y:S01]  /*dd30*/  @P0 LDG.E.U16 R161, desc[UR6][R8.64] ;  /* 0x0000000608a10981 */ /* 0x0000e2000c1e1500 */
[----:B------:R-:W-:Y:S02]  /*dd40*/  PRMT R177, RZ, 0x7610, R177 ;  /* 0x00007610ffb17816 */ /* 0x000fe400000000b1 */
[----:B------:R-:W-:Y:S02]  /*dd50*/  ISETP.GT.AND P3, PT, R16, 0x2b, PT ;  /* 0x0000002b1000780c */ /* 0x000fe40003f64270 */
[----:B0-----:R-:W-:Y:S02]  /*dd60*/  @P1 IMAD.MOV.U32 R8, RZ, RZ, R11 ;  /* 0x000000ffff081224 */ /* 0x001fe400078e000b */
[----:B------:R-:W-:Y:S01]  /*dd70*/  @P1 IMAD.MOV.U32 R9, RZ, RZ, R13 ;  /* 0x000000ffff091224 */ /* 0x000fe200078e000d */
[----:B------:R-:W3:Y:S04]  /*dd80*/  LDL R11, [R1+0x694] ;  /* 0x00069400010b7983 */ /* 0x000ee80000100800 */
[----:B------:R-:W3:Y:S01]  /*dd90*/  LDL R13, [R1+0x690] ;  /* 0x00069000010d7983 */ /* 0x000ee20000100800 */
[----:B------:R-:W-:-:S02]  /*dda0*/  PRMT R211, RZ, 0x7610, R211 ;  /* 0x00007610ffd37816 */ /* 0x000fc400000000d3 */
[----:B------:R-:W-:Y:S01]  /*ddb0*/  ISETP.GT.AND P0, PT, R16, 0x2c, PT ;  /* 0x0000002c1000780c */ /* 0x000fe20003f04270 */
[----:B------:R4:W3:Y:S01]  /*ddc0*/  @P1 LDG.E.U16 R177, desc[UR6][R8.64] ;  /* 0x0000000608b11981 */ /* 0x0008e2000c1e1500 */
[----:B------:R-:W-:Y:S01]  /*ddd0*/  PRMT R198, RZ, 0x7610, R198 ;  /* 0x00007610ffc67816 */ /* 0x000fe200000000c6 */
[----:B----4-:R-:W-:Y:S02]  /*dde0*/  @P2 IMAD.MOV.U32 R8, RZ, RZ, R0 ;  /* 0x000000ffff082224 */ /* 0x010fe400078e0000 */
[----:B--2---:R-:W-:Y:S01]  /*ddf0*/  @P2 IMAD.MOV.U32 R9, RZ, RZ, R12 ;  /* 0x000000ffff092224 */ /* 0x004fe200078e000c */
[----:B------:R-:W2:Y:S04]  /*de00*/  LDL R0, [R1+0x68c] ;  /* 0x00068c0001007983 */ /* 0x000ea80000100800 */
[----:B------:R-:W4:Y:S04]  /*de10*/  LDL R12, [R1+0x688] ;  /* 0x00068800010c7983 */ /* 0x000f280000100800 */
[----:B------:R3:W4:Y:S02]  /*de20*/  @P2 LDG.E.U16 R211, desc[UR6][R8.64] ;  /* 0x0000000608d32981 */ /* 0x000724000c1e1500 */
[----:B---3--:R-:W-:-:S02]  /*de30*/  @P3 IMAD.MOV.U32 R9, RZ, RZ, R19 ;  /* 0x000000ffff093224 */ /* 0x008fc400078e0013 */
[----:B------:R-:W-:-:S05]  /*de40*/  @P3 IMAD.MOV.U32 R8, RZ, RZ, R18 ;  /* 0x000000ffff083224 */ /* 0x000fca00078e0012 */
[----:B------:R0:W3:Y:S02]  /*de50*/  @P3 LDG.E.U16 R198, desc[UR6][R8.64] ;  /* 0x0000000608c63981 */ /* 0x0000e4000c1e1500 */
[----:B0-----:R-:W-:Y:S02]  /*de60*/  @P0 IMAD.MOV.U32 R8, RZ, RZ, R3 ;  /* 0x000000ffff080224 */ /* 0x001fe400078e0003 */
[----:B------:R-:W-:Y:S01]  /*de70*/  @P0 IMAD.MOV.U32 R9, RZ, RZ, R10 ;  /* 0x000000ffff090224 */ /* 0x000fe200078e000a */
[----:B------:R-:W3:Y:S04]  /*de80*/  LDL R3, [R1+0x684] ;  /* 0x0006840001037983 */ /* 0x000ee80000100800 */
[----:B------:R-:W3:Y:S01]  /*de90*/  LDL R10, [R1+0x680] ;  /* 0x00068000010a7983 */ /* 0x000ee20000100800 */
[----:B------:R-:W-:-:S02]  /*dea0*/  ISETP.GT.AND P1, PT, R16, 0x2d, PT ;  /* 0x0000002d1000780c */ /* 0x000fc40003f24270 */
[----:B------:R-:W-:Y:S02]  /*deb0*/  PRMT R17, RZ, 0x7610, R17 ;  /* 0x00007610ff117816 */ /* 0x000fe40000000011 */
[----:B------:R-:W-:Y:S02]  /*dec0*/  ISETP.GT.AND P2, PT, R16, 0x2e, PT ;  /* 0x0000002e1000780c */ /* 0x000fe40003f44270 */
[----:B------:R-:W-:Y:S02]  /*ded0*/  PRMT R14, RZ, 0x7610, R14 ;  /* 0x00007610ff0e7816 */ /* 0x000fe4000000000e */
[----:B------:R0:W3:Y:S05]  /*dee0*/  @P0 LDG.E.U16 R17, desc[UR6][R8.64] ;  /* 0x0000000608110981 */ /* 0x0000ea000c1e1500 */
[----:B0-----:R-:W-:-:S02]  /*def0*/  @P1 IMAD.MOV.U32 R8, RZ, RZ, R11 ;  /* 0x000000ffff081224 */ /* 0x001fc400078e000b */
[----:B------:R-:W-:Y:S01]  /*df00*/  @P1 IMAD.MOV.U32 R9, RZ, RZ, R13 ;  /* 0x000000ffff091224 */ /* 0x000fe200078e000d */
[----:B------:R-:W-:Y:S01]  /*df10*/  PRMT R231, RZ, 0x7610, R231 ;  /* 0x00007610ffe77816 */ /* 0x000fe200000000e7 */
[----:B------:R-:W3:Y:S04]  /*df20*/  LDL R13, [R1+0x678] ;  /* 0x00067800010d7983 */ /* 0x000ee80000100800 */
[----:B------:R2:W3:Y:S01]  /*df30*/  @P1 LDG.E.U16 R14, desc[UR6][R8.64] ;  /* 0x00000006080e1981 */ /* 0x0004e2000c1e1500 */
[----:B------:R-:W-:Y:S02]  /*df40*/  ISETP.GT.AND P3, PT, R16, 0x2f, PT ;  /* 0x0000002f1000780c */ /* 0x000fe40003f64270 */
[----:B------:R-:W-:Y:S01]  /*df50*/  PRMT R227, RZ, 0x7610, R227 ;  /* 0x00007610ffe37816 */ /* 0x000fe200000000e3 */
[----:B------:R-:W3:Y:S01]  /*df60*/  LDL R11, [R1+0x67c] ;  /* 0x00067c00010b7983 */ /* 0x000ee20000100800 */
[----:B--2---:R-:W-:-:S02]  /*df70*/  @P2 IMAD.MOV.U32 R8, RZ, RZ, R0 ;  /* 0x000000ffff082224 */ /* 0x004fc400078e0000 */
[----:B----4-:R-:W-:-:S05]  /*df80*/  @P2 IMAD.MOV.U32 R9, RZ, RZ, R12 ;  /* 0x000000ffff092224 */ /* 0x010fca00078e000c */
[----:B------:R3:W2:Y:S02]  /*df90*/  @P2 LDG.E.U16 R231, desc[UR6][R8.64] ;  /* 0x0000000608e72981 */ /* 0x0006a4000c1e1500 */
[----:B---3--:R-:W-:Y:S02]  /*dfa0*/  @P3 IMAD.MOV.U32 R8, RZ, RZ, R3 ;  /* 0x000000ffff083224 */ /* 0x008fe400078e0003 */
[----:B------:R-:W-:-:S05]  /*dfb0*/  @P3 IMAD.MOV.U32 R9, RZ, RZ, R10 ;  /* 0x000000ffff093224 */ /* 0x000fca00078e000a */
[----:B------:R0:W3:Y:S04]  /*dfc0*/  @P3 LDG.E.U16 R227, desc[UR6][R8.64] ;  /* 0x0000000608e33981 */ /* 0x0000e8000c1e1500 */
[----:B------:R1:W-:Y:S04]  /*dfd0*/  STL [R1+0x30], R17 ;  /* 0x0000301101007387 */ /* 0x0003e80000100800 */
[----:B-1----:R-:W4:Y:S04]  /*dfe0*/  LDL R17, [R1+0x670] ;  /* 0x0006700001117983 */ /* 0x002f280000100800 */
[----:B------:R1:W-:Y:S04]  /*dff0*/  STL [R1+0x2c], R14 ;  /* 0x00002c0e01007387 */ /* 0x0003e80000100800 */
[----:B------:R-:W4:Y:S04]  /*e000*/  LDL R12, [R1+0x668] ;  /* 0x00066800010c7983 */ /* 0x000f280000100800 */
[----:B------:R-:W4:Y:S04]  /*e010*/  LDL R0, [R1+0x66c] ;  /* 0x00066c0001007983 */ /* 0x000f280000100800 */
[----:B-1----:R-:W4:Y:S01]  /*e020*/  LDL R14, [R1+0x674] ;  /* 0x00067400010e7983 */ /* 0x002f220000100800 */
[----:B------:R-:W-:-:S03]  /*e030*/  ISETP.GT.AND P0, PT, R16, 0x30, PT ;  /* 0x000000301000780c */ /* 0x000fc60003f04270 */
[----:B--2---:R-:W-:Y:S04]  /*e040*/  STL [R1+0x8e8], R231 ;  /* 0x0008e8e701007387 */ /* 0x004fe80000100800 */
[----:B------:R-:W2:Y:S04]  /*e050*/  LDL R10, [R1+0x660] ;  /* 0x00066000010a7983 */ /* 0x000ea80000100800 */
[----:B------:R-:W2:Y:S02]  /*e060*/  LDL R3, [R1+0x664] ;  /* 0x0006640001037983 */ /* 0x000ea40000100800 */
[----:B0-----:R-:W-:-:S02]  /*e070*/  @P0 IMAD.MOV.U32 R9, RZ, RZ, R13 ;  /* 0x000000ffff090224 */ /* 0x001fc400078e000d */
[----:B---3--:R0:W-:Y:S04]  /*e080*/  STL [R1+0x8ec], R227 ;  /* 0x0008ece301007387 */ /* 0x0081e80000100800 */
[----:B------:R-:W3:Y:S01]  /*e090*/  LDL R13, [R1+0x658] ;  /* 0x00065800010d7983 */ /* 0x000ee20000100800 */
[C---:B------:R-:W-:Y:S01]  /*e0a0*/  ISETP.GT.AND P1, PT, R16.reuse, 0x31, PT ;  /* 0x000000311000780c */ /* 0x040fe20003f24270 */
[----:B------:R-:W-:Y:S01]  /*e0b0*/  @P0 IMAD.MOV.U32 R8, RZ, RZ, R11 ;  /* 0x000000ffff080224 */ /* 0x000fe200078e000b */
[----:B------:R-:W-:Y:S01]  /*e0c0*/  PRMT R160, RZ, 0x7610, R160 ;  /* 0x00007610ffa07816 */ /* 0x000fe200000000a0 */
[----:B------:R-:W3:Y:S01]  /*e0d0*/  LDL R11, [R1+0x65c] ;  /* 0x00065c00010b7983 */ /* 0x000ee20000100800 */
[----:B------:R-:W-:Y:S02]  /*e0e0*/  ISETP.GT.AND P2, PT, R16, 0x32, PT ;  /* 0x000000321000780c */ /* 0x000fe40003f44270 */
[----:B------:R-:W-:-:S02]  /*e0f0*/  PRMT R176, RZ, 0x7610, R176 ;  /* 0x00007610ffb07816 */ /* 0x000fc400000000b0 */
[----:B------:R-:W-:Y:S01]  /*e100*/  ISETP.GT.AND P3, PT, R16, 0x33, PT ;  /* 0x000000331000780c */ /* 0x000fe20003f64270 */
[----:B------:R4:W3:Y:S01]  /*e110*/  @P0 LDG.E.U16 R160, desc[UR6][R8.64] ;  /* 0x0000000608a00981 */ /* 0x0008e2000c1e1500 */
[----:B------:R-:W-:-:S03]  /*e120*/  PRMT R192, RZ, 0x7610, R192 ;  /* 0x00007610ffc07816 */ /* 0x000fc600000000c0 */
[----:B----4-:R-:W-:Y:S02]  /*e130*/  @P1 IMAD.MOV.U32 R9, RZ, RZ, R17 ;  /* 0x000000ffff091224 */ /* 0x010fe400078e0011 */
[----:B------:R-:W-:Y:S01]  /*e140*/  @P1 IMAD.MOV.U32 R8, RZ, RZ, R14 ;  /* 0x000000ffff081224 */ /* 0x000fe200078e000e */
[----:B------:R-:W-:Y:S01]  /*e150*/  ISETP.GT.AND P0, PT, R16, 0x34, PT ;  /* 0x000000341000780c */ /* 0x000fe20003f04270 */
[----:B------:R-:W4:Y:S04]  /*e160*/  LDL R14, [R1+0x640] ;  /* 0x00064000010e7983 */ /* 0x000f280000100800 */
[----:B------:R1:W4:Y:S02]  /*e170*/  @P1 LDG.E.U16 R176, desc[UR6][R8.64] ;  /* 0x0000000608b01981 */ /* 0x000324000c1e1500 */
[----:B-1----:R-:W-:-:S02]  /*e180*/  @P2 IMAD.MOV.U32 R8, RZ, RZ, R0 ;  /* 0x000000ffff082224 */ /* 0x002fc400078e0000 */
[----:B------:R-:W-:Y:S01]  /*e190*/  @P2 IMAD.MOV.U32 R9, RZ, RZ, R12 ;  /* 0x000000ffff092224 */ /* 0x000fe200078e000c */
[----:B------:R-:W4:Y:S04]  /*e1a0*/  LDL R0, [R1+0x654] ;  /* 0x0006540001007983 */ /* 0x000f280000100800 */
[----:B------:R-:W4:Y:S04]  /*e1b0*/  LDL R12, [R1+0x650] ;  /* 0x00065000010c7983 */ /* 0x000f280000100800 */
[----:B------:R2:W4:Y:S01]  /*e1c0*/  @P2 LDG.E.U16 R192, desc[UR6][R8.64] ;  /* 0x0000000608c02981 */ /* 0x000522000c1e1500 */
[----:B------:R-:W-:Y:S01]  /*e1d0*/  PRMT R197, RZ, 0x7610, R197 ;  /* 0x00007610ffc57816 */ /* 0x000fe200000000c5 */
[----:B--2---:R-:W-:-:S02]  /*e1e0*/  @P3 IMAD.MOV.U32 R8, RZ, RZ, R3 ;  /* 0x000000ffff083224 */ /* 0x004fc400078e0003 */
[----:B------:R-:W-:Y:S01]  /*e1f0*/  @P3 IMAD.MOV.U32 R9, RZ, RZ, R10 ;  /* 0x000000ffff093224 */ /* 0x000fe200078e000a */
[----:B------:R-:W2:Y:S04]  /*e200*/  LDL R3, [R1+0x64c] ;  /* 0x00064c0001037983 */ /* 0x000ea80000100800 */
[----:B------:R-:W2:Y:S04]  /*e210*/  LDL R10, [R1+0x648] ;  /* 0x00064800010a7983 */ /* 0x000ea80000100800 */
[----:B------:R3:W2:Y:S02]  /*e220*/  @P3 LDG.E.U16 R197, desc[UR6][R8.64] ;  /* 0x0000000608c53981 */ /* 0x0006a4000c1e1500 */
[----:B---3--:R-:W-:-:S02]  /*e230*/  @P0 IMAD.MOV.U32 R9, RZ, RZ, R13 ;  /* 0x000000ffff090224 */ /* 0x008fc400078e000d */
[----:B------:R-:W3:Y:S01]  /*e240*/  LDL R13, [R1+0x644] ;  /* 0x00064400010d7983 */ /* 0x000ee20000100800 */
[C---:B------:R-:W-:Y:S01]  /*e250*/  ISETP.GT.AND P1, PT, R16.reuse, 0x35, PT ;  /* 0x000000351000780c */ /* 0x040fe20003f24270 */
[----:B------:R-:W-:Y:S01]  /*e260*/  @P0 IMAD.MOV.U32 R8, RZ, RZ, R11 ;  /* 0x000000ffff080224 */ /* 0x000fe200078e000b */
[----:B------:R-:W-:Y:S01]  /*e270*/  PRMT R15, RZ, 0x7610, R15 ;  /* 0x00007610ff0f7816 */ /* 0x000fe2000000000f */
[----:B------:R-:W3:Y:S01]  /*e280*/  LDL R11, [R1+0x63c] ;  /* 0x00063c00010b7983 */ /* 0x000ee20000100800 */
[----:B------:R-:W-:Y:S02]  /*e290*/  ISETP.GT.AND P2, PT, R16, 0x36, PT ;  /* 0x000000361000780c */ /* 0x000fe40003f44270 */
[----:B0-----:R-:W-:Y:S02]  /*e2a0*/  PRMT R227, RZ, 0x7610, R227 ;  /* 0x00007610ffe37816 */ /* 0x001fe400000000e3 */
[----:B------:R4:W3:Y:S01]  /*e2b0*/  @P0 LDG.E.U16 R15, desc[UR6][R8.64] ;  /* 0x00000006080f0981 */ /* 0x0008e2000c1e1500 */
[----:B------:R-:W-:-:S02]  /*e2c0*/  PRMT R234, RZ, 0x7610, R234 ;  /* 0x00007610ffea7816 */ /* 0x000fc400000000ea */
[----:B------:R-:W-:Y:S02]  /*e2d0*/  ISETP.GT.AND P3, PT, R16, 0x37, PT ;  /* 0x000000371000780c */ /* 0x000fe40003f64270 */
[----:B------:R-:W-:Y:S01]  /*e2e0*/  PRMT R224, RZ, 0x7610, R224 ;  /* 0x00007610ffe07816 */ /* 0x000fe200000000e0 */
[----:B----4-:R-:W-:Y:S02]  /*e2f0*/  @P1 IMAD.MOV.U32 R8, RZ, RZ, R0 ;  /* 0x000000ffff081224 */ /* 0x010fe400078e0000 */
[----:B------:R-:W4:Y:S01]  /*e300*/  LDL R0, [R1+0x634] ;  /* 0x0006340001007983 */ /* 0x000f220000100800 */
[----:B------:R-:W-:-:S03]  /*e310*/  @P1 IMAD.MOV.U32 R9, RZ, RZ, R12 ;  /* 0x000000ffff091224 */ /* 0x000fc600078e000c */
[----:B------:R-:W4:Y:S04]  /*e320*/  LDL R12, [R1+0x638] ;  /* 0x00063800010c7983 */ /* 0x000f280000100800 */
[----:B------:R2:W4:Y:S02]  /*e330*/  @P1 LDG.E.U16 R227, desc[UR6][R8.64] ;  /* 0x0000000608e31981 */ /* 0x000524000c1e1500 */
[----:B--2---:R-:W-:Y:S02]  /*e340*/  @P2 IMAD.MOV.U32 R8, RZ, RZ, R3 ;  /* 0x000000ffff082224 */ /* 0x004fe400078e0003 */
[----:B------:R-:W-:-:S05]  /*e350*/  @P2 IMAD.MOV.U32 R9, RZ, RZ, R10 ;  /* 0x000000ffff092224 */ /* 0x000fca00078e000a */
[----:B------:R0:W2:Y:S02]  /*e360*/  @P2 LDG.E.U16 R234, desc[UR6][R8.64] ;  /* 0x0000000608ea2981 */ /* 0x0000a4000c1e1500 */
[----:B0-----:R-:W-:Y:S02]  /*e370*/  @P3 IMAD.MOV.U32 R9, RZ, RZ, R14 ;  /* 0x000000ffff093224 */ /* 0x001fe400078e000e */
[----:B---3--:R-:W-:-:S05]  /*e380*/  @P3 IMAD.MOV.U32 R8, RZ, RZ, R13 ;  /* 0x000000ffff083224 */ /* 0x008fca00078e000d */
[----:B------:R0:W3:Y:S01]  /*e390*/  @P3 LDG.E.U16 R224, desc[UR6][R8.64] ;  /* 0x0000000608e03981 */ /* 0x0000e2000c1e1500 */
[----:B------:R-:W-:-:S13]  /*e3a0*/  ISETP.GT.AND P0, PT, R16, 0x38, PT ;  /* 0x000000381000780c */ /* 0x000fda0003f04270 */
[----:B0-----:R-:W-:Y:S01]  /*e3b0*/  @P0 IMAD.MOV.U32 R8, RZ, RZ, R11 ;  /* 0x000000ffff080224 */ /* 0x001fe200078e000b */
[----:B----4-:R-:W-:Y:S04]  /*e3c0*/  STL [R1+0x8f0], R227 ;  /* 0x0008f0e301007387 */ /* 0x010fe80000100800 */
[----:B------:R-:W4:Y:S04]  /*e3d0*/  LDL R10, [R1+0x630] ;  /* 0x00063000010a7983 */ /* 0x000f280000100800 */
[----:B------:R-:W4:Y:S04]  /*e3e0*/  LDL R3, [R1+0x62c] ;  /* 0x00062c0001037983 */ /* 0x000f280000100800 */
[----:B--2---:R-:W-:Y:S04]  /*e3f0*/  STL [R1+0x8f4], R234 ;  /* 0x0008f4ea01007387 */ /* 0x004fe80000100800 */
[----:B------:R0:W-:Y:S04]  /*e400*/  STL [R1+0x28], R15 ;  /* 0x0000280f01007387 */ /* 0x0001e80000100800 */
[----:B------:R-:W2:Y:S04]  /*e410*/  LDL R14, [R1+0x620] ;  /* 0x00062000010e7983 */ /* 0x000ea80000100800 */
[----:B------:R-:W2:Y:S04]  /*e420*/  LDL R13, [R1+0x624] ;  /* 0x00062400010d7983 */ /* 0x000ea80000100800 */
[----:B0-----:R-:W2:Y:S01]  /*e430*/  LDL R15, [R1+0x628] ;  /* 0x00062800010f7983 */ /* 0x001ea20000100800 */
[----:B------:R-:W-:-:S03]  /*e440*/  @P0 IMAD.MOV.U32 R9, RZ, RZ, R12 ;  /* 0x000000ffff090224 */ /* 0x000fc600078e000c */
[----:B---3--:R-:W-:Y:S04]  /*e450*/  STL [R1+0x8f8], R224 ;  /* 0x0008f8e001007387 */ /* 0x008fe80000100800 */
[----:B------:R-:W3:Y:S04]  /*e460*/  LDL R12, [R1+0x618] ;  /* 0x00061800010c7983 */ /* 0x000ee80000100800 */
[----:B------:R-:W3:Y:S01]  /*e470*/  LDL R11, [R1+0x61c] ;  /* 0x00061c00010b7983 */ /* 0x000ee20000100800 */
[----:B------:R-:W-:Y:S02]  /*e480*/  ISETP.GT.AND P1, PT, R16, 0x39, PT ;  /* 0x000000391000780c */ /* 0x000fe40003f24270 */
[----:B------:R-:W-:-:S02]  /*e490*/  PRMT R163, RZ, 0x7610, R163 ;  /* 0x00007610ffa37816 */ /* 0x000fc400000000a3 */
[C---:B------:R-:W-:Y:S02]  /*e4a0*/  ISETP.GT.AND P2, PT, R16.reuse, 0x3a, PT ;  /* 0x0000003a1000780c */ /* 0x040fe40003f44270 */
[----:B------:R-:W-:Y:S02]  /*e4b0*/  PRMT R179, RZ, 0x7610, R179 ;  /* 0x00007610ffb37816 */ /* 0x000fe400000000b3 */
[C---:B------:R-:W-:Y:S01]  /*e4c0*/  ISETP.GT.AND P3, PT, R16.reuse, 0x3b, PT ;  /* 0x0000003b1000780c */ /* 0x040fe20003f64270 */
[----:B------:R0:W3:Y:S01]  /*e4d0*/  @P0 LDG.E.U16 R163, desc[UR6][R8.64] ;  /* 0x0000000608a30981 */ /* 0x0000e2000c1e1500 */
[----:B------:R-:W-:Y:S02]  /*e4e0*/  PRMT R193, RZ, 0x7610, R193 ;  /* 0x00007610ffc17816 */ /* 0x000fe400000000c1 */
[----:B------:R-:W-:Y:S01]  /*e4f0*/  ISETP.GT.AND P0, PT, R16, 0x3c, PT ;  /* 0x0000003c1000780c */ /* 0x000fe20003f04270 */
[----:B0-----:R-:W-:Y:S01]  /*e500*/  @P1 IMAD.MOV.U32 R8, RZ, RZ, R0 ;  /* 0x000000ffff081224 */ /* 0x001fe200078e0000 */
[----:B------:R-:W-:Y:S01]  /*e510*/  PRMT R196, RZ, 0x7610, R196 ;  /* 0x00007610ffc47816 */ /* 0x000fe200000000c4 */
[----:B------:R-:W3:Y:S01]  /*e520*/  LDL R0, [R1+0x614] ;  /* 0x0006140001007983 */ /* 0x000ee20000100800 */
[----:B------:R-:W-:Y:S01]  /*e530*/  PRMT R234, RZ, 0x7610, R234 ;  /* 0x00007610ffea7816 */ /* 0x000fe200000000ea */
[----:B----4-:R-:W-:-:S02]  /*e540*/  @P1 IMAD.MOV.U32 R9, RZ, RZ, R10 ;  /* 0x000000ffff091224 */ /* 0x010fc400078e000a */
[----:B------:R-:W4:Y:S04]  /*e550*/  LDL R10, [R1+0x610] ;  /* 0x00061000010a7983 */ /* 0x000f280000100800 */
[----:B------:R0:W4:Y:S02]  /*e560*/  @P1 LDG.E.U16 R179, desc[UR6][R8.64] ;  /* 0x0000000608b31981 */ /* 0x000124000c1e1500 */
[----:B0-----:R-:W-:Y:S02]  /*e570*/  @P2 IMAD.MOV.U32 R8, RZ, RZ, R3 ;  /* 0x000000ffff082224 */ /* 0x001fe400078e0003 */
[----:B------:R-:W4:Y:S01]  /*e580*/  LDL R3, [R1+0x60c] ;  /* 0x00060c0001037983 */ /* 0x000f220000100800 */
[----:B--2---:R-:W-:-:S03]  /*e590*/  @P2 IMAD.MOV.U32 R9, RZ, RZ, R15 ;  /* 0x000000ffff092224 */ /* 0x004fc600078e000f */
[----:B------:R-:W2:Y:S04]  /*e5a0*/  LDL R15, [R1+0x608] ;  /* 0x00060800010f7983 */ /* 0x000ea80000100800 */
[----:B------:R0:W2:Y:S02]  /*e5b0*/  @P2 LDG.E.U16 R193, desc[UR6][R8.64] ;  /* 0x0000000608c12981 */ /* 0x0000a4000c1e1500 */
[----:B0-----:R-:W-:Y:S02]  /*e5c0*/  @P3 IMAD.MOV.U32 R8, RZ, RZ, R13 ;  /* 0x000000ffff083224 */ /* 0x001fe400078e000d */
[----:B------:R-:W-:Y:S01]  /*e5d0*/  @P3 IMAD.MOV.U32 R9, RZ, RZ, R14 ;  /* 0x000000ffff093224 */ /* 0x000fe200078e000e */
[----:B------:R-:W2:Y:S04]  /*e5e0*/  LDL R13, [R1+0x604] ;  /* 0x00060400010d7983 */ /* 0x000ea80000100800 */
[----:B------:R3:W2:Y:S04]  /*e5f0*/  @P3 LDG.E.U16 R196, desc[UR6][R8.64] ;  /* 0x0000000608c43981 */ /* 0x0006a8000c1e1500 */
[----:B------:R-:W2:Y:S01]  /*e600*/  LDL R14, [R1+0x600] ;  /* 0x00060000010e7983 */ /* 0x000ea20000100800 */
[----:B---3--:R-:W-:Y:S01]  /*e610*/  @P0 IMAD.MOV.U32 R9, RZ, RZ, R12 ;  /* 0x000000ffff090224 */ /* 0x008fe200078e000c */
[----:B------:R-:W-:-:S02]  /*e620*/  ISETP.GT.AND P1, PT, R16, 0x3d, PT ;  /* 0x0000003d1000780c */ /* 0x000fc40003f24270 */
[----:B------:R-:W3:Y:S01]  /*e630*/  LDL R12, [R1+0x5f8] ;  /* 0x0005f800010c7983 */ /* 0x000ee20000100800 */
[----:B------:R-:W-:-:S03]  /*e640*/  @P0 IMAD.MOV.U32 R8, RZ, RZ, R11 ;  /* 0x000000ffff080224 */ /* 0x000fc600078e000b */
[----:B------:R-:W3:Y:S04]  /*e650*/  LDL R11, [R1+0x5fc] ;  /* 0x0005fc00010b7983 */ /* 0x000ee80000100800 */
[----:B------:R0:W2:Y:S01]  /*e660*/  @P0 LDG.E.U16 R234, desc[UR6][R8.64] ;  /* 0x0000000608ea0981 */ /* 0x0000a2000c1e1500 */
[----:B------:R-:W-:Y:S02]  /*e670*/  ISETP.GT.AND P2, PT, R16, 0x3e, PT ;  /* 0x0000003e1000780c */ /* 0x000fe40003f44270 */
[----:B------:R-:W-:Y:S01]  /*e680*/  PRMT R231, RZ, 0x7610, R231 ;  /* 0x00007610ffe77816 */ /* 0x000fe200000000e7 */
[----:B0-----:R-:W-:Y:S02]  /*e690*/  @P1 IMAD.MOV.U32 R8, RZ, RZ, R0 ;  /* 0x000000ffff081224 */ /* 0x001fe400078e0000 */
[----:B----4-:R-:W-:-:S05]  /*e6a0*/  @P1 IMAD.MOV.U32 R9, RZ, RZ, R10 ;  /* 0x000000ffff091224 */ /* 0x010fca00078e000a */
[----:B------:R0:W4:Y:S03]  /*e6b0*/  @P1 LDG.E.U16 R231, desc[UR6][R8.64] ;  /* 0x0000000608e71981 */ /* 0x000126000c1e1500 */
[----:B0-----:R-:W-:Y:S01]  /*e6c0*/  @P2 IMAD.MOV.U32 R8, RZ, RZ, R3 ;  /* 0x000000ffff082224 */ /* 0x001fe200078e0003 */
[----:B--2---:R0:W-:Y:S04]  /*e6d0*/  STL [R1+0x8fc], R234 ;  /* 0x0008fcea01007387 */ /* 0x0041e80000100800 */
[----:B------:R-:W2:Y:S04]  /*e6e0*/  LDL R10, [R1+0x5f0] ;  /* 0x0005f000010a7983 */ /* 0x000ea80000100800 */
[----:B------:R-:W4:Y:S04]  /*e6f0*/  LDL R0, [R1+0x5f4] ;  /* 0x0005f40001007983 */ /* 0x000f280000100800 */
[----:B------:R-:W4:Y:S01]  /*e700*/  LDL R3, [R1+0x5ec] ;  /* 0x0005ec0001037983 */ /* 0x000f220000100800 */
[----:B------:R-:W-:Y:S01]  /*e710*/  ISETP.GT.AND P3, PT, R16, 0x3f, PT ;  /* 0x0000003f1000780c */ /* 0x000fe20003f64270 */
[----:B------:R-:W-:-:S02]  /*e720*/  @P2 IMAD.MOV.U32 R9, RZ, RZ, R15 ;  /* 0x000000ffff092224 */ /* 0x000fc400078e000f */
[----:B------:R-:W4:Y:S01]  /*e730*/  LDL R15, [R1+0x5e8] ;  /* 0x0005e800010f7983 */ /* 0x000f220000100800 */
[----:B------:R-:W-:Y:S02]  /*e740*/  PRMT R4, RZ, 0x7610, R4 ;  /* 0x00007610ff047816 */ /* 0x000fe40000000004 */
[----:B------:R-:W-:Y:S01]  /*e750*/  ISETP.GT.AND P0, PT, R16, 0x40, PT ;  /* 0x000000401000780c */ /* 0x000fe20003f04270 */
[----:B------:R-:W4:Y:S01]  /*e760*/  LDL R17, [R1+0x470] ;  /* 0x0004700001117983 */ /* 0x000f220000100800 */
[----:B------:R-:W-:-:S03]  /*e770*/  PRMT R222, RZ, 0x7610, R222 ;  /* 0x00007610ffde7816 */ /* 0x000fc600000000de */
[----:B------:R1:W4:Y:S01]  /*e780*/  @P2 LDG.E.U16 R4, desc[UR6][R8.64] ;  /* 0x0000000608042981 */ /* 0x000322000c1e1500 */
[C---:B------:R-:W-:Y:S02]  /*e790*/  ISETP.GT.AND P1, PT, R16.reuse, 0x41, PT ;  /* 0x000000411000780c */ /* 0x040fe40003f24270 */
[----:B------:R-:W-:Y:S01]  /*e7a0*/  PRMT R162, RZ, 0x7610, R162 ;  /* 0x00007610ffa27816 */ /* 0x000fe200000000a2 */
[----:B------:R-:W4:Y:S01]  /*e7b0*/  LDL R20, [R1+0x428] ;  /* 0x0004280001147983 */ /* 0x000f220000100800 */
[----:B------:R-:W-:Y:S02]  /*e7c0*/  PRMT R178, RZ, 0x7610, R178 ;  /* 0x00007610ffb27816 */ /* 0x000fe400000000b2 */
[----:B------:R-:W-:Y:S01]  /*e7d0*/  PRMT R194, RZ, 0x7610, R194 ;  /* 0x00007610ffc27816 */ /* 0x000fe200000000c2 */
[----:B------:R-:W4:Y:S01]  /*e7e0*/  LDL R19, [R1+0x42c] ;  /* 0x00042c0001137983 */ /* 0x000f220000100800 */
[----:B-1----:R-:W-:Y:S02]  /*e7f0*/  @P3 IMAD.MOV.U32 R8, RZ, RZ, R13 ;  /* 0x000000ffff083224 */ /* 0x002fe400078e000d */
[----:B------:R-:W-:Y:S01]  /*e800*/  @P3 IMAD.MOV.U32 R9, RZ, RZ, R14 ;  /* 0x000000ffff093224 */ /* 0x000fe200078e000e */
[----:B------:R-:W4:Y:S04]  /*e810*/  LDL R13, [R1+0x5e4] ;  /* 0x0005e400010d7983 */ /* 0x000f280000100800 */
[----:B------:R-:W4:Y:S04]  /*e820*/  LDL R14, [R1+0x5e0] ;  /* 0x0005e000010e7983 */ /* 0x000f280000100800 */
[----:B------:R3:W4:Y:S01]  /*e830*/  @P3 LDG.E.U16 R222, desc[UR6][R8.64] ;  /* 0x0000000608de3981 */ /* 0x000722000c1e1500 */
[----:B------:R-:W-:-:S02]  /*e840*/  ISETP.GT.AND P2, PT, R16, 0x42, PT ;  /* 0x000000421000780c */ /* 0x000fc40003f44270 */
[----:B------:R-:W-:Y:S01]  /*e850*/  PRMT R195, RZ, 0x7610, R195 ;  /* 0x00007610ffc37816 */ /* 0x000fe200000000c3 */
[----:B------:R-:W4:Y:S01]  /*e860*/  LDL R18, [R1+0x420] ;  /* 0x0004200001127983 */ /* 0x000f220000100800 */
[----:B------:R-:W-:Y:S02]  /*e870*/  PRMT R227, RZ, 0x7610, R227 ;  /* 0x00007610ffe37816 */ /* 0x000fe400000000e3 */
[----:B------:R-:W-:Y:S01]  /*e880*/  PRMT R229, RZ, 0x7610, R229 ;  /* 0x00007610ffe57816 */ /* 0x000fe200000000e5 */
[----:B------:R-:W4:Y:S01]  /*e890*/  LDL R22, [R1+0x400] ;  /* 0x0004000001167983 */ /* 0x000f220000100800 */
[----:B---3--:R-:W-:Y:S02]  /*e8a0*/  @P0 IMAD.MOV.U32 R8, RZ, RZ, R11 ;  /* 0x000000ffff080224 */ /* 0x008fe400078e000b */
[----:B------:R-:W-:Y:S01]  /*e8b0*/  @P0 IMAD.MOV.U32 R9, RZ, RZ, R12 ;  /* 0x000000ffff090224 */ /* 0x000fe200078e000c */
[----:B------:R-:W3:Y:S04]  /*e8c0*/  LDL R11, [R1+0x5dc] ;  /* 0x0005dc00010b7983 */ /* 0x000ee80000100800 */
[----:B------:R-:W3:Y:S04]  /*e8d0*/  LDL R12, [R1+0x5d8] ;  /* 0x0005d800010c7983 */ /* 0x000ee80000100800 */
[----:B------:R2:W3:Y:S01]  /*e8e0*/  @P0 LDG.E.U16 R162, desc[UR6][R8.64] ;  /* 0x0000000608a20981 */ /* 0x0004e2000c1e1500 */
[----:B------:R-:W-:-:S02]  /*e8f0*/  PRMT R5, RZ, 0x7610, R5 ;  /* 0x00007610ff057816 */ /* 0x000fc40000000005 */
[----:B------:R-:W-:Y:S01]  /*e900*/  PRMT R220, RZ, 0x7610, R220 ;  /* 0x00007610ffdc7816 */ /* 0x000fe200000000dc */
[----:B------:R-:W3:Y:S01]  /*e910*/  LDL R153, [R1+0x3d0] ;  /* 0x0003d00001997983 */ /* 0x000ee20000100800 */
[----:B------:R-:W-:Y:S02]  /*e920*/  PRMT R165, RZ, 0x7610, R165 ;  /* 0x00007610ffa57816 */ /* 0x000fe400000000a5 */
[----:B------:R-:W-:Y:S01]  /*e930*/  PRMT R181, RZ, 0x7610, R181 ;  /* 0x00007610ffb57816 */ /* 0x000fe200000000b5 */
[----:B------:R-:W3:Y:S01]  /*e940*/  LDL R152, [R1+0x3d4] ;  /* 0x0003d40001987983 */ /* 0x000ee20000100800 */
[----:B--2---:R-:W-:-:S03]  /*e950*/  @P1 IMAD.MOV.U32 R9, RZ, RZ, R10 ;  /* 0x000000ffff091224 */ /* 0x004fc600078e000a */
[----:B------:R-:W2:Y:S01]  /*e960*/  LDL R10, [R1+0x5d0] ;  /* 0x0005d000010a7983 */ /* 0x000ea20000100800 */
[----:B----4-:R-:W-:-:S03]  /*e970*/  @P1 IMAD.MOV.U32 R8, RZ, RZ, R0 ;  /* 0x000000ffff081224 */ /* 0x010fc600078e0000 */
[----:B------:R-:W4:Y:S04]  /*e980*/  LDL R0, [R1+0x5d4] ;  /* 0x0005d40001007983 */ /* 0x000f280000100800 */
[----:B------:R1:W4:Y:S02]  /*e990*/  @P1 LDG.E.U16 R178, desc[UR6][R8.64] ;  /* 0x0000000608b21981 */ /* 0x000324000c1e1500 */
[----:B-1----:R-:W-:Y:S02]  /*e9a0*/  @P2 IMAD.MOV.U32 R8, RZ, RZ, R3 ;  /* 0x000000ffff082224 */ /* 0x002fe400078e0003 */
[----:B------:R-:W4:Y:S01]  /*e9b0*/  LDL R3, [R1+0x5cc] ;  /* 0x0005cc0001037983 */ /* 0x000f220000100800 */
[----:B------:R-:W-:Y:S01]  /*e9c0*/  ISETP.GT.AND P3, PT, R16, 0x43, PT ;  /* 0x000000431000780c */ /* 0x000fe20003f64270 */
[----:B------:R-:W-:-:S02]  /*e9d0*/  @P2 IMAD.MOV.U32 R9, RZ, RZ, R15 ;  /* 0x000000ffff092224 */ /* 0x000fc400078e000f */
[----:B------:R-:W4:Y:S01]  /*e9e0*/  LDL R15, [R1+0x5c8] ;  /* 0x0005c800010f7983 */ /* 0x000f220000100800 */
[----:B------:R-:W-:-:S03]  /*e9f0*/  ISETP.GT.AND P0, PT, R16, 0x44, PT ;  /* 0x000000441000780c */ /* 0x000fc60003f04270 */
[----:B------:R1:W4:Y:S01]  /*ea00*/  @P2 LDG.E.U16 R194, desc[UR6][R8.64] ;  /* 0x0000000608c22981 */ /* 0x000322000c1e1500 */
[----:B------:R-:W-:-:S05]  /*ea10*/  ISETP.GT.AND P1, PT, R16, 0x45, PT ;  /* 0x000000451000780c */ /* 0x000fca0003f24270 */
[----:B-1----:R-:W-:Y:S02]  /*ea20*/  @P3 IMAD.MOV.U32 R8, RZ, RZ, R13 ;  /* 0x000000ffff083224 */ /* 0x002fe400078e000d */
[----:B------:R-:W-:Y:S01]  /*ea30*/  @P3 IMAD.MOV.U32 R9, RZ, RZ, R14 ;  /* 0x000000ffff093224 */ /* 0x000fe200078e000e */
[----:B------:R-:W4:Y:S04]  /*ea40*/  LDL R13, [R1+0x5c4] ;  /* 0x0005c400010d7983 */ /* 0x000f280000100800 */
[----:B------:R-:W4:Y:S04]  /*ea50*/  LDL R14, [R1+0x5c0] ;  /* 0x0005c000010e7983 */ /* 0x000f280000100800 */
[----:B------:R3:W4:Y:S01]  /*ea60*/  @P3 LDG.E.U16 R195, desc[UR6][R8.64] ;  /* 0x0000000608c33981 */ /* 0x000722000c1e1500 */
[----:B------:R-:W-:Y:S01]  /*ea70*/  ISETP.GT.AND P2, PT, R16, 0x46, PT ;  /* 0x000000461000780c */ /* 0x000fe20003f44270 */
[----:B---3--:R-:W-:-:S02]  /*ea80*/  @P0 IMAD.MOV.U32 R8, RZ, RZ, R11 ;  /* 0x000000ffff080224 */ /* 0x008fc400078e000b */
[----:B------:R-:W-:Y:S01]  /*ea90*/  @P0 IMAD.MOV.U32 R9, RZ, RZ, R12 ;  /* 0x000000ffff090224 */ /* 0x000fe200078e000c */
[----:B------:R-:W3:Y:S04]  /*eaa0*/  LDL R11, [R1+0x5bc] ;  /* 0x0005bc00010b7983 */ /* 0x000ee80000100800 */
[----:B------:R-:W3:Y:S04]  /*eab0*/  LDL R12, [R1+0x5b8] ;  /* 0x0005b800010c7983 */ /* 0x000ee80000100800 */
[----:B------:R2:W3:Y:S02]  /*eac0*/  @P0 LDG.E.U16 R227, desc[UR6][R8.64] ;  /* 0x0000000608e30981 */ /* 0x0004e4000c1e1500 */
[----:B--2---:R-:W-:-:S02]  /*ead0*/  @P1 IMAD.MOV.U32 R9, RZ, RZ, R10 ;  /* 0x000000ffff091224 */ /* 0x004fc400078e000a */
        /* <DEDUP_REMOVED lines=13> */
[----:B------:R-:W4:Y:S01]  /*ebb0*/  LDL R13, [R1+0x5a4] ;  /* 0x0005a400010d7983 */ /* 0x000f220000100800 */
[----:B------:R-:W-:-:S03]  /*ebc0*/  @P3 IMAD.MOV.U32 R9, RZ, RZ, R14 ;  /* 0x000000ffff093224 */ /* 0x000fc600078e000e */
[----:B------:R-:W4:Y:S04]  /*ebd0*/  LDL R14, [R1+0x5a0] ;  /* 0x0005a000010e7983 */ /* 0x000f280000100800 */
[----:B------:R3:W4:Y:S01]  /*ebe0*/  @P3 LDG.E.U16 R220, desc[UR6][R8.64] ;  /* 0x0000000608dc3981 */ /* 0x000722000c1e1500 */
[----:B------:R-:W-:Y:S01]  /*ebf0*/  ISETP.GT.AND P2, PT, R16, 0x4a, PT ;  /* 0x0000004a1000780c */ /* 0x000fe20003f44270 */
[----:B---3--:R-:W-:Y:S02]  /*ec00*/  @P0 IMAD.MOV.U32 R8, RZ, RZ, R11 ;  /* 0x000000ffff080224 */ /* 0x008fe400078e000b */
[----:B------:R-:W3:Y:S01]  /*ec10*/  LDL R11, [R1+0x59c] ;  /* 0x00059c00010b7983 */ /* 0x000ee20000100800 */
[----:B------:R-:W-:-:S03]  /*ec20*/  @P0 IMAD.MOV.U32 R9, RZ, RZ, R12 ;  /* 0x000000ffff090224 */ /* 0x000fc600078e000c */
[----:B------:R-:W3:Y:S04]  /*ec30*/  LDL R12, [R1+0x598] ;  /* 0x00059800010c7983 */ /* 0x000ee80000100800 */
[----:B------:R2:W3:Y:S02]  /*ec40*/  @P0 LDG.E.U16 R165, desc[UR6][R8.64] ;  /* 0x0000000608a50981 */ /* 0x0004e4000c1e1500 */
[----:B--2---:R-:W-:Y:S02]  /*ec50*/  @P1 IMAD.MOV.U32 R9, RZ, RZ, R10 ;  /* 0x000000ffff091224 */ /* 0x004fe400078e000a */
        /* <DEDUP_REMOVED lines=9> */
[----:B------:R-:W-:Y:S02]  /*ecf0*/  PRMT R210, RZ, 0x7610, R210 ;  /* 0x00007610ffd27816 */ /* 0x000fe400000000d2 */
[C---:B------:R-:W-:Y:S02]  /*ed00*/  ISETP.GT.AND P0, PT, R16.reuse, 0x4c, PT ;  /* 0x0000004c1000780c */ /* 0x040fe40003f04270 */
[----:B------:R-:W-:Y:S02]  /*ed10*/  PRMT R214, RZ, 0x7610, R214 ;  /* 0x00007610ffd67816 */ /* 0x000fe400000000d6 */
[----:B------:R1:W4:Y:S01]  /*ed20*/  @P2 LDG.E.U16 R210, desc[UR6][R8.64] ;  /* 0x0000000608d22981 */ /* 0x000322000c1e1500 */
[----:B------:R-:W-:Y:S02]  /*ed30*/  ISETP.GT.AND P1, PT, R16, 0x4d, PT ;  /* 0x0000004d1000780c */ /* 0x000fe40003f24270 */
[----:B-1----:R-:W-:-:S02]  /*ed40*/  @P3 IMAD.MOV.U32 R8, RZ, RZ, R13 ;  /* 0x000000ffff083224 */ /* 0x002fc400078e000d */
[----:B------:R-:W-:Y:S01]  /*ed50*/  @P3 IMAD.MOV.U32 R9, RZ, RZ, R14 ;  /* 0x000000ffff093224 */ /* 0x000fe200078e000e */
[----:B------:R-:W4:Y:S04]  /*ed60*/  LDL R13, [R1+0x584] ;  /* 0x00058400010d7983 */ /* 0x000f280000100800 */
[----:B------:R-:W4:Y:S04]  /*ed70*/  LDL R14, [R1+0x580] ;  /* 0x00058000010e7983 */ /* 0x000f280000100800 */
[----:B------:R3:W4:Y:S01]  /*ed80*/  @P3 LDG.E.U16 R214, desc[UR6][R8.64] ;  /* 0x0000000608d63981 */ /* 0x000722000c1e1500 */
[----:B------:R-:W-:-:S02]  /*ed90*/  PRMT R7, RZ, 0x7610, R7 ;  /* 0x00007610ff077816 */ /* 0x000fc40000000007 */
[----:B------:R-:W-:Y:S01]  /*eda0*/  ISETP.GT.AND P2, PT, R16, 0x4e, PT ;  /* 0x0000004e1000780c */ /* 0x000fe20003f44270 */
[----:B---3--:R-:W-:Y:S02]  /*edb0*/  @P0 IMAD.MOV.U32 R8, RZ, RZ, R11 ;  /* 0x000000ffff080224 */ /* 0x008fe400078e000b */
[----:B------:R-:W-:Y:S01]  /*edc0*/  @P0 IMAD.MOV.U32 R9, RZ, RZ, R12 ;  /* 0x000000ffff090224 */ /* 0x000fe200078e000c */
[----:B------:R-:W3:Y:S04]  /*edd0*/  LDL R11, [R1+0x57c] ;  /* 0x00057c00010b7983 */ /* 0x000ee80000100800 */
[----:B------:R-:W3:Y:S01]  /*ede0*/  LDL R12, [R1+0x578] ;  /* 0x00057800010c7983 */ /* 0x000ee20000100800 */
[----:B------:R-:W-:-:S03]  /*edf0*/  PRMT R2, RZ, 0x7610, R2 ;  /* 0x00007610ff027816 */ /* 0x000fc60000000002 */
        /* <DEDUP_REMOVED lines=17> */
[----:B------:R-:W4:Y:S01]  /*ef10*/  LDL R13, [R1+0x564] ;  /* 0x00056400010d7983 */ /* 0x000f220000100800 */
[----:B------:R-:W-:-:S03]  /*ef20*/  @P3 IMAD.MOV.U32 R9, RZ, RZ, R14 ;  /* 0x000000ffff093224 */ /* 0x000fc600078e000e */
[----:B------:R-:W4:Y:S04]  /*ef30*/  LDL R14, [R1+0x560] ;  /* 0x00056000010e7983 */ /* 0x000f280000100800 */
[----:B------:R3:W4:Y:S01]  /*ef40*/  @P3 LDG.E.U16 R249, desc[UR6][R8.64] ;  /* 0x0000000608f93981 */ /* 0x000722000c1e1500 */
[----:B------:R-:W-:Y:S02]  /*ef50*/  PRMT R164, RZ, 0x7610, R164 ;  /* 0x00007610ffa47816 */ /* 0x000fe400000000a4 */
[----:B------:R-:W-:Y:S01]  /*ef60*/  ISETP.GT.AND P0, PT, R16, 0x52, PT ;  /* 0x000000521000780c */ /* 0x000fe20003f04270 */
[----:B---3--:R-:W-:Y:S02]  /*ef70*/  @P4 IMAD.MOV.U32 R8, RZ, RZ, R11 ;  /* 0x000000ffff084224 */ /* 0x008fe400078e000b */
[----:B------:R-:W3:Y:S01]  /*ef80*/  LDL R11, [R1+0x55c] ;  /* 0x00055c00010b7983 */ /* 0x000ee20000100800 */
[----:B------:R-:W-:-:S03]  /*ef90*/  @P4 IMAD.MOV.U32 R9, RZ, RZ, R12 ;  /* 0x000000ffff094224 */ /* 0x000fc600078e000c */
        /* <DEDUP_REMOVED lines=13> */
[----:B------:R-:W-:Y:S02]  /*f070*/  ISETP.GT.AND P3, PT, R16, 0x54, PT ;  /* 0x000000541000780c */ /* 0x000fe40003f64270 */
[----:B------:R-:W-:Y:S02]  /*f080*/  PRMT R209, RZ, 0x7610, R209 ;  /* 0x00007610ffd17816 */ /* 0x000fe400000000d1 */
[----:B------:R-:W-:-:S04]  /*f090*/  PRMT R241, RZ, 0x7610, R241 ;  /* 0x00007610fff17816 */ /* 0x000fc800000000f1 */
[----:B------:R1:W4:Y:S01]  /*f0a0*/  @P0 LDG.E.U16 R209, desc[UR6][R8.64] ;  /* 0x0000000608d10981 */ /* 0x000322000c1e1500 */
[----:B------:R-:W-:Y:S01]  /*f0b0*/  ISETP.GT.AND P1, PT, R16, 0x55, PT ;  /* 0x000000551000780c */ /* 0x000fe20003f24270 */
[----:B-1----:R-:W-:Y:S02]  /*f0c0*/  @P2 IMAD.MOV.U32 R8, RZ, RZ, R13 ;  /* 0x000000ffff082224 */ /* 0x002fe400078e000d */
[----:B------:R-:W4:Y:S01]  /*f0d0*/  LDL R13, [R1+0x544] ;  /* 0x00054400010d7983 */ /* 0x000f220000100800 */
[----:B------:R-:W-:-:S03]  /*f0e0*/  @P2 IMAD.MOV.U32 R9, RZ, RZ, R14 ;  /* 0x000000ffff092224 */ /* 0x000fc600078e000e */
[----:B------:R-:W4:Y:S04]  /*f0f0*/  LDL R14, [R1+0x540] ;  /* 0x00054000010e7983 */ /* 0x000f280000100800 */
[----:B------:R3:W4:Y:S01]  /*f100*/  @P2 LDG.E.U16 R241, desc[UR6][R8.64] ;  /* 0x0000000608f12981 */ /* 0x000722000c1e1500 */
[----:B------:R-:W-:Y:S02]  /*f110*/  ISETP.GT.AND P4, PT, R16, 0x56, PT ;  /* 0x000000561000780c */ /* 0x000fe40003f84270 */
[----:B------:R-:W-:Y:S01]  /*f120*/  PRMT R246, RZ, 0x7610, R246 ;  /* 0x00007610fff67816 */ /* 0x000fe200000000f6 */
        /* <DEDUP_REMOVED lines=17> */
[----:B------:R-:W-:Y:S02]  /*f240*/  ISETP.GT.AND P1, PT, R16, 0x58, PT ;  /* 0x000000581000780c */ /* 0x000fe40003f24270 */
[----:B------:R-:W-:Y:S02]  /*f250*/  PRMT R240, RZ, 0x7610, R240 ;  /* 0x00007610fff07816 */ /* 0x000fe400000000f0 */
[----:B------:R1:W4:Y:S01]  /*f260*/  @P4 LDG.E.U16 R243, desc[UR6][R8.64] ;  /* 0x0000000608f34981 */ /* 0x000322000c1e1500 */
[----:B------:R-:W-:Y:S02]  /*f270*/  PRMT R167, RZ, 0x7610, R167 ;  /* 0x00007610ffa77816 */ /* 0x000fe400000000a7 */
[----:B-1----:R-:W-:-:S02]  /*f280*/  @P0 IMAD.MOV.U32 R8, RZ, RZ, R13 ;  /* 0x000000ffff080224 */ /* 0x002fc400078e000d */
        /* <DEDUP_REMOVED lines=9> */
[----:B------:R2:W3:Y:S01]  /*f320*/  @P1 LDG.E.U16 R167, desc[UR6][R8.64] ;  /* 0x0000000608a71981 */ /* 0x0004e2000c1e1500 */
[----:B------:R-:W-:Y:S02]  /*f330*/  ISETP.GT.AND P1, PT, R16, 0x5a, PT ;  /* 0x0000005a1000780c */ /* 0x000fe40003f24270 */
[----:B------:R-:W-:Y:S01]  /*f340*/  PRMT R183, RZ, 0x7610, R183 ;  /* 0x00007610ffb77816 */ /* 0x000fe200000000b7 */
[----:B--2---:R-:W-:Y:S02]  /*f350*/  @P0 IMAD.MOV.U32 R9, RZ, RZ, R10 ;  /* 0x000000ffff090224 */ /* 0x004fe400078e000a */
[----:B------:R-:W2:Y:S01]  /*f360*/  LDL R10, [R1+0x510] ;  /* 0x00051000010a7983 */ /* 0x000ea20000100800 */
[----:B----4-:R-:W-:-:S03]  /*f370*/  @P0 IMAD.MOV.U32 R8, RZ, RZ, R0 ;  /* 0x000000ffff080224 */ /* 0x010fc600078e0000 */
[----:B------:R-:W4:Y:S04]  /*f380*/  LDL R0, [R1+0x514] ;  /* 0x0005140001007983 */ /* 0x000f280000100800 */
[----:B------:R1:W4:Y:S02]  /*f390*/  @P0 LDG.E.U16 R183, desc[UR6][R8.64] ;  /* 0x0000000608b70981 */ /* 0x000324000c1e1500 */
[----:B-1----:R-:W-:Y:S02]  /*f3a0*/  @P1 IMAD.MOV.U32 R8, RZ, RZ, R3 ;  /* 0x000000ffff081224 */ /* 0x002fe400078e0003 */
[----:B------:R-:W4:Y:S01]  /*f3b0*/  LDL R3, [R1+0x50c] ;  /* 0x00050c0001037983 */ /* 0x000f220000100800 */
[----:B------:R-:W-:Y:S01]  /*f3c0*/  PRMT R208, RZ, 0x7610, R208 ;  /* 0x00007610ffd07816 */ /* 0x000fe200000000d0 */
[----:B------:R-:W-:Y:S01]  /*f3d0*/  @P1 IMAD.MOV.U32 R9, RZ, RZ, R15 ;  /* 0x000000ffff091224 */ /* 0x000fe200078e000f */
[C---:B------:R-:W-:Y:S01]  /*f3e0*/  ISETP.GT.AND P0, PT, R16.reuse, 0x5b, PT ;  /* 0x0000005b1000780c */ /* 0x040fe20003f04270 */
[----:B------:R-:W4:Y:S04]  /*f3f0*/  LDL R15, [R1+0x508] ;  /* 0x00050800010f7983 */ /* 0x000f280000100800 */
[----:B------:R1:W4:Y:S01]  /*f400*/  @P1 LDG.E.U16 R208, desc[UR6][R8.64] ;  /* 0x0000000608d01981 */ /* 0x000322000c1e1500 */
[----:B------:R-:W-:-:S02]  /*f410*/  ISETP.GT.AND P1, PT, R16, 0x5c, PT ;  /* 0x0000005c1000780c */ /* 0x000fc40003f24270 */
[----:B------:R-:W-:Y:S02]  /*f420*/  PRMT R233, RZ, 0x7610, R233 ;  /* 0x00007610ffe97816 */ /* 0x000fe400000000e9 */
[----:B------:R-:W-:-:S03]  /*f430*/  PRMT R238, RZ, 0x7610, R238 ;  /* 0x00007610ffee7816 */ /* 0x000fc600000000ee */
        /* <DEDUP_REMOVED lines=111> */
[----:B------:R-:W-:Y:S02]  /*fb30*/  PRMT R206, RZ, 0x7610, R206 ;  /* 0x00007610ffce7816 */ /* 0x000fe400000000ce */
[----:B------:R-:W-:Y:S01]  /*fb40*/  ISETP.GT.AND P1, PT, R16, 0x6b, PT ;  /* 0x0000006b1000780c */ /* 0x000fe20003f24270 */
[----:B-1----:R-:W-:-:S02]  /*fb50*/  @P2 IMAD.MOV.U32 R8, RZ, RZ, R13 ;  /* 0x000000ffff082224 */ /* 0x002fc400078e000d */
[----:B------:R-:W4:Y:S01]  /*fb60*/  LDL R13, [R1+0x494] ;  /* 0x00049400010d7983 */ /* 0x000f220000100800 */
[----:B------:R-:W-:-:S03]  /*fb70*/  @P2 IMAD.MOV.U32 R9, RZ, RZ, R14 ;  /* 0x000000ffff092224 */ /* 0x000fc600078e000e */
[----:B------:R-:W4:Y:S04]  /*fb80*/  LDL R14, [R1+0x490] ;  /* 0x00049000010e7983 */ /* 0x000f280000100800 */
[----:B------:R3:W4:Y:S02]  /*fb90*/  @P2 LDG.E.U16 R171, desc[UR6][R8.64] ;  /* 0x0000000608ab2981 */ /* 0x000724000c1e1500 */
        /* <DEDUP_REMOVED lines=28> */
[----:B---3--:R-:W-:Y:S01]  /*fd60*/  @P0 IMAD.MOV.U32 R8, RZ, RZ, R11 ;  /* 0x000000ffff080224 */ /* 0x008fe200078e000b */
[----:B------:R-:W-:Y:S01]  /*fd70*/  PRMT R215, RZ, 0x7610, R215 ;  /* 0x00007610ffd77816 */ /* 0x000fe200000000d7 */
[----:B------:R-:W3:Y:S01]  /*fd80*/  LDL R11, [R1+0x458] ;  /* 0x00045800010b7983 */ /* 0x000ee20000100800 */
[----:B------:R-:W-:-:S03]  /*fd90*/  @P0 IMAD.MOV.U32 R9, RZ, RZ, R12 ;  /* 0x000000ffff090224 */ /* 0x000fc600078e000c */
[----:B------:R-:W3:Y:S04]  /*fda0*/  LDL R12, [R1+0x464] ;  /* 0x00046400010c7983 */ /* 0x000ee80000100800 */
[----:B------:R2:W3:Y:S01]  /*fdb0*/  @P0 LDG.E.U16 R216, desc[UR6][R8.64] ;  /* 0x0000000608d80981 */ /* 0x0004e2000c1e1500 */
[----:B------:R-:W-:Y:S01]  /*fdc0*/  ISETP.GT.AND P0, PT, R16, 0x71, PT ;  /* 0x000000711000780c */ /* 0x000fe20003f04270 */
[----:B--2---:R-:W-:Y:S02]  /*fdd0*/  @P1 IMAD.MOV.U32 R9, RZ, RZ, R10 ;  /* 0x000000ffff091224 */ /* 0x004fe400078e000a */
[----:B------:R-:W2:Y:S01]  /*fde0*/  LDL R10, [R1+0x45c] ;  /* 0x00045c00010a7983 */ /* 0x000ea20000100800 */
[----:B----4-:R-:W-:-:S03]  /*fdf0*/  @P1 IMAD.MOV.U32 R8, RZ, RZ, R0 ;  /* 0x000000ffff081224 */ /* 0x010fc600078e0000 */
[----:B------:R-:W4:Y:S04]  /*fe00*/  LDL R0, [R1+0x454] ;  /* 0x0004540001007983 */ /* 0x000f280000100800 */
[----:B------:R1:W4:Y:S02]  /*fe10*/  @P1 LDG.E.U16 R215, desc[UR6][R8.64] ;  /* 0x0000000608d71981 */ /* 0x000324000c1e1500 */
[----:B-1----:R-:W-:Y:S02]  /*fe20*/  @P0 IMAD.MOV.U32 R8, RZ, RZ, R3 ;  /* 0x000000ffff080224 */ /* 0x002fe400078e0003 */
[----:B------:R-:W2:Y:S01]  /*fe30*/  LDL R3, [R1+0x450] ;  /* 0x0004500001037983 */ /* 0x000ea20000100800 */
        /* <DEDUP_REMOVED lines=14> */
[----:B-1----:R-:W-:Y:S02]  /*ff20*/  @P0 IMAD.MOV.U32 R9, RZ, RZ, R13 ;  /* 0x000000ffff090224 */ /* 0x002fe400078e000d */
[----:B------:R-:W4:Y:S01]  /*ff30*/  LDL R13, [R1+0x440] ;  /* 0x00044000010d7983 */ /* 0x000f220000100800 */
[----:B---3--:R-:W-:-:S03]  /*ff40*/  @P0 IMAD.MOV.U32 R8, RZ, RZ, R12 ;  /* 0x000000ffff080224 */ /* 0x008fc600078e000c */
[----:B------:R-:W3:Y:S04]  /*ff50*/  LDL R12, [R1+0x444] ;  /* 0x00044400010c7983 */ /* 0x000ee80000100800 */
[----:B------:R1:W3:Y:S01]  /*ff60*/  @P0 LDG.E.U16 R213, desc[UR6][R8.64] ;  /* 0x0000000608d50981 */ /* 0x0002e2000c1e1500 */
[----:B------:R-:W-:Y:S01]  /*ff70*/  ISETP.GT.AND P0, PT, R16, 0x75, PT ;  /* 0x000000751000780c */ /* 0x000fe20003f04270 */
[----:B-1----:R-:W-:-:S12]  /*ff80*/  @P1 IMAD.MOV.U32 R9, RZ, RZ, R11 ;  /* 0x000000ffff091224 */ /* 0x002fd800078e000b */
[----:B--2---:R-:W-:Y:S02]  /*ff90*/  @P0 IMAD.MOV.U32 R11, RZ, RZ, R3 ;  /* 0x000000ffff0b0224 */ /* 0x004fe400078e0003 */
[----:B------:R-:W2:Y:S01]  /*ffa0*/  LDL R3, [R1+0x430] ;  /* 0x0004300001037983 */ /* 0x000ea20000100800 */
[----:B------:R-:W-:Y:S02]  /*ffb0*/  @P1 IMAD.MOV.U32 R8, RZ, RZ, R10 ;  /* 0x000000ffff081224 */ /* 0x000fe400078e000a */
[----:B----4-:R-:W-:Y:S02]  /*ffc0*/  @P0 IMAD.MOV.U32 R10, RZ, RZ, R0 ;  /* 0x000000ffff0a0224 */ /* 0x010fe400078e0000 */
[----:B------:R-:W4:Y:S01]  /*ffd0*/  LDL R0, [R1+0x434] ;  /* 0x0004340001007983 */ /* 0x000f220000100800 */
[----:B------:R-:W-:-:S06]  /*ffe0*/  PRMT R212, RZ, 0x7610, R212 ;  /* 0x00007610ffd47816 */ /* 0x000fcc00000000d4 */
[----:B------:R1:W4:Y:S01]  /*fff0*/  @P1 LDG.E.U16 R212, desc[UR6][R8.64] ;  /* 0x0000000608d41981 */ /* 0x000322000c1e1500 */
[----:B------:R-:W-:Y:S02]  /*10000*/  ISETP.GT.AND P1, PT, R16, 0x76, PT ;  /* 0x000000761000780c */ /* 0x000fe40003f24270 */
[----:B-1----:R-:W-:Y:S02]  /*10010*/  PRMT R8, RZ, 0x7610, R8 ;  /* 0x00007610ff087816 */ /* 0x002fe40000000008 */
[----:B------:R-:W-:-:S04]  /*10020*/  PRMT R9, RZ, 0x7610, R9 ;  /* 0x00007610ff097816 */ /* 0x000fc80000000009 */
[----:B------:R1:W4:Y:S01]  /*10030*/  @P0 LDG.E.U16 R8, desc[UR6][R10.64] ;  /* 0x000000060a080981 */ /* 0x000322000c1e1500 */
[----:B------:R-:W-:-:S04]  /*10040*/  ISETP.GT.AND P0, PT, R16, 0x77, PT ;  /* 0x000000771000780c */ /* 0x000fc80003f04270 */
[----:B-1----:R-:W-:Y:S02]  /*10050*/  @P1 IMAD.MOV.U32 R10, RZ, RZ, R14 ;  /* 0x000000ffff0a1224 */ /* 0x002fe400078e000e */
[----:B------:R-:W-:Y:S01]  /*10060*/  @P1 IMAD.MOV.U32 R11, RZ, RZ, R15 ;  /* 0x000000ffff0b1224 */ /* 0x000fe200078e000f */
[----:B------:R-:W4:Y:S04]  /*10070*/  LDL R14, [R1+0x41c] ;  /* 0x00041c00010e7983 */ /* 0x000f280000100800 */
[----:B------:R1:W4:Y:S01]  /*10080*/  @P1 LDG.E.U16 R9, desc[UR6][R10.64] ;  /* 0x000000060a091981 */ /* 0x000322000c1e1500 */
[----:B------:R-:W-:-:S03]  /*10090*/  ISETP.GT.AND P1, PT, R16, 0x79, PT ;  /* 0x000000791000780c */ /* 0x000fc60003f24270 */
[----:B------:R-:W4:Y:S01]  /*100a0*/  LDL R15, [R1+0x418] ;  /* 0x00041800010f7983 */ /* 0x000f220000100800 */
[----:B-1----:R-:W-:-:S06]  /*100b0*/  PRMT R10, RZ, 0x7610, R10 ;  /* 0x00007610ff0a7816 */ /* 0x002fcc000000000a */
[----:B---3--:R2:W3:Y:S03]  /*100c0*/  @P0 LDG.E.U16 R10, desc[UR6][R12.64] ;  /* 0x000000060c0a0981 */ /* 0x0084e6000c1e1500 */
[----:B--2---:R-:W-:Y:S02]  /*100d0*/  @P1 IMAD.MOV.U32 R13, RZ, RZ, R3 ;  /* 0x000000ffff0d1224 */ /* 0x004fe400078e0003 */
[----:B------:R-:W2:Y:S01]  /*100e0*/  LDL R3, [R1+0x410] ;  /* 0x0004100001037983 */ /* 0x000ea20000100800 */
[----:B----4-:R-:W-:-:S03]  /*100f0*/  @P1 IMAD.MOV.U32 R12, RZ, RZ, R0 ;  /* 0x000000ffff0c1224 */ /* 0x010fc600078e0000 */
[----:B------:R-:W4:Y:S01]  /*10100*/  LDL R0, [R1+0x414] ;  /* 0x0004140001007983 */ /* 0x000f220000100800 */
[----:B------:R-:W-:Y:S02]  /*10110*/  PRMT R187, RZ, 0x7610, R187 ;  /* 0x00007610ffbb7816 */ /* 0x000fe400000000bb */
[----:B------:R-:W-:-:S04]  /*10120*/  ISETP.GT.AND P0, PT, R16, 0x7a, PT ;  /* 0x0000007a1000780c */ /* 0x000fc80003f04270 */
[----:B------:R1:W3:Y:S01]  /*10130*/  @P1 LDG.E.U16 R187, desc[UR6][R12.64] ;  /* 0x000000060cbb1981 */ /* 0x0002e2000c1e1500 */
[----:B------:R-:W-:Y:S02]  /*10140*/  ISETP.GT.AND P1, PT, R16, 0x7b, PT ;  /* 0x0000007b1000780c */ /* 0x000fe40003f24270 */
[----:B------:R-:W-:Y:S02]  /*10150*/  PRMT R204, RZ, 0x7610, R204 ;  /* 0x00007610ffcc7816 */ /* 0x000fe400000000cc */
[----:B------:R-:W-:-:S04]  /*10160*/  PRMT R11, RZ, 0x7610, R11 ;  /* 0x00007610ff0b7816 */ /* 0x000fc8000000000b */
[----:B-1----:R-:W-:Y:S02]  /*10170*/  @P0 IMAD.MOV.U32 R12, RZ, RZ, R19 ;  /* 0x000000ffff0c0224 */ /* 0x002fe400078e0013 */
[----:B------:R-:W-:Y:S01]  /*10180*/  @P0 IMAD.MOV.U32 R13, RZ, RZ, R20 ;  /* 0x000000ffff0d0224 */ /* 0x000fe200078e0014 */
[----:B------:R-:W3:Y:S04]  /*10190*/  LDL R19, [R1+0x404] ;  /* 0x0004040001137983 */ /* 0x000ee80000100800 */
[----:B------:R1:W3:Y:S01]  /*101a0*/  @P0 LDG.E.U16 R204, desc[UR6][R12.64] ;  /* 0x000000060ccc0981 */ /* 0x0002e2000c1e1500 */
[----:B------:R-:W-:-:S03]  /*101b0*/  ISETP.GT.AND P0, PT, R16, 0x7c, PT ;  /* 0x0000007c1000780c */ /* 0x000fc60003f04270 */
[----:B------:R-:W3:Y:S01]  /*101c0*/  LDL R20, [R1+0x408] ;  /* 0x0004080001147983 */ /* 0x000ee20000100800 */
[----:B-1----:R-:W-:Y:S02]  /*101d0*/  @P1 IMAD.MOV.U32 R12, RZ, RZ, R17 ;  /* 0x000000ffff0c1224 */ /* 0x002fe400078e0011 */
[----:B------:R-:W-:Y:S01]  /*101e0*/  @P1 IMAD.MOV.U32 R13, RZ, RZ, R18 ;  /* 0x000000ffff0d1224 */ /* 0x000fe200078e0012 */
[----:B------:R-:W3:Y:S04]  /*101f0*/  LDL R17, [R1+0x40c] ;  /* 0x00040c0001117983 */ /* 0x000ee80000100800 */
[----:B------:R1:W3:Y:S01]  /*10200*/  @P1 LDG.E.U16 R11, desc[UR6][R12.64] ;  /* 0x000000060c0b1981 */ /* 0x0002e2000c1e1500 */
[----:B------:R-:W-:-:S03]  /*10210*/  ISETP.GT.AND P1, PT, R16, 0x7d, PT ;  /* 0x0000007d1000780c */ /* 0x000fc60003f24270 */
[----:B------:R-:W3:Y:S01]  /*10220*/  LDL R18, [R1+0x808] ;  /* 0x0008080001127983 */ /* 0x000ee20000100800 */
[----:B-1----:R-:W-:-:S06]  /*10230*/  PRMT R12, RZ, 0x7610, R12 ;  /* 0x00007610ff0c7816 */ /* 0x002fcc000000000c */
[----:B------:R2:W3:Y:S03]  /*10240*/  @P0 LDG.E.U16 R12, desc[UR6][R14.64] ;  /* 0x000000060e0c0981 */ /* 0x0004e6000c1e1500 */
[----:B--2---:R-:W-:Y:S02]  /*10250*/  @P1 IMAD.MOV.U32 R15, RZ, RZ, R3 ;  /* 0x000000ffff0f1224 */ /* 0x004fe400078e0003 */
[----:B------:R-:W2:Y:S01]  /*10260*/  LDL R3, [R1+0x80c] ;  /* 0x00080c0001037983 */ /* 0x000ea20000100800 */
[----:B----4-:R-:W-:Y:S02]  /*10270*/  @P1 IMAD.MOV.U32 R14, RZ, RZ, R0 ;  /* 0x000000ffff0e1224 */ /* 0x010fe400078e0000 */
[----:B------:R-:W1:Y:S01]  /*10280*/  S2R R0, SR_TID.X ;  /* 0x0000000000007919 */ /* 0x000e620000002100 */
[----:B------:R-:W-:Y:S02]  /*10290*/  ISETP.GT.AND P2, PT, R16, 0x7e, PT ;  /* 0x0000007e1000780c */ /* 0x000fe40003f44270 */
[----:B------:R-:W-:-:S06]  /*102a0*/  PRMT R13, RZ, 0x7610, R13 ;  /* 0x00007610ff0d7816 */ /* 0x000fcc000000000d */
[----:B------:R4:W2:Y:S01]  /*102b0*/  @P1 LDG.E.U16 R13, desc[UR6][R14.64] ;  /* 0x000000060e0d1981 */ /* 0x0008a2000c1e1500 */
[----:B------:R-:W-:Y:S02]  /*102c0*/  ISETP.GT.AND P1, PT, R16, 0x7f, PT ;  /* 0x0000007f1000780c */ /* 0x000fe40003f24270 */
[----:B----4-:R-:W-:Y:S02]  /*102d0*/  PRMT R14, RZ, 0x7610, R14 ;  /* 0x00007610ff0e7816 */ /* 0x010fe4000000000e */
[----:B-1----:R-:W-:-:S04]  /*102e0*/  LOP3.LUT R0, R0, 0x7f, RZ, 0xc0, !PT ;  /* 0x0000007f00007812 */ /* 0x002fc800078ec0ff */
[----:B------:R-:W-:Y:S01]  /*102f0*/  ISETP.GE.AND P0, PT, R0, R16, PT ;  /* 0x000000100000720c */ /* 0x000fe20003f06270 */
[----:B---3--:R-:W-:Y:S01]  /*10300*/  @P2 IMAD.MOV.U32 R16, RZ, RZ, R17 ;  /* 0x000000ffff102224 */ /* 0x008fe200078e0011 */
[----:B------:R-:W3:Y:S01]  /*10310*/  LDL.LU R0, [R1+0x20] ;  /* 0x0000200001007983 */ /* 0x000ee20000300800 */
[----:B------:R-:W-:-:S03]  /*10320*/  @P2 IMAD.MOV.U32 R17, RZ, RZ, R20 ;  /* 0x000000ffff112224 */ /* 0x000fc600078e0014 */
[----:B------:R-:W4:Y:S04]  /*10330*/  LDL R21, [R1+0x384] ;  /* 0x0003840001157983 */ /* 0x000f280000100800 */
[----:B------:R-:W4:Y:S04]  /*10340*/  LDL R20, [R1+0x388] ;  /* 0x0003880001147983 */ /* 0x000f280000100800 */
[----:B------:R-:W3:Y:S04]  /*10350*/  LDL R155, [R1+0x344] ;  /* 0x00034400019b7983 */ /* 0x000ee80000100800 */
[----:B------:R-:W3:Y:S04]  /*10360*/  LDL R23, [R1+0x348] ;  /* 0x0003480001177983 */ /* 0x000ee80000100800 */
[----:B------:R1:W3:Y:S01]  /*10370*/  @P2 LDG.E.U16 R14, desc[UR6][R16.64] ;  /* 0x00000006100e2981 */ /* 0x0002e2000c1e1500 */
[----:B------:R-:W-:-:S03]  /*10380*/  PRMT R15, RZ, 0x7610, R15 ;  /* 0x00007610ff0f7816 */ /* 0x000fc6000000000f */
[----:B0-----:R-:W3:Y:S04]  /*10390*/  LDL R234, [R1+0x248] ;  /* 0x0002480001ea7983 */ /* 0x001ee80000100800 */
[----:B------:R-:W3:Y:S01]  /*103a0*/  LDL R224, [R1+0x204] ;  /* 0x0002040001e07983 */ /* 0x000ee20000100800 */
[----:B-1----:R-:W-:Y:S02]  /*103b0*/  @P1 IMAD.MOV.U32 R16, RZ, RZ, R19 ;  /* 0x000000ffff101224 */ /* 0x002fe400078e0013 */
[----:B------:R-:W-:Y:S01]  /*103c0*/  @P1 IMAD.MOV.U32 R17, RZ, RZ, R22 ;  /* 0x000000ffff111224 */ /* 0x000fe200078e0016 */
[----:B------:R-:W3:Y:S01]  /*103d0*/  LDL R217, [R1+0x1c4] ;  /* 0x0001c40001d97983 */ /* 0x000ee20000100800 */
[----:B------:R-:W-:-:S03]  /*103e0*/  @!P0 IMAD.MOV.U32 R19, RZ, RZ, R18 ;  /* 0x000000ffff138224 */ /* 0x000fc600078e0012 */
[----:B------:R-:W3:Y:S04]  /*103f0*/  LDL R22, [R1+0x304] ;  /* 0x0003040001167983 */ /* 0x000ee80000100800 */
[----:B------:R0:W3:Y:S01]  /*10400*/  @P1 LDG.E.U16 R15, desc[UR6][R16.64] ;  /* 0x00000006100f1981 */ /* 0x0000e2000c1e1500 */
[----:B------:R-:W-:Y:S01]  /*10410*/  BAR.SYNC.DEFER_BLOCKING 0x0 ;  /* 0x0000000000007b1d */ /* 0x000fe20000010000 */
[----:B--2---:R-:W-:-:S05]  /*10420*/  @!P0 IMAD.MOV.U32 R18, RZ, RZ, R3 ;  /* 0x000000ffff128224 */ /* 0x004fca00078e0003 */
[----:B------:R-:W2:Y:S01]  /*10430*/  LDL R3, [R1+0x308] ;  /* 0x0003080001037983 */ /* 0x000ea20000100800 */
[----:B0-----:R-:W-:Y:S02]  /*10440*/  PRMT R16, RZ, 0x7610, R16 ;  /* 0x00007610ff107816 */ /* 0x001fe40000000010 */
[----:B------:R-:W-:-:S04]  /*10450*/  PRMT R17, RZ, 0x7610, R17 ;  /* 0x00007610ff117816 */ /* 0x000fc80000000011 */
[----:B------:R0:W2:Y:S02]  /*10460*/  @!P0 LDG.E.U16 R16, desc[UR6][R18.64] ;  /* 0x0000000612108981 */ /* 0x0000a4000c1e1500 */
[----:B0-----:R-:W-:Y:S02]  /*10470*/  @!P0 IMAD.MOV.U32 R18, RZ, RZ, R152 ;  /* 0x000000ffff128224 */ /* 0x001fe400078e0098 */
[----:B------:R-:W-:Y:S01]  /*10480*/  @!P0 IMAD.MOV.U32 R19, RZ, RZ, R153 ;  /* 0x000000ffff138224 */ /* 0x000fe200078e0099 */
[----:B------:R-:W2:Y:S04]  /*10490*/  LDL R152, [R1+0x288] ;  /* 0x0002880001987983 */ /* 0x000ea80000100800 */
[----:B------:R0:W2:Y:S04]  /*104a0*/  @!P0 LDG.E.U16 R17, desc[UR6][R18.64] ;  /* 0x0000000612118981 */ /* 0x0000a8000c1e1500 */
[----:B------:R-:W2:Y:S01]  /*104b0*/  LDL R153, [R1+0x284] ;  /* 0x0002840001997983 */ /* 0x000ea20000100800 */
[----:B0-----:R-:W-:-:S02]  /*104c0*/  PRMT R18, RZ, 0x7610, R18 ;  /* 0x00007610ff127816 */ /* 0x001fc40000000012 */
[----:B------:R-:W-:-:S04]  /*104d0*/  PRMT R19, RZ, 0x7610, R19 ;  /* 0x00007610ff137816 */ /* 0x000fc80000000013 */
[----:B----4-:R3:W4:Y:S02]  /*104e0*/  @!P0 LDG.E.U16 R18, desc[UR6][R20.64] ;  /* 0x0000000614128981 */ /* 0x010724000c1e1500 */
[----:B---3--:R-:W-:Y:S02]  /*104f0*/  @!P0 IMAD.MOV.U32 R20, RZ, RZ, R23 ;  /* 0x000000ffff148224 */ /* 0x008fe400078e0017 */
[----:B------:R-:W-:Y:S02]  /*10500*/  @!P0 IMAD.MOV.U32 R21, RZ, RZ, R155 ;  /* 0x000000ffff158224 */ /* 0x000fe400078e009b */
[----:B------:R-:W3:Y:S04]  /*10510*/  LDL R155, [R1+0x208] ;  /* 0x00020800019b7983 */ /* 0x000ee80000100800 */
[----:B------:R0:W4:Y:S02]  /*10520*/  @!P0 LDG.E.U16 R19, desc[UR6][R20.64] ;  /* 0x0000000614138981 */ /* 0x000124000c1e1500 */
[----:B0-----:R-:W-:Y:S01]  /*10530*/  PRMT R20, RZ, 0x7610, R20 ;  /* 0x00007610ff147816 */ /* 0x001fe20000000014 */
[----:B------:R-:W-:-:S02]  /*10540*/  @!P0 IMAD.MOV.U32 R23, RZ, RZ, R22 ;  /* 0x000000ffff178224 */ /* 0x000fc400078e0016 */
[----:B--2---:R-:W-:Y:S01]  /*10550*/  @!P0 IMAD.MOV.U32 R22, RZ, RZ, R3 ;  /* 0x000000ffff168224 */ /* 0x004fe200078e0003 */
[----:B------:R-:W-:Y:S01]  /*10560*/  PRMT R21, RZ, 0x7610, R21 ;  /* 0x00007610ff157816 */ /* 0x000fe20000000015 */
[----:B------:R0:W-:Y:S04]  /*10570*/  STS.U16 [R6+UR4+0x400], R157 ;  /* 0x0004009d06007988 */ /* 0x0001e80008000404 */
[----:B------:R1:W2:Y:S04]  /*10580*/  @!P0 LDG.E.U16 R20, desc[UR6][R22.64] ;  /* 0x0000000616148981 */ /* 0x0002a8000c1e1500 */
[----:B------:R1:W-:Y:S04]  /*10590*/  STS.U16 [R6+UR4+0x800], R156 ;  /* 0x0008009c06007988 */ /* 0x0003e80008000404 */
[----:B0-----:R-:W3:Y:S04]  /*105a0*/  LDL R157, [R1+0x188] ;  /* 0x00018800019d7983 */ /* 0x001ee80000100800 */
[----:B------:R-:W4:Y:S04]  /*105b0*/  LDL R22, [R1+0x2c4] ;  /* 0x0002c40001167983 */ /* 0x000f280000100800 */
[----:B------:R-:W4:Y:S04]  /*105c0*/  LDL R23, [R1+0x2c8] ;  /* 0x0002c80001177983 */ /* 0x000f280000100800 */
[----:B-1----:R-:W3:Y:S04]  /*105d0*/  LDL R156, [R1+0x184] ;  /* 0x00018400019c7983 */ /* 0x002ee80000100800 */
[----:B------:R-:W2:Y:S01]  /*105e0*/  LDL R3, [R1+0x1c8] ;  /* 0x0001c80001037983 */ /* 0x000ea20000100800 */
[----:B----4-:R-:W-:-:S04]  /*105f0*/  @!P0 LOP3.LUT R23, R23, R22, RZ, 0x3c, !PT ;  /* 0x0000001617178212 */ /* 0x010fc800078e3cff */
[----:B------:R-:W-:-:S04]  /*10600*/  @!P0 LOP3.LUT R22, R23, R22, RZ, 0x3c, !PT ;  /* 0x0000001617168212 */ /* 0x000fc800078e3cff */
[----:B------:R-:W-:-:S05]  /*10610*/  @!P0 LOP3.LUT R23, R23, R22, RZ, 0x3c, !PT ;  /* 0x0000001617178212 */ /* 0x000fca00078e3cff */
[----:B------:R0:W4:Y:S02]  /*10620*/  @!P0 LDG.E.U16 R21, desc[UR6][R22.64] ;  /* 0x0000000616158981 */ /* 0x000124000c1e1500 */
[----:B0-----:R-:W-:-:S06]  /*10630*/  PRMT R22, RZ, 0x7610, R22 ;  /* 0x00007610ff167816 */ /* 0x001fcc0000000016 */
[----:B------:R0:W4:Y:S04]  /*10640*/  @!P0 LDG.E.U16 R22, desc[UR6][R152.64] ;  /* 0x0000000698168981 */ /* 0x000128000c1e1500 */
[----:B------:R-:W2:Y:S01]  /*10650*/  LDL R153, [R1+0x244] ;  /* 0x0002440001997983 */ /* 0x000ea20000100800 */
[----:B------:R-:W-:Y:S01]  /*10660*/  PRMT R23, RZ, 0x7610, R23 ;  /* 0x00007610ff177816 */ /* 0x000fe20000000017 */
[----:B0-----:R-:W-:Y:S02]  /*10670*/  @!P0 IMAD.MOV.U32 R152, RZ, RZ, R234 ;  /* 0x000000ffff988224 */ /* 0x001fe400078e00ea */
[----:B------:R0:W-:Y:S01]  /*10680*/  STS.U16 [R6+UR4], R154 ;  /* 0x0000009a06007988 */ /* 0x0001e20008000404 */
[----:B---3--:R-:W-:-:S03]  /*10690*/  @!P0 LOP3.LUT R157, R157, R156, RZ, 0x3c, !PT ;  /* 0x0000009c9d9d8212 */ /* 0x008fc600078e3cff */
[----:B------:R1:W-:Y:S04]  /*106a0*/  STS.U16 [R6+UR4+0xc00], R159 ;  /* 0x000c009f06007988 */ /* 0x0003e80008000404 */
[----:B------:R3:W-:Y:S01]  /*106b0*/  STS.U16 [R6+UR4+0x1000], R158 ;  /* 0x0010009e06007988 */ /* 0x0007e20008000404 */
[----:B0-----:R-:W-:Y:S02]  /*106c0*/  @!P0 IMAD.MOV.U32 R154, RZ, RZ, R155 ;  /* 0x000000ffff9a8224 */ /* 0x001fe400078e009b */
[----:B------:R-:W-:Y:S01]  /*106d0*/  @!P0 IMAD.MOV.U32 R155, RZ, RZ, R224 ;  /* 0x000000ffff9b8224 */ /* 0x000fe200078e00e0 */
[C---:B------:R-:W-:Y:S01]  /*106e0*/  @!P0 LOP3.LUT R156, R157.reuse, R156, RZ, 0x3c, !PT ;  /* 0x0000009c9d9c8212 */ /* 0x040fe200078e3cff */
[----:B-1----:R-:W4:Y:S03]  /*106f0*/  LDL R159, [R1+0x108] ;  /* 0x00010800019f7983 */ /* 0x002f260000100800 */
[----:B------:R-:W-:Y:S01]  /*10700*/  @!P0 LOP3.LUT R157, R157, R156, RZ, 0x3c, !PT ;  /* 0x0000009c9d9d8212 */ /* 0x000fe200078e3cff */
[----:B---3--:R-:W4:Y:S04]  /*10710*/  LDL R158, [R1+0x104] ;  /* 0x00010400019e7983 */ /* 0x008f280000100800 */
[----:B------:R-:W3:Y:S04]  /*10720*/  LDL R234, [R1+0xc4] ;  /* 0x0000c40001ea7983 */ /* 0x000ee80000100800 */
[----:B------:R-:W3:Y:S04]  /*10730*/  LDL R224, [R1+0xc8] ;  /* 0x0000c80001e07983 */ /* 0x000ee80000100800 */
[----:B--2---:R0:W2:Y:S02]  /*10740*/  @!P0 LDG.E.U16 R23, desc[UR6][R152.64] ;  /* 0x0000000698178981 */ /* 0x0040a4000c1e1500 */
[----:B0-----:R-:W-:-:S02]  /*10750*/  PRMT R152, RZ, 0x7610, R152 ;  /* 0x00007610ff987816 */ /* 0x001fc40000000098 */
[----:B------:R-:W-:-:S04]  /*10760*/  PRMT R153, RZ, 0x7610, R153 ;  /* 0x00007610ff997816 */ /* 0x000fc80000000099 */
[----:B------:R0:W2:Y:S02]  /*10770*/  @!P0 LDG.E.U16 R152, desc[UR6][R154.64] ;  /* 0x000000069a988981 */ /* 0x0000a4000c1e1500 */
[----:B0-----:R-:W-:Y:S02]  /*10780*/  @!P0 IMAD.MOV.U32 R154, RZ, RZ, R3 ;  /* 0x000000ffff9a8224 */ /* 0x001fe400078e0003 */
[----:B------:R-:W-:Y:S01]  /*10790*/  @!P0 IMAD.MOV.U32 R155, RZ, RZ, R217 ;  /* 0x000000ffff9b8224 */ /* 0x000fe200078e00d9 */
[----:B------:R-:W3:Y:S04]  /*107a0*/  LDL R3, [R1+0x88] ;  /* 0x0000880001037983 */ /* 0x000ee80000100800 */
[----:B------:R0:W2:Y:S04]  /*107b0*/  @!P0 LDG.E.U16 R153, desc[UR6][R154.64] ;  /* 0x000000069a998981 */ /* 0x0000a8000c1e1500 */
[----:B------:R-:W2:Y:S01]  /*107c0*/  LDL R217, [R1+0x84] ;  /* 0x0000840001d97983 */ /* 0x000ea20000100800 */
[----:B0-----:R-:W-:-:S06]  /*107d0*/  PRMT R154, RZ, 0x7610, R154 ;  /* 0x00007610ff9a7816 */ /* 0x001fcc000000009a */
[----:B------:R0:W2:Y:S04]  /*107e0*/  @!P0 LDG.E.U16 R154, desc[UR6][R156.64] ;  /* 0x000000069c9a8981 */ /* 0x0000a8000c1e1500 */
[----:B------:R-:W0:Y:S04]  /*107f0*/  LDL R156, [R1+0x144] ;  /* 0x00014400019c7983 */ /* 0x000e280000100800 */
[----:B------:R-:W0:Y:S01]  /*10800*/  LDL R157, [R1+0x148] ;  /* 0x00014800019d7983 */ /* 0x000e220000100800 */
[----:B------:R-:W-:Y:S02]  /*10810*/  PRMT R155, RZ, 0x7610, R155 ;  /* 0x00007610ff9b7816 */ /* 0x000fe4000000009b */
[----:B----4-:R-:W-:-:S04]  /*10820*/  @!P0 LOP3.LUT R159, R159, R158, RZ, 0x3c, !PT ;  /* 0x0000009e9f9f8212 */ /* 0x010fc800078e3cff */
[----:B------:R-:W-:-:S04]  /*10830*/  @!P0 LOP3.LUT R158, R159, R158, RZ, 0x3c, !PT ;  /* 0x0000009e9f9e8212 */ /* 0x000fc800078e3cff */
[----:B------:R-:W-:Y:S01]  /*10840*/  @!P0 LOP3.LUT R159, R159, R158, RZ, 0x3c, !PT ;  /* 0x0000009e9f9f8212 */ /* 0x000fe200078e3cff */
[----:B------:R-:W-:Y:S04]  /*10850*/  STS.U16 [R6+UR4+0x1400], R161 ;  /* 0x001400a106007988 */ /* 0x000fe80008000404 */
[----:B------:R-:W-:Y:S04]  /*10860*/  STS.U16 [R6+UR4+0x1800], R160 ;  /* 0x001800a006007988 */ /* 0x000fe80008000404 */
[----:B------:R1:W-:Y:S04]  /*10870*/  STS.U16 [R6+UR4+0x1c00], R163 ;  /* 0x001c00a306007988 */ /* 0x0003e80008000404 */
[----:B-1----:R-:W4:Y:S01]  /*10880*/  LDL R163, [R1+0x804] ;  /* 0x0008040001a37983 */ /* 0x002f220000100800 */
[----:B---3--:R-:W-:-:S03]  /*10890*/  @!P0 IMAD.MOV.U32 R160, RZ, RZ, R3 ;  /* 0x000000ffffa08224 */ /* 0x008fc600078e0003 */
[----:B------:R-:W3:Y:S01]  /*108a0*/  LDL R3, [R1+0x3cc] ;  /* 0x0003cc0001037983 */ /* 0x000ee20000100800 */
[----:B0-----:R-:W-:-:S04]  /*108b0*/  @!P0 LOP3.LUT R157, R157, R156, RZ, 0x3c, !PT ;  /* 0x0000009c9d9d8212 */ /* 0x001fc800078e3cff */
[----:B------:R-:W-:-:S04]  /*108c0*/  @!P0 LOP3.LUT R156, R157, R156, RZ, 0x3c, !PT ;  /* 0x0000009c9d9c8212 */ /* 0x000fc800078e3cff */
[----:B------:R-:W-:-:S05]  /*108d0*/  @!P0 LOP3.LUT R157, R157, R156, RZ, 0x3c, !PT ;  /* 0x0000009c9d9d8212 */ /* 0x000fca00078e3cff */
[----:B------:R0:W3:Y:S02]  /*108e0*/  @!P0 LDG.E.U16 R155, desc[UR6][R156.64] ;  /* 0x000000069c9b8981 */ /* 0x0000e4000c1e1500 */
[----:B0-----:R-:W-:Y:S02]  /*108f0*/  PRMT R156, RZ, 0x7610, R156 ;  /* 0x00007610ff9c7816 */ /* 0x001fe4000000009c */
[----:B------:R-:W-:-:S04]  /*10900*/  PRMT R157, RZ, 0x7610, R157 ;  /* 0x00007610ff9d7816 */ /* 0x000fc8000000009d */
[----:B------:R0:W3:Y:S01]  /*10910*/  @!P0 LDG.E.U16 R156, desc[UR6][R158.64] ;  /* 0x000000069e9c8981 */ /* 0x0000e2000c1e1500 */
[----:B--2---:R-:W-:-:S03]  /*10920*/  @!P0 IMAD.MOV.U32 R161, RZ, RZ, R217 ;  /* 0x000000ffffa18224 */ /* 0x004fc600078e00d9 */
[----:B------:R-:W2:Y:S01]  /*10930*/  LDL R217, [R1+0x380] ;  /* 0x0003800001d97983 */ /* 0x000ea20000100800 */
[----:B0-----:R-:W-:Y:S02]  /*10940*/  @!P0 IMAD.MOV.U32 R158, RZ, RZ, R224 ;  /* 0x000000ffff9e8224 */ /* 0x001fe400078e00e0 */
[----:B------:R-:W-:Y:S01]  /*10950*/  @!P0 IMAD.MOV.U32 R159, RZ, RZ, R234 ;  /* 0x000000ffff9f8224 */ /* 0x000fe200078e00ea */
[----:B------:R-:W3:Y:S04]  /*10960*/  LDL R224, [R1+0x3c8] ;  /* 0x0003c80001e07983 */ /* 0x000ee80000100800 */
[----:B------:R0:W3:Y:S04]  /*10970*/  @!P0 LDG.E.U16 R157, desc[UR6][R158.64] ;  /* 0x000000069e9d8981 */ /* 0x0000e8000c1e1500 */
[----:B------:R-:W3:Y:S01]  /*10980*/  LDL R234, [R1+0x37c] ;  /* 0x00037c0001ea7983 */ /* 0x000ee20000100800 */
[----:B0-----:R-:W-:-:S03]  /*10990*/  PRMT R158, RZ, 0x7610, R158 ;  /* 0x00007610ff9e7816 */ /* 0x001fc6000000009e */
[----:B------:R0:W-:Y:S04]  /*109a0*/  STL [R1+0x854], R252 ;  /* 0x000854fc01007387 */ /* 0x0001e80000100800 */
[----:B------:R1:W3:Y:S02]  /*109b0*/  @!P0 LDG.E.U16 R158, desc[UR6][R160.64] ;  /* 0x00000006a09e8981 */ /* 0x0002e4000c1e1500 */
[----:B-1----:R-:W-:Y:S02]  /*109c0*/  @!P0 IMAD.MOV.U32 R160, RZ, RZ, R252 ;  /* 0x000000ffffa08224 */ /* 0x002fe400078e00fc */
[----:B0-----:R-:W3:Y:S01]  /*109d0*/  LDL R252, [R1+0x3fc] ;  /* 0x0003fc0001fc7983 */ /* 0x001ee20000100800 */
[----:B------:R-:W-:Y:S01]  /*109e0*/  PRMT R159, RZ, 0x7610, R159 ;  /* 0x00007610ff9f7816 */ /* 0x000fe2000000009f */
[----:B------:R-:W-:-:S02]  /*109f0*/  @!P0 IMAD.MOV.U32 R161, RZ, RZ, R250 ;  /* 0x000000ffffa18224 */ /* 0x000fc400078e00fa */
[----:B------:R4:W-:Y:S04]  /*10a00*/  STS.U16 [R6+UR4+0x2000], R162 ;  /* 0x002000a206007988 */ /* 0x0009e80008000404 */
[----:B------:R0:W3:Y:S01]  /*10a10*/  @!P0 LDG.E.U16 R159, desc[UR6][R160.64] ;  /* 0x00000006a09f8981 */ /* 0x0000e2000c1e1500 */
[----:B----4-:R-:W-:Y:S01]  /*10a20*/  @!P0 IMAD.MOV.U32 R162, RZ, RZ, R163 ;  /* 0x000000ffffa28224 */ /* 0x010fe200078e00a3 */
[----:B0-----:R-:W-:Y:S02]  /*10a30*/  PRMT R160, RZ, 0x7610, R160 ;  /* 0x00007610ffa07816 */ /* 0x001fe400000000a0 */
[----:B------:R-:W-:Y:S01]  /*10a40*/  PRMT R161, RZ, 0x7610, R161 ;  /* 0x00007610ffa17816 */ /* 0x000fe200000000a1 */
[----:B------:R-:W-:Y:S04]  /*10a50*/  STS.U16 [R6+UR4+0x2400], R165 ;  /* 0x002400a506007988 */ /* 0x000fe80008000404 */
[----:B------:R-:W-:Y:S04]  /*10a60*/  STS.U16 [R6+UR4+0x2800], R164 ;  /* 0x002800a406007988 */ /* 0x000fe80008000404 */
[----:B------:R0:W-:Y:S04]  /*10a70*/  STL [R1+0x850], R250 ;  /* 0x000850fa01007387 */ /* 0x0001e80000100800 */
[----:B0-----:R-:W4:Y:S04]  /*10a80*/  LDL.LU R250, [R1+0x74] ;  /* 0x0000740001fa7983 */ /* 0x001f280000300800 */
[----:B------:R0:W-:Y:S04]  /*10a90*/  STS.U16 [R6+UR4+0x2c00], R167 ;  /* 0x002c00a706007988 */ /* 0x0001e80008000404 */
[----:B0-----:R-:W4:Y:S01]  /*10aa0*/  LDL R167, [R1+0x2fc] ;  /* 0x0002fc0001a77983 */ /* 0x001f220000100800 */
[----:B--2---:R-:W-:-:S03]  /*10ab0*/  @!P0 IMAD.MOV.U32 R164, RZ, RZ, R217 ;  /* 0x000000ffffa48224 */ /* 0x004fc600078e00d9 */
[----:B------:R-:W2:Y:S01]  /*10ac0*/  LDL R217, [R1+0x280] ;  /* 0x0002800001d97983 */ /* 0x000ea20000100800 */
[----:B---3--:R-:W-:-:S03]  /*10ad0*/  @!P0 IMAD.MOV.U32 R165, RZ, RZ, R234 ;  /* 0x000000ffffa58224 */ /* 0x008fc600078e00ea */
[----:B------:R-:W3:Y:S01]  /*10ae0*/  LDL R234, [R1+0x27c] ;  /* 0x00027c0001ea7983 */ /* 0x000ee20000100800 */
[----:B------:R-:W-:-:S03]  /*10af0*/  @!P0 IMAD.MOV.U32 R163, RZ, RZ, R252 ;  /* 0x000000ffffa38224 */ /* 0x000fc600078e00fc */
[----:B------:R-:W4:Y:S04]  /*10b00*/  LDL R252, [R1+0x300] ;  /* 0x0003000001fc7983 */ /* 0x000f280000100800 */
[----:B------:R0:W4:Y:S02]  /*10b10*/  @!P0 LDG.E.U16 R160, desc[UR6][R162.64] ;  /* 0x00000006a2a08981 */ /* 0x000124000c1e1500 */
[----:B0-----:R-:W-:Y:S02]  /*10b20*/  @!P0 IMAD.MOV.U32 R162, RZ, RZ, R3 ;  /* 0x000000ffffa28224 */ /* 0x001fe400078e0003 */
[----:B------:R-:W-:Y:S01]  /*10b30*/  @!P0 IMAD.MOV.U32 R163, RZ, RZ, R224 ;  /* 0x000000ffffa38224 */ /* 0x000fe200078e00e0 */
[----:B------:R-:W4:Y:S04]  /*10b40*/  LDL R3, [R1+0x2c0] ;  /* 0x0002c00001037983 */ /* 0x000f280000100800 */
[----:B------:R0:W4:Y:S04]  /*10b50*/  @!P0 LDG.E.U16 R161, desc[UR6][R162.64] ;  /* 0x00000006a2a18981 */ /* 0x000128000c1e1500 */
[----:B------:R-:W4:Y:S01]  /*10b60*/  LDL R224, [R1+0x2bc] ;  /* 0x0002bc0001e07983 */ /* 0x000f220000100800 */
[----:B0-----:R-:W-:-:S06]  /*10b70*/  PRMT R162, RZ, 0x7610, R162 ;  /* 0x00007610ffa27816 */ /* 0x001fcc00000000a2 */
[----:B------:R0:W4:Y:S04]  /*10b80*/  @!P0 LDG.E.U16 R162, desc[UR6][R164.64] ;  /* 0x00000006a4a28981 */ /* 0x000128000c1e1500 */
[----:B------:R-:W0:Y:S04]  /*10b90*/  LDL R164, [R1+0x33c] ;  /* 0x00033c0001a47983 */ /* 0x000e280000100800 */
[----:B------:R-:W0:Y:S01]  /*10ba0*/  LDL R165, [R1+0x340] ;  /* 0x0003400001a57983 */ /* 0x000e220000100800 */
[----:B------:R-:W-:-:S03]  /*10bb0*/  PRMT R163, RZ, 0x7610, R163 ;  /* 0x00007610ffa37816 */ /* 0x000fc600000000a3 */
[----:B------:R-:W-:Y:S04]  /*10bc0*/  STS.U16 [R6+UR4+0x3000], R166 ;  /* 0x003000a606007988 */ /* 0x000fe80008000404 */
[----:B------:R-:W-:Y:S04]  /*10bd0*/  STS.U16 [R6+UR4+0x3400], R169 ;  /* 0x003400a906007988 */ /* 0x000fe80008000404 */
[----:B------:R-:W-:Y:S04]  /*10be0*/  STS.U16 [R6+UR4+0x3800], R168 ;  /* 0x003800a806007988 */ /* 0x000fe80008000404 */
[----:B------:R1:W-:Y:S04]  /*10bf0*/  STS.U16 [R6+UR4+0x3c00], R171 ;  /* 0x003c00ab06007988 */ /* 0x0003e80008000404 */
[----:B-1----:R-:W4:Y:S01]  /*10c00*/  LDL R171, [R1+0x200] ;  /* 0x0002000001ab7983 */ /* 0x002f220000100800 */
[----:B--2---:R-:W-:Y:S01]  /*10c10*/  @!P0 IMAD.MOV.U32 R168, RZ, RZ, R217 ;  /* 0x000000ffffa88224 */ /* 0x004fe200078e00d9 */
[----:B------:R-:W-:Y:S01]  /*10c20*/  LOP3.LUT R217, R6, 0x10, RZ, 0x3c, !PT ;  /* 0x0000001006d97812 */ /* 0x000fe200078e3cff */
[----:B---3--:R-:W-:-:S02]  /*10c30*/  @!P0 IMAD.MOV.U32 R169, RZ, RZ, R234 ;  /* 0x000000ffffa98224 */ /* 0x008fc400078e00ea */
[----:B----4-:R-:W-:Y:S02]  /*10c40*/  @!P0 IMAD.MOV.U32 R166, RZ, RZ, R252 ;  /* 0x000000ffffa68224 */ /* 0x010fe400078e00fc */
[----:B------:R1:W-:Y:S04]  /*10c50*/  STS.U16 [R217+UR4+0x80], R170 ;  /* 0x000080aad9007988 */ /* 0x0003e80008000404 */
[----:B------:R-:W2:Y:S04]  /*10c60*/  LDL R252, [R1+0x17c] ;  /* 0x00017c0001fc7983 */ /* 0x000ea80000100800 */
[----:B------:R-:W3:Y:S04]  /*10c70*/  LDL R234, [R1+0x180] ;  /* 0x0001800001ea7983 */ /* 0x000ee80000100800 */
[----:B-1----:R-:W4:Y:S01]  /*10c80*/  LDL R170, [R1+0x1fc] ;  /* 0x0001fc0001aa7983 */ /* 0x002f220000100800 */
[----:B0-----:R-:W-:-:S04]  /*10c90*/  @!P0 LOP3.LUT R165, R165, R164, RZ, 0x3c, !PT ;  /* 0x000000a4a5a58212 */ /* 0x001fc800078e3cff */
[----:B------:R-:W-:-:S04]  /*10ca0*/  @!P0 LOP3.LUT R164, R165, R164, RZ, 0x3c, !PT ;  /* 0x000000a4a5a48212 */ /* 0x000fc800078e3cff */
[----:B------:R-:W-:-:S05]  /*10cb0*/  @!P0 LOP3.LUT R165, R165, R164, RZ, 0x3c, !PT ;  /* 0x000000a4a5a58212 */ /* 0x000fca00078e3cff */
[----:B------:R0:W2:Y:S02]  /*10cc0*/  @!P0 LDG.E.U16 R163, desc[UR6][R164.64] ;  /* 0x00000006a4a38981 */ /* 0x0000a4000c1e1500 */
        /* <DEDUP_REMOVED lines=8> */
[----:B0-----:R-:W-:-:S06]  /*10d50*/  PRMT R166, RZ, 0x7610, R166 ;  /* 0x00007610ffa67816 */ /* 0x001fcc00000000a6 */
[----:B------:R0:W2:Y:S04]  /*10d60*/  @!P0 LDG.E.U16 R166, desc[UR6][R168.64] ;  /* 0x00000006a8a68981 */ /* 0x0000a8000c1e1500 */
[----:B------:R-:W0:Y:S04]  /*10d70*/  LDL R168, [R1+0x23c] ;  /* 0x00023c0001a87983 */ /* 0x000e280000100800 */
[----:B------:R-:W0:Y:S01]  /*10d80*/  LDL R169, [R1+0x240] ;  /* 0x0002400001a97983 */ /* 0x000e220000100800 */
[----:B------:R-:W-:-:S03]  /*10d90*/  PRMT R167, RZ, 0x7610, R167 ;  /* 0x00007610ffa77816 */ /* 0x000fc600000000a7 */
[----:B------:R-:W-:Y:S04]  /*10da0*/  STS.U16 [R217+UR4+0x480], R173 ;  /* 0x000480add9007988 */ /* 0x000fe80008000404 */
[----:B------:R-:W-:Y:S04]  /*10db0*/  STS.U16 [R217+UR4+0x880], R172 ;  /* 0x000880acd9007988 */ /* 0x000fe80008000404 */
[----:B------:R1:W-:Y:S04]  /*10dc0*/  STS.U16 [R217+UR4+0xc80], R175 ;  /* 0x000c80afd9007988 */ /* 0x0003e80008000404 */
[----:B------:R1:W-:Y:S04]  /*10dd0*/  STS.U16 [R217+UR4+0x1080], R174 ;  /* 0x001080aed9007988 */ /* 0x0003e80008000404 */
[----:B-1----:R-:W2:Y:S04]  /*10de0*/  LDL R175, [R1+0x100] ;  /* 0x0001000001af7983 */ /* 0x002ea80000100800 */
[----:B------:R-:W2:Y:S01]  /*10df0*/  LDL R174, [R1+0xfc] ;  /* 0x0000fc0001ae7983 */ /* 0x000ea20000100800 */
[----:B----4-:R-:W-:-:S04]  /*10e00*/  @!P0 LOP3.LUT R171, R171, R170, RZ, 0x3c, !PT ;  /* 0x000000aaabab8212 */ /* 0x010fc800078e3cff */
[----:B------:R-:W-:-:S04]  /*10e10*/  @!P0 LOP3.LUT R170, R171, R170, RZ, 0x3c, !PT ;  /* 0x000000aaabaa8212 */ /* 0x000fc800078e3cff */
[----:B------:R-:W-:Y:S01]  /*10e20*/  @!P0 LOP3.LUT R171, R171, R170, RZ, 0x3c, !PT ;  /* 0x000000aaabab8212 */ /* 0x000fe200078e3cff */
[----:B---3--:R-:W-:Y:S02]  /*10e30*/  @!P0 IMAD.MOV.U32 R172, RZ, RZ, R234 ;  /* 0x000000ffffac8224 */ /* 0x008fe400078e00ea */
[----:B--2---:R-:W-:Y:S01]  /*10e40*/  @!P0 IMAD.MOV.U32 R173, RZ, RZ, R252 ;  /* 0x000000ffffad8224 */ /* 0x004fe200078e00fc */
[----:B------:R-:W2:Y:S04]  /*10e50*/  LDL R234, [R1+0x80] ;  /* 0x0000800001ea7983 */ /* 0x000ea80000100800 */
[----:B------:R-:W3:Y:S01]  /*10e60*/  LDL R252, [R1+0x7c] ;  /* 0x00007c0001fc7983 */ /* 0x000ee20000100800 */
[----:B0-----:R-:W-:-:S04]  /*10e70*/  @!P0 LOP3.LUT R169, R169, R168, RZ, 0x3c, !PT ;  /* 0x000000a8a9a98212 */ /* 0x001fc800078e3cff */
[----:B------:R-:W-:-:S04]  /*10e80*/  @!P0 LOP3.LUT R168, R169, R168, RZ, 0x3c, !PT ;  /* 0x000000a8a9a88212 */ /* 0x000fc800078e3cff */
[----:B------:R-:W-:-:S05]  /*10e90*/  @!P0 LOP3.LUT R169, R169, R168, RZ, 0x3c, !PT ;  /* 0x000000a8a9a98212 */ /* 0x000fca00078e3cff */
[----:B------:R0:W4:Y:S02]  /*10ea0*/  @!P0 LDG.E.U16 R167, desc[UR6][R168.64] ;  /* 0x00000006a8a78981 */ /* 0x000124000c1e1500 */
[----:B0-----:R-:W-:Y:S02]  /*10eb0*/  PRMT R168, RZ, 0x7610, R168 ;  /* 0x00007610ffa87816 */ /* 0x001fe400000000a8 */
[----:B------:R-:W-:-:S04]  /*10ec0*/  PRMT R169, RZ, 0x7610, R169 ;  /* 0x00007610ffa97816 */ /* 0x000fc800000000a9 */
[----:B------:R0:W4:Y:S02]  /*10ed0*/  @!P0 LDG.E.U16 R168, desc[UR6][R170.64] ;  /* 0x00000006aaa88981 */ /* 0x000124000c1e1500 */
[----:B0-----:R-:W-:Y:S02]  /*10ee0*/  @!P0 IMAD.MOV.U32 R170, RZ, RZ, R3 ;  /* 0x000000ffffaa8224 */ /* 0x001fe400078e0003 */
[----:B------:R-:W-:Y:S01]  /*10ef0*/  @!P0 IMAD.MOV.U32 R171, RZ, RZ, R224 ;  /* 0x000000ffffab8224 */ /* 0x000fe200078e00e0 */
[----:B------:R-:W2:Y:S04]  /*10f00*/  LDL R3, [R1+0xc0] ;  /* 0x0000c00001037983 */ /* 0x000ea80000100800 */
[----:B------:R0:W4:Y:S04]  /*10f10*/  @!P0 LDG.E.U16 R169, desc[UR6][R170.64] ;  /* 0x00000006aaa98981 */ /* 0x000128000c1e1500 */
[----:B------:R-:W3:Y:S01]  /*10f20*/  LDL R224, [R1+0xbc] ;  /* 0x0000bc0001e07983 */ /* 0x000ee20000100800 */
[----:B0-----:R-:W-:-:S06]  /*10f30*/  PRMT R170, RZ, 0x7610, R170 ;  /* 0x00007610ffaa7816 */ /* 0x001fcc00000000aa */
[----:B------:R0:W4:Y:S04]  /*10f40*/  @!P0 LDG.E.U16 R170, desc[UR6][R172.64] ;  /* 0x00000006acaa8981 */ /* 0x000128000c1e1500 */
[----:B------:R-:W0:Y:S04]  /*10f50*/  LDL R172, [R1+0x13c] ;  /* 0x00013c0001ac7983 */ /* 0x000e280000100800 */
[----:B------:R-:W0:Y:S01]  /*10f60*/  LDL R173, [R1+0x140] ;  /* 0x0001400001ad7983 */ /* 0x000e220000100800 */
[----:B------:R-:W-:Y:S02]  /*10f70*/  PRMT R171, RZ, 0x7610, R171 ;  /* 0x00007610ffab7816 */ /* 0x000fe400000000ab */
[----:B------:R-:W-:-:S04]  /*10f80*/  @!P0 LOP3.LUT R175, R175, R174, RZ, 0x3c, !PT ;  /* 0x000000aeafaf8212 */ /* 0x000fc800078e3cff */
[----:B------:R-:W-:-:S04]  /*10f90*/  @!P0 LOP3.LUT R174, R175, R174, RZ, 0x3c, !PT ;  /* 0x000000aeafae8212 */ /* 0x000fc800078e3cff */
[----:B------:R-:W-:Y:S02]  /*10fa0*/  @!P0 LOP3.LUT R175, R175, R174, RZ, 0x3c, !PT ;  /* 0x000000aeafaf8212 */ /* 0x000fe400078e3cff */
[----:B0-----:R-:W-:-:S04]  /*10fb0*/  @!P0 LOP3.LUT R173, R173, R172, RZ, 0x3c, !PT ;  /* 0x000000acadad8212 */ /* 0x001fc800078e3cff */
[----:B------:R-:W-:-:S04]  /*10fc0*/  @!P0 LOP3.LUT R172, R173, R172, RZ, 0x3c, !PT ;  /* 0x000000acadac8212 */ /* 0x000fc800078e3cff */
[----:B------:R-:W-:-:S05]  /*10fd0*/  @!P0 LOP3.LUT R173, R173, R172, RZ, 0x3c, !PT ;  /* 0x000000acadad8212 */ /* 0x000fca00078e3cff */
[----:B------:R0:W4:Y:S02]  /*10fe0*/  @!P0 LDG.E.U16 R171, desc[UR6][R172.64] ;  /* 0x00000006acab8981 */ /* 0x000124000c1e1500 */
[----:B0-----:R-:W-:-:S06]  /*10ff0*/  PRMT R172, RZ, 0x7610, R172 ;  /* 0x00007610ffac7816 */ /* 0x001fcc00000000ac */
[----:B------:R2:W4:Y:S02]  /*11000*/  @!P0 LDG.E.U16 R172, desc[UR6][R174.64] ;  /* 0x00000006aeac8981 */ /* 0x000524000c1e1500 */
[----:B--2---:R-:W-:Y:S02]  /*11010*/  @!P0 IMAD.MOV.U32 R174, RZ, RZ, R3 ;  /* 0x000000ffffae8224 */ /* 0x004fe400078e0003 */
[----:B---3--:R-:W-:Y:S01]  /*11020*/  @!P0 IMAD.MOV.U32 R175, RZ, RZ, R224 ;  /* 0x000000ffffaf8224 */ /* 0x008fe200078e00e0 */
[----:B------:R-:W2:Y:S04]  /*11030*/  LDL R3, [R1+0x800] ;  /* 0x0008000001037983 */ /* 0x000ea80000100800 */
[----:B------:R-:W3:Y:S01]  /*11040*/  LDL R224, [R1+0x7fc] ;  /* 0x0007fc0001e07983 */ /* 0x000ee20000100800 */
[----:B------:R-:W-:-:S03]  /*11050*/  PRMT R173, RZ, 0x7610, R173 ;  /* 0x00007610ffad7816 */ /* 0x000fc600000000ad */
[----:B------:R0:W-:Y:S04]  /*11060*/  STS.U16 [R217+UR4+0x1480], R177 ;  /* 0x001480b1d9007988 */ /* 0x0001e80008000404 */
[----:B------:R1:W4:Y:S04]  /*11070*/  @!P0 LDG.E.U16 R173, desc[UR6][R174.64] ;  /* 0x00000006aead8981 */ /* 0x000328000c1e1500 */
[----:B------:R1:W-:Y:S01]  /*11080*/  STS.U16 [R217+UR4+0x1880], R176 ;  /* 0x001880b0d9007988 */ /* 0x0003e20008000404 */
[----:B0-----:R-:W-:Y:S01]  /*11090*/  @!P0 IMAD.MOV.U32 R177, RZ, RZ, R252 ;  /* 0x000000ffffb18224 */ /* 0x001fe200078e00fc */
[----:B-1----:R-:W-:Y:S01]  /*110a0*/  PRMT R174, RZ, 0x7610, R174 ;  /* 0x00007610ffae7816 */ /* 0x002fe200000000ae */
[----:B------:R-:W-:Y:S01]  /*110b0*/  @!P0 IMAD.MOV.U32 R176, RZ, RZ, R234 ;  /* 0x000000ffffb08224 */ /* 0x000fe200078e00ea */
[----:B------:R-:W-:Y:S01]  /*110c0*/  PRMT R175, RZ, 0x7610, R175 ;  /* 0x00007610ffaf7816 */ /* 0x000fe200000000af */
[----:B------:R-:W-:Y:S04]  /*110d0*/  STS.U16 [R217+UR4+0x1c80], R179 ;  /* 0x001c80b3d9007988 */ /* 0x000fe80008000404 */
[----:B------:R0:W4:Y:S04]  /*110e0*/  @!P0 LDG.E.U16 R174, desc[UR6][R176.64] ;  /* 0x00000006b0ae8981 */ /* 0x000128000c1e1500 */
[----:B------:R-:W-:Y:S04]  /*110f0*/  STS.U16 [R217+UR4+0x2080], R178 ;  /* 0x002080b2d9007988 */ /* 0x000fe80008000404 */
[----:B------:R-:W4:Y:S01]  /*11100*/  LDL R234, [R1+0x338] ;  /* 0x0003380001ea7983 */ /* 0x000f220000100800 */
[----:B0-----:R-:W-:-:S02]  /*11110*/  @!P0 IMAD.MOV.U32 R176, RZ, RZ, R248 ;  /* 0x000000ffffb08224 */ /* 0x001fc400078e00f8 */
[----:B------:R-:W-:Y:S01]  /*11120*/  @!P0 IMAD.MOV.U32 R177, RZ, RZ, R247 ;  /* 0x000000ffffb18224 */ /* 0x000fe200078e00f7 */
[----:B------:R-:W4:Y:S04]  /*11130*/  LDL.LU R252, [R1+0x24] ;  /* 0x0000240001fc7983 */ /* 0x000f280000300800 */
[----:B------:R0:W4:Y:S04]  /*11140*/  @!P0 LDG.E.U16 R175, desc[UR6][R176.64] ;  /* 0x00000006b0af8981 */ /* 0x000128000c1e1500 */
[----:B------:R1:W-:Y:S01]  /*11150*/  STL [R1+0x85c], R248 ;  /* 0x00085cf801007387 */ /* 0x0003e20000100800 */
[----:B0-----:R-:W-:-:S03]  /*11160*/  PRMT R176, RZ, 0x7610, R176 ;  /* 0x00007610ffb07816 */ /* 0x001fc600000000b0 */
[----:B-1----:R-:W4:Y:S04]  /*11170*/  LDL.LU R248, [R1+0xac] ;  /* 0x0000ac0001f87983 */ /* 0x002f280000300800 */
[----:B------:R0:W-:Y:S04]  /*11180*/  STL [R1+0x858], R247 ;  /* 0x000858f701007387 */ /* 0x0001e80000100800 */
[----:B------:R1:W-:Y:S04]  /*11190*/  STS.U16 [R217+UR4+0x2480], R181 ;  /* 0x002480b5d9007988 */ /* 0x0003e80008000404 */
[----:B0-----:R-:W4:Y:S04]  /*111a0*/  LDL.LU R247, [R1+0x78] ;  /* 0x0000780001f77983 */ /* 0x001f280000300800 */
[----:B------:R0:W-:Y:S04]  /*111b0*/  STS.U16 [R217+UR4+0x2880], R180 ;  /* 0x002880b4d9007988 */ /* 0x0001e80008000404 */
[----:B-1----:R-:W4:Y:S04]  /*111c0*/  LDL R181, [R1+0x378] ;  /* 0x0003780001b57983 */ /* 0x002f280000100800 */
[----:B0-----:R-:W4:Y:S01]  /*111d0*/  LDL R180, [R1+0x374] ;  /* 0x0003740001b47983 */ /* 0x001f220000100800 */
[----:B--2---:R-:W-:-:S02]  /*111e0*/  @!P0 IMAD.MOV.U32 R178, RZ, RZ, R3 ;  /* 0x000000ffffb28224 */ /* 0x004fc400078e0003 */
[----:B---3--:R-:W-:Y:S01]  /*111f0*/  @!P0 IMAD.MOV.U32 R179, RZ, RZ, R224 ;  /* 0x000000ffffb38224 */ /* 0x008fe200078e00e0 */
[----:B------:R-:W-:Y:S01]  /*11200*/  PRMT R177, RZ, 0x7610, R177 ;  /* 0x00007610ffb17816 */ /* 0x000fe200000000b1 */
[----:B------:R-:W2:Y:S04]  /*11210*/  LDL R224, [R1+0x2f4] ;  /* 0x0002f40001e07983 */ /* 0x000ea80000100800 */
[----:B------:R0:W3:Y:S04]  /*11220*/  @!P0 LDG.E.U16 R176, desc[UR6][R178.64] ;  /* 0x00000006b2b08981 */ /* 0x0000e8000c1e1500 */
[----:B------:R-:W3:Y:S04]  /*11230*/  LDL R3, [R1+0x2f8] ;  /* 0x0002f80001037983 */ /* 0x000ee80000100800 */
[----:B------:R-:W0:Y:S04]  /*11240*/  LDL R178, [R1+0x3c0] ;  /* 0x0003c00001b27983 */ /* 0x000e280000100800 */
[----:B------:R-:W0:Y:S01]  /*11250*/  LDL R179, [R1+0x3c4] ;  /* 0x0003c40001b37983 */ /* 0x000e220000100800 */
[----:B----4-:R-:W-:-:S04]  /*11260*/  @!P0 LOP3.LUT R181, R181, R180, RZ, 0x3c, !PT ;  /* 0x000000b4b5b58212 */ /* 0x010fc800078e3cff */
[----:B------:R-:W-:-:S04]  /*11270*/  @!P0 LOP3.LUT R180, R181, R180, RZ, 0x3c, !PT ;  /* 0x000000b4b5b48212 */ /* 0x000fc800078e3cff */
[----:B------:R-:W-:Y:S02]  /*11280*/  @!P0 LOP3.LUT R181, R181, R180, RZ, 0x3c, !PT ;  /* 0x000000b4b5b58212 */ /* 0x000fe400078e3cff */
[----:B0-----:R-:W-:-:S04]  /*11290*/  @!P0 LOP3.LUT R179, R179, R178, RZ, 0x3c, !PT ;  /* 0x000000b2b3b38212 */ /* 0x001fc800078e3cff */
[----:B------:R-:W-:-:S04]  /*112a0*/  @!P0 LOP3.LUT R178, R179, R178, RZ, 0x3c, !PT ;  /* 0x000000b2b3b28212 */ /* 0x000fc800078e3cff */
[----:B------:R-:W-:-:S05]  /*112b0*/  @!P0 LOP3.LUT R179, R179, R178, RZ, 0x3c, !PT ;  /* 0x000000b2b3b38212 */ /* 0x000fca00078e3cff */
[----:B------:R0:W4:Y:S02]  /*112c0*/  @!P0 LDG.E.U16 R177, desc[UR6][R178.64] ;  /* 0x00000006b2b18981 */ /* 0x000124000c1e1500 */
[----:B0-----:R-:W-:-:S06]  /*112d0*/  PRMT R178, RZ, 0x7610, R178 ;  /* 0x00007610ffb27816 */ /* 0x001fcc00000000b2 */
[----:B------:R0:W4:Y:S04]  /*112e0*/  @!P0 LDG.E.U16 R178, desc[UR6][R180.64] ;  /* 0x00000006b4b28981 */ /* 0x000128000c1e1500 */
[----:B------:R-:W4:Y:S01]  /*112f0*/  LDL R181, [R1+0x334] ;  /* 0x0003340001b57983 */ /* 0x000f220000100800 */
[----:B------:R-:W-:Y:S01]  /*11300*/  PRMT R179, RZ, 0x7610, R179 ;  /* 0x00007610ffb37816 */ /* 0x000fe200000000b3 */
[----:B0-----:R-:W-:Y:S02]  /*11310*/  @!P0 IMAD.MOV.U32 R180, RZ, RZ, R234 ;  /* 0x000000ffffb48224 */ /* 0x001fe400078e00ea */
[----:B------:R2:W-:Y:S04]  /*11320*/  STS.U16 [R217+UR4+0x2c80], R183 ;  /* 0x002c80b7d9007988 */ /* 0x0005e80008000404 */
[----:B------:R3:W-:Y:S04]  /*11330*/  STS.U16 [R217+UR4+0x3080], R182 ;  /* 0x003080b6d9007988 */ /* 0x0007e80008000404 */
[----:B------:R-:W4:Y:S01]  /*11340*/  LDL R234, [R1+0x238] ;  /* 0x0002380001ea7983 */ /* 0x000f220000100800 */
[----:B--2---:R-:W-:-:S02]  /*11350*/  @!P0 IMAD.MOV.U32 R183, RZ, RZ, R224 ;  /* 0x000000ffffb78224 */ /* 0x004fc400078e00e0 */
[----:B---3--:R-:W-:Y:S01]  /*11360*/  @!P0 IMAD.MOV.U32 R182, RZ, RZ, R3 ;  /* 0x000000ffffb68224 */ /* 0x008fe200078e0003 */
[----:B------:R0:W-:Y:S04]  /*11370*/  STS.U16 [R217+UR4+0x3480], R185 ;  /* 0x003480b9d9007988 */ /* 0x0001e80008000404 */
[----:B------:R1:W-:Y:S04]  /*11380*/  STS.U16 [R217+UR4+0x3880], R184 ;  /* 0x003880b8d9007988 */ /* 0x0003e80008000404 */
[----:B------:R-:W2:Y:S04]  /*11390*/  LDL R224, [R1+0x1f4] ;  /* 0x0001f40001e07983 */ /* 0x000ea80000100800 */
[----:B0-----:R-:W3:Y:S04]  /*113a0*/  LDL R185, [R1+0x278] ;  /* 0x0002780001b97983 */ /* 0x001ee80000100800 */
[----:B-1----:R-:W3:Y:S04]  /*113b0*/  LDL R184, [R1+0x274] ;  /* 0x0002740001b87983 */ /* 0x002ee80000100800 */
[----:B------:R-:W2:Y:S04]  /*113c0*/  LDL R3, [R1+0x1f8] ;  /* 0x0001f80001037983 */ /* 0x000ea80000100800 */
[----:B----4-:R0:W4:Y:S02]  /*113d0*/  @!P0 LDG.E.U16 R179, desc[UR6][R180.64] ;  /* 0x00000006b4b38981 */ /* 0x010124000c1e1500 */
[----:B0-----:R-:W-:-:S06]  /*113e0*/  PRMT R180, RZ, 0x7610, R180 ;  /* 0x00007610ffb47816 */ /* 0x001fcc00000000b4 */
[----:B------:R0:W4:Y:S04]  /*113f0*/  @!P0 LDG.E.U16 R180, desc[UR6][R182.64] ;  /* 0x00000006b6b48981 */ /* 0x000128000c1e1500 */
[----:B------:R-:W0:Y:S04]  /*11400*/  LDL R182, [R1+0x2b4] ;  /* 0x0002b40001b67983 */ /* 0x000e280000100800 */
[----:B------:R-:W0:Y:S01]  /*11410*/  LDL R183, [R1+0x2b8] ;  /* 0x0002b80001b77983 */ /* 0x000e220000100800 */
[----:B------:R-:W-:Y:S02]  /*11420*/  PRMT R181, RZ, 0x7610, R181 ;  /* 0x00007610ffb57816 */ /* 0x000fe400000000b5 */
[----:B---3--:R-:W-:-:S04]  /*11430*/  @!P0 LOP3.LUT R185, R185, R184, RZ, 0x3c, !PT ;  /* 0x000000b8b9b98212 */ /* 0x008fc800078e3cff */
[----:B------:R-:W-:-:S04]  /*11440*/  @!P0 LOP3.LUT R184, R185, R184, RZ, 0x3c, !PT ;  /* 0x000000b8b9b88212 */ /* 0x000fc800078e3cff */
[----:B------:R-:W-:Y:S02]  /*11450*/  @!P0 LOP3.LUT R185, R185, R184, RZ, 0x3c, !PT ;  /* 0x000000b8b9b98212 */ /* 0x000fe400078e3cff */
[----:B0-----:R-:W-:-:S04]  /*11460*/  @!P0 LOP3.LUT R183, R183, R182, RZ, 0x3c, !PT ;  /* 0x000000b6b7b78212 */ /* 0x001fc800078e3cff */
[----:B------:R-:W-:-:S04]  /*11470*/  @!P0 LOP3.LUT R182, R183, R182, RZ, 0x3c, !PT ;  /* 0x000000b6b7b68212 */ /* 0x000fc800078e3cff */
[----:B------:R-:W-:-:S05]  /*11480*/  @!P0 LOP3.LUT R183, R183, R182, RZ, 0x3c, !PT ;  /* 0x000000b6b7b78212 */ /* 0x000fca00078e3cff */
[----:B------:R0:W3:Y:S02]  /*11490*/  @!P0 LDG.E.U16 R181, desc[UR6][R182.64] ;  /* 0x00000006b6b58981 */ /* 0x0000e4000c1e1500 */
[----:B0-----:R-:W-:-:S06]  /*114a0*/  PRMT R182, RZ, 0x7610, R182 ;  /* 0x00007610ffb67816 */ /* 0x001fcc00000000b6 */
[----:B------:R0:W3:Y:S04]  /*114b0*/  @!P0 LDG.E.U16 R182, desc[UR6][R184.64] ;  /* 0x00000006b8b68981 */ /* 0x0000e8000c1e1500 */
[----:B------:R-:W4:Y:S01]  /*114c0*/  LDL R185, [R1+0x234] ;  /* 0x0002340001b97983 */ /* 0x000f220000100800 */
[----:B------:R-:W-:Y:S01]  /*114d0*/  PRMT R183, RZ, 0x7610, R183 ;  /* 0x00007610ffb77816 */ /* 0x000fe200000000b7 */
[----:B0-----:R-:W-:Y:S02]  /*114e0*/  @!P0 IMAD.MOV.U32 R184, RZ, RZ, R234 ;  /* 0x000000ffffb88224 */ /* 0x001fe400078e00ea */
[----:B------:R0:W-:Y:S04]  /*114f0*/  STS.U16 [R217+UR4+0x3c80], R187 ;  /* 0x003c80bbd9007988 */ /* 0x0001e80008000404 */
[----:B------:R-:W3:Y:S01]  /*11500*/  LDL R234, [R1+0xf8] ;  /* 0x0000f80001ea7983 */ /* 0x000ee20000100800 */
[----:B0-----:R-:W-:Y:S01]  /*11510*/  LOP3.LUT R217, R6, 0x20, RZ, 0x3c, !PT ;  /* 0x0000002006d97812 */ /* 0x001fe200078e3cff */
[----:B--2---:R-:W-:-:S02]  /*11520*/  @!P0 IMAD.MOV.U32 R187, RZ, RZ, R224 ;  /* 0x000000ffffbb8224 */ /* 0x004fc400078e00e0 */
[----:B------:R-:W2:Y:S04]  /*11530*/  LDL R224, [R1+0xb4] ;  /* 0x0000b40001e07983 */ /* 0x000ea80000100800 */
[----:B------:R0:W-:Y:S02]  /*11540*/  STS.U16 [R217+UR4+0x100], R186 ;  /* 0x000100bad9007988 */ /* 0x0001e40008000404 */
[----:B0-----:R-:W-:Y:S02]  /*11550*/  @!P0 IMAD.MOV.U32 R186, RZ, RZ, R3 ;  /* 0x000000ffffba8224 */ /* 0x001fe400078e0003 */
[----:B------:R0:W-:Y:S04]  /*11560*/  STS.U16 [R217+UR4+0x500], R189 ;  /* 0x000500bdd9007988 */ /* 0x0001e80008000404 */
[----:B------:R1:W-:Y:S04]  /*11570*/  STS.U16 [R217+UR4+0x900], R188 ;  /* 0x000900bcd9007988 */ /* 0x0003e80008000404 */
[----:B------:R-:W2:Y:S04]  /*11580*/  LDL R3, [R1+0xb8] ;  /* 0x0000b80001037983 */ /* 0x000ea80000100800 */
[----:B0-----:R-:W3:Y:S04]  /*11590*/  LDL R189, [R1+0x178] ;  /* 0x0001780001bd7983 */ /* 0x001ee80000100800 */
[----:B-1----:R-:W3:Y:S04]  /*115a0*/  LDL R188, [R1+0x174] ;  /* 0x0001740001bc7983 */ /* 0x002ee80000100800 */
        /* <DEDUP_REMOVED lines=8> */
[----:B------:R-:W-:Y:S01]  /*11630*/  @!P0 LOP3.LUT R189, R189, R188, RZ, 0x3c, !PT ;  /* 0x000000bcbdbd8212 */ /* 0x000fe200078e3cff */
[----:B------:R1:W-:Y:S04]  /*11640*/  STS.U16 [R217+UR4+0xd00], R191 ;  /* 0x000d00bfd9007988 */ /* 0x0003e80008000404 */
[----:B-1----:R-:W3:Y:S01]  /*11650*/  LDL R191, [R1+0xf4] ;  /* 0x0000f40001bf7983 */ /* 0x002ee20000100800 */
[----:B0-----:R-:W-:-:S04]  /*11660*/  @!P0 LOP3.LUT R187, R187, R186, RZ, 0x3c, !PT ;  /* 0x000000babbbb8212 */ /* 0x001fc800078e3cff */
[----:B------:R-:W-:-:S04]  /*11670*/  @!P0 LOP3.LUT R186, R187, R186, RZ, 0x3c, !PT ;  /* 0x000000babbba8212 */ /* 0x000fc800078e3cff */
[----:B------:R-:W-:-:S05]  /*11680*/  @!P0 LOP3.LUT R187, R187, R186, RZ, 0x3c, !PT ;  /* 0x000000babbbb8212 */ /* 0x000fca00078e3cff */
[----:B------:R0:W4:Y:S02]  /*11690*/  @!P0 LDG.E.U16 R185, desc[UR6][R186.64] ;  /* 0x00000006bab98981 */ /* 0x000124000c1e1500 */
[----:B0-----:R-:W-:-:S06]  /*116a0*/  PRMT R186, RZ, 0x7610, R186 ;  /* 0x00007610ffba7816 */ /* 0x001fcc00000000ba */
[----:B------:R0:W4:Y:S04]  /*116b0*/  @!P0 LDG.E.U16 R186, desc[UR6][R188.64] ;  /* 0x00000006bcba8981 */ /* 0x000128000c1e1500 */
[----:B------:R-:W0:Y:S04]  /*116c0*/  LDL R188, [R1+0x134] ;  /* 0x0001340001bc7983 */ /* 0x000e280000100800 */
[----:B------:R-:W0:Y:S01]  /*116d0*/  LDL R189, [R1+0x138] ;  /* 0x0001380001bd7983 */ /* 0x000e220000100800 */
[----:B------:R-:W-:-:S03]  /*116e0*/  PRMT R187, RZ, 0x7610, R187 ;  /* 0x00007610ffbb7816 */ /* 0x000fc600000000bb */
[----:B------:R1:W-:Y:S02]  /*116f0*/  STS.U16 [R217+UR4+0x1100], R190 ;  /* 0x001100bed9007988 */ /* 0x0003e40008000404 */
[----:B-1----:R-:W-:Y:S02]  /*11700*/  @!P0 IMAD.MOV.U32 R190, RZ, RZ, R234 ;  /* 0x000000ffffbe8224 */ /* 0x002fe400078e00ea */
[----:B------:R-:W-:Y:S04]  /*11710*/  STS.U16 [R217+UR4+0x1500], R211 ;  /* 0x001500d3d9007988 */ /* 0x000fe80008000404 */
[----:B------:R1:W-:Y:S04]  /*11720*/  STS.U16 [R217+UR4+0x1900], R192 ;  /* 0x001900c0d9007988 */ /* 0x0003e80008000404 */
[----:B------:R-:W4:Y:S01]  /*11730*/  LDL R234, [R1+0x7f8] ;  /* 0x0007f80001ea7983 */ /* 0x000f220000100800 */
[----:B-1----:R-:W-:-:S03]  /*11740*/  PRMT R192, RZ, 0x7610, R192 ;  /* 0x00007610ffc07816 */ /* 0x002fc600000000c0 */
[----:B------:R1:W-:Y:S02]  /*11750*/  STS.U16 [R217+UR4+0x1d00], R193 ;  /* 0x001d00c1d9007988 */ /* 0x0003e40008000404 */
[----:B-1----:R-:W-:Y:S02]  /*11760*/  PRMT R193, RZ, 0x7610, R193 ;  /* 0x00007610ffc17816 */ /* 0x002fe400000000c1 */
[----:B0-----:R-:W-:-:S04]  /*11770*/  @!P0 LOP3.LUT R189, R189, R188, RZ, 0x3c, !PT ;  /* 0x000000bcbdbd8212 */ /* 0x001fc800078e3cff */
[----:B------:R-:W-:-:S04]  /*11780*/  @!P0 LOP3.LUT R188, R189, R188, RZ, 0x3c, !PT ;  /* 0x000000bcbdbc8212 */ /* 0x000fc800078e3cff */
[----:B------:R-:W-:-:S05]  /*11790*/  @!P0 LOP3.LUT R189, R189, R188, RZ, 0x3c, !PT ;  /* 0x000000bcbdbd8212 */ /* 0x000fca00078e3cff */
[----:B------:R0:W4:Y:S02]  /*117a0*/  @!P0 LDG.E.U16 R187, desc[UR6][R188.64] ;  /* 0x00000006bcbb8981 */ /* 0x000124000c1e1500 */
[----:B0-----:R-:W-:Y:S02]  /*117b0*/  PRMT R188, RZ, 0x7610, R188 ;  /* 0x00007610ffbc7816 */ /* 0x001fe400000000bc */
[----:B------:R-:W-:-:S04]  /*117c0*/  PRMT R189, RZ, 0x7610, R189 ;  /* 0x00007610ffbd7816 */ /* 0x000fc800000000bd */
[----:B---3--:R2:W3:Y:S02]  /*117d0*/  @!P0 LDG.E.U16 R188, desc[UR6][R190.64] ;  /* 0x00000006bebc8981 */ /* 0x0084e4000c1e1500 */
[----:B--2---:R-:W-:Y:S02]  /*117e0*/  @!P0 IMAD.MOV.U32 R190, RZ, RZ, R3 ;  /* 0x000000ffffbe8224 */ /* 0x004fe400078e0003 */
[----:B------:R-:W-:Y:S01]  /*117f0*/  @!P0 IMAD.MOV.U32 R191, RZ, RZ, R224 ;  /* 0x000000ffffbf8224 */ /* 0x000fe200078e00e0 */
[----:B------:R-:W2:Y:S04]  /*11800*/  LDL R3, [R1+0x3b0] ;  /* 0x0003b00001037983 */ /* 0x000ea80000100800 */
[----:B------:R0:W3:Y:S04]  /*11810*/  @!P0 LDG.E.U16 R189, desc[UR6][R190.64] ;  /* 0x00000006bebd8981 */ /* 0x0000e8000c1e1500 */
[----:B------:R-:W3:Y:S01]  /*11820*/  LDL R224, [R1+0x3ac] ;  /* 0x0003ac0001e07983 */ /* 0x000ee20000100800 */
[----:B0-----:R-:W-:-:S02]  /*11830*/  @!P0 IMAD.MOV.U32 R190, RZ, RZ, R247 ;  /* 0x000000ffffbe8224 */ /* 0x001fc400078e00f7 */
[----:B------:R-:W-:Y:S01]  /*11840*/  @!P0 IMAD.MOV.U32 R191, RZ, RZ, R250 ;  /* 0x000000ffffbf8224 */ /* 0x000fe200078e00fa */
[----:B------:R0:W-:Y:S04]  /*11850*/  STL [R1+0x864], R247 ;  /* 0x000864f701007387 */ /* 0x0001e80000100800 */
[----:B------:R1:W3:Y:S04]  /*11860*/  @!P0 LDG.E.U16 R192, desc[UR6][R190.64] ;  /* 0x00000006bec08981 */ /* 0x0002e8000c1e1500 */
[----:B0-----:R-:W3:Y:S04]  /*11870*/  LDL.LU R247, [R1+0xec] ;  /* 0x0000ec0001f77983 */ /* 0x001ee80000300800 */
[----:B------:R0:W-:Y:S01]  /*11880*/  STL [R1+0x860], R250 ;  /* 0x000860fa01007387 */ /* 0x0001e20000100800 */
[----:B-1----:R-:W-:-:S02]  /*11890*/  @!P0 IMAD.MOV.U32 R190, RZ, RZ, R244 ;  /* 0x000000ffffbe8224 */ /* 0x002fc400078e00f4 */
[----:B------:R-:W-:-:S05]  /*118a0*/  @!P0 IMAD.MOV.U32 R191, RZ, RZ, R242 ;  /* 0x000000ffffbf8224 */ /* 0x000fca00078e00f2 */
[----:B------:R4:W3:Y:S04]  /*118b0*/  @!P0 LDG.E.U16 R193, desc[UR6][R190.64] ;  /* 0x00000006bec18981 */ /* 0x0008e8000c1e1500 */
[----:B0-----:R-:W3:Y:S04]  /*118c0*/  LDL.LU R250, [R1+0xb0] ;  /* 0x0000b00001fa7983 */ /* 0x001ee80000300800 */
[----:B------:R0:W-:Y:S04]  /*118d0*/  STL [R1+0x86c], R244 ;  /* 0x00086cf401007387 */ /* 0x0001e80000100800 */
[----:B0-----:R-:W3:Y:S04]  /*118e0*/  LDL.LU R244, [R1+0x12c] ;  /* 0x00012c0001f47983 */ /* 0x001ee80000300800 */
[----:B------:R0:W-:Y:S04]  /*118f0*/  STL [R1+0x868], R242 ;  /* 0x000868f201007387 */ /* 0x0001e80000100800 */
[----:B0-----:R-:W3:Y:S04]  /*11900*/  LDL.LU R242, [R1+0xf0] ;  /* 0x0000f00001f27983 */ /* 0x001ee80000300800 */
[----:B------:R-:W2:Y:S01]  /*11910*/  LDL R191, [R1+0x3f8] ;  /* 0x0003f80001bf7983 */ /* 0x000ea20000100800 */
[----:B----4-:R-:W-:-:S03]  /*11920*/  @!P0 IMAD.MOV.U32 R190, RZ, RZ, R234 ;  /* 0x000000ffffbe8224 */ /* 0x010fc600078e00ea */
[----:B------:R0:W-:Y:S04]  /*11930*/  STS.U16 [R217+UR4+0x2100], R194 ;  /* 0x002100c2d9007988 */ /* 0x0001e80008000404 */
[----:B------:R1:W-:Y:S04]  /*11940*/  STS.U16 [R217+UR4+0x2500], R210 ;  /* 0x002500d2d9007988 */ /* 0x0003e80008000404 */
[----:B------:R-:W4:Y:S01]  /*11950*/  LDL R234, [R1+0x2b0] ;  /* 0x0002b00001ea7983 */ /* 0x000f220000100800 */
[----:B0-----:R-:W-:Y:S02]  /*11960*/  PRMT R194, RZ, 0x7610, R194 ;  /* 0x00007610ffc27816 */ /* 0x001fe400000000c2 */
[----:B-1----:R-:W-:-:S04]  /*11970*/  PRMT R210, RZ, 0x7610, R210 ;  /* 0x00007610ffd27816 */ /* 0x002fc800000000d2 */
[----:B--2---:R0:W2:Y:S02]  /*11980*/  @!P0 LDG.E.U16 R194, desc[UR6][R190.64] ;  /* 0x00000006bec28981 */ /* 0x0040a4000c1e1500 */
[----:B0-----:R-:W-:Y:S02]  /*11990*/  @!P0 IMAD.MOV.U32 R190, RZ, RZ, R3 ;  /* 0x000000ffffbe8224 */ /* 0x001fe400078e0003 */
[----:B---3--:R-:W-:Y:S01]  /*119a0*/  @!P0 IMAD.MOV.U32 R191, RZ, RZ, R224 ;  /* 0x000000ffffbf8224 */ /* 0x008fe200078e00e0 */
[----:B------:R0:W-:Y:S04]  /*119b0*/  STS.U16 [R217+UR4+0x2900], R209 ;  /* 0x002900d1d9007988 */ /* 0x0001e80008000404 */
[----:B------:R1:W3:Y:S04]  /*119c0*/  @!P0 LDG.E.U16 R210, desc[UR6][R190.64] ;  /* 0x00000006bed28981 */ /* 0x0002e8000c1e1500 */
[----:B------:R-:W2:Y:S04]  /*119d0*/  LDL R224, [R1+0x26c] ;  /* 0x00026c0001e07983 */ /* 0x000ea80000100800 */
[----:B------:R-:W3:Y:S04]  /*119e0*/  LDL R3, [R1+0x270] ;  /* 0x0002700001037983 */ /* 0x000ee80000100800 */
[----:B------:R-:W1:Y:S04]  /*119f0*/  LDL R190, [R1+0x36c] ;  /* 0x00036c0001be7983 */ /* 0x000e680000100800 */
[----:B------:R-:W1:Y:S01]  /*11a00*/  LDL R191, [R1+0x370] ;  /* 0x0003700001bf7983 */ /* 0x000e620000100800 */
[----:B0-----:R-:W-:-:S02]  /*11a10*/  PRMT R209, RZ, 0x7610, R209 ;  /* 0x00007610ffd17816 */ /* 0x001fc400000000d1 */
[----:B-1----:R-:W-:-:S04]  /*11a20*/  @!P0 LOP3.LUT R191, R191, R190, RZ, 0x3c, !PT ;  /* 0x000000bebfbf8212 */ /* 0x002fc800078e3cff */
[----:B------:R-:W-:-:S04]  /*11a30*/  @!P0 LOP3.LUT R190, R191, R190, RZ, 0x3c, !PT ;  /* 0x000000bebfbe8212 */ /* 0x000fc800078e3cff */
[----:B------:R-:W-:-:S05]  /*11a40*/  @!P0 LOP3.LUT R191, R191, R190, RZ, 0x3c, !PT ;  /* 0x000000bebfbf8212 */ /* 0x000fca00078e3cff */
[----:B------:R0:W2:Y:S04]  /*11a50*/  @!P0 LDG.E.U16 R209, desc[UR6][R190.64] ;  /* 0x00000006bed18981 */ /* 0x0000a8000c1e1500 */
[----:B------:R-:W0:Y:S04]  /*11a60*/  LDL R190, [R1+0x32c] ;  /* 0x00032c0001be7983 */ /* 0x000e280000100800 */
[----:B------:R-:W0:Y:S04]  /*11a70*/  LDL R191, [R1+0x330] ;  /* 0x0003300001bf7983 */ /* 0x000e280000100800 */
[----:B------:R1:W-:Y:S02]  /*11a80*/  STS.U16 [R217+UR4+0x2d00], R208 ;  /* 0x002d00d0d9007988 */ /* 0x0003e40008000404 */
[----:B-1----:R-:W-:-:S02]  /*11a90*/  PRMT R208, RZ, 0x7610, R208 ;  /* 0x00007610ffd07816 */ /* 0x002fc400000000d0 */
[----:B0-----:R-:W-:-:S04]  /*11aa0*/  @!P0 LOP3.LUT R191, R191, R190, RZ, 0x3c, !PT ;  /* 0x000000bebfbf8212 */ /* 0x001fc800078e3cff */
        /* <DEDUP_REMOVED lines=11> */
[----:B------:R-:W3:Y:S01]  /*11b60*/  LDL R191, [R1+0x2ac] ;  /* 0x0002ac0001bf7983 */ /* 0x000ee20000100800 */
[----:B----4-:R-:W-:-:S03]  /*11b70*/  @!P0 IMAD.MOV.U32 R190, RZ, RZ, R234 ;  /* 0x000000ffffbe8224 */ /* 0x010fc600078e00ea */
[----:B------:R0:W-:Y:S04]  /*11b80*/  STS.U16 [R217+UR4+0x3500], R206 ;  /* 0x003500ced9007988 */ /* 0x0001e80008000404 */
[----:B------:R1:W-:Y:S04]  /*11b90*/  STS.U16 [R217+UR4+0x3900], R205 ;  /* 0x003900cdd9007988 */ /* 0x0003e80008000404 */
[----:B------:R-:W4:Y:S01]  /*11ba0*/  LDL R234, [R1+0x170] ;  /* 0x0001700001ea7983 */ /* 0x000f220000100800 */
[----:B0-----:R-:W-:Y:S02]  /*11bb0*/  PRMT R206, RZ, 0x7610, R206 ;  /* 0x00007610ffce7816 */ /* 0x001fe400000000ce */
[----:B-1----:R-:W-:-:S04]  /*11bc0*/  PRMT R205, RZ, 0x7610, R205 ;  /* 0x00007610ffcd7816 */ /* 0x002fc800000000cd */
[----:B---3--:R0:W3:Y:S02]  /*11bd0*/  @!P0 LDG.E.U16 R206, desc[UR6][R190.64] ;  /* 0x00000006bece8981 */ /* 0x0080e4000c1e1500 */
[----:B0-----:R-:W-:Y:S02]  /*11be0*/  @!P0 IMAD.MOV.U32 R190, RZ, RZ, R3 ;  /* 0x000000ffffbe8224 */ /* 0x001fe400078e0003 */
[----:B--2---:R-:W-:Y:S01]  /*11bf0*/  @!P0 IMAD.MOV.U32 R191, RZ, RZ, R224 ;  /* 0x000000ffffbf8224 */ /* 0x004fe200078e00e0 */
[----:B------:R0:W-:Y:S04]  /*11c00*/  STS.U16 [R217+UR4+0x3d00], R204 ;  /* 0x003d00ccd9007988 */ /* 0x0001e80008000404 */
[----:B------:R1:W2:Y:S04]  /*11c10*/  @!P0 LDG.E.U16 R205, desc[UR6][R190.64] ;  /* 0x00000006becd8981 */ /* 0x0002a8000c1e1500 */
        /* <DEDUP_REMOVED lines=9> */
[----:B------:R-:W0:Y:S01]  /*11cb0*/  LDL R191, [R1+0x1f0] ;  /* 0x0001f00001bf7983 */ /* 0x000e220000100800 */
[----:B------:R-:W-:-:S05]  /*11cc0*/  LOP3.LUT R224, R6, 0x30, RZ, 0x3c, !PT ;  /* 0x0000003006e07812 */ /* 0x000fca00078e3cff */
[----:B------:R1:W-:Y:S02]  /*11cd0*/  STS.U16 [R224+UR4+0x180], R203 ;  /* 0x000180cbe0007988 */ /* 0x0003e40008000404 */
[----:B-1----:R-:W-:Y:S02]  /*11ce0*/  PRMT R203, RZ, 0x7610, R203 ;  /* 0x00007610ffcb7816 */ /* 0x002fe400000000cb */
        /* <DEDUP_REMOVED lines=15> */
[----:B------:R-:W4:Y:S01]  /*11de0*/  LDL R234, [R1+0x3f4] ;  /* 0x0003f40001ea7983 */ /* 0x000f220000100800 */
[----:B0-----:R-:W-:-:S03]  /*11df0*/  PRMT R201, RZ, 0x7610, R201 ;  /* 0x00007610ffc97816 */ /* 0x001fc600000000c9 */
[----:B------:R0:W-:Y:S04]  /*11e00*/  STS.U16 [R224+UR4+0xd80], R200 ;  /* 0x000d80c8e0007988 */ /* 0x0001e80008000404 */
[----:B0-----:R-:W2:Y:S01]  /*11e10*/  LDL R224, [R1+0x3a4] ;  /* 0x0003a40001e07983 */ /* 0x001ea20000100800 */
[----:B------:R-:W-:-:S03]  /*11e20*/  PRMT R200, RZ, 0x7610, R200 ;  /* 0x00007610ffc87816 */ /* 0x000fc600000000c8 */
[----:B---3--:R0:W3:Y:S02]  /*11e30*/  @!P0 LDG.E.U16 R201, desc[UR6][R190.64] ;  /* 0x00000006bec98981 */ /* 0x0080e4000c1e1500 */
[----:B0-----:R-:W-:Y:S02]  /*11e40*/  @!P0 IMAD.MOV.U32 R190, RZ, RZ, R3 ;  /* 0x000000ffffbe8224 */ /* 0x001fe400078e0003 */
[----:B------:R-:W2:Y:S01]  /*11e50*/  LDL R3, [R1+0x3a8] ;  /* 0x0003a80001037983 */ /* 0x000ea20000100800 */
[----:B------:R-:W-:-:S03]  /*11e60*/  @!P0 IMAD.MOV.U32 R191, RZ, RZ, R244 ;  /* 0x000000ffffbf8224 */ /* 0x000fc600078e00f4 */
[----:B------:R0:W-:Y:S04]  /*11e70*/  STL [R1+0x870], R244 ;  /* 0x000870f401007387 */ /* 0x0001e80000100800 */
[----:B------:R1:W3:Y:S01]  /*11e80*/  @!P0 LDG.E.U16 R200, desc[UR6][R190.64] ;  /* 0x00000006bec88981 */ /* 0x0002e2000c1e1500 */
[----:B0-----:R-:W-:-:S05]  /*11e90*/  LOP3.LUT R244, R6, 0x30, RZ, 0x3c, !PT ;  /* 0x0000003006f47812 */ /* 0x001fca00078e3cff */
[----:B------:R0:W-:Y:S01]  /*11ea0*/  STS.U16 [R244+UR4+0x1180], R199 ;  /* 0x001180c7f4007988 */ /* 0x0001e20008000404 */
[----:B-1----:R-:W-:Y:S02]  /*11eb0*/  @!P0 IMAD.MOV.U32 R190, RZ, RZ, R242 ;  /* 0x000000ffffbe8224 */ /* 0x002fe400078e00f2 */
[----:B------:R-:W-:Y:S01]  /*11ec0*/  @!P0 IMAD.MOV.U32 R191, RZ, RZ, R247 ;  /* 0x000000ffffbf8224 */ /* 0x000fe200078e00f7 */
[----:B------:R1:W-:Y:S01]  /*11ed0*/  STS.U16 [R244+UR4+0x1580], R198 ;  /* 0x001580c6f4007988 */ /* 0x0003e20008000404 */
[----:B0-----:R-:W-:-:S03]  /*11ee0*/  PRMT R199, RZ, 0x7610, R199 ;  /* 0x00007610ffc77816 */ /* 0x001fc600000000c7 */
[----:B------:R0:W-:Y:S01]  /*11ef0*/  STL [R1+0x878], R242 ;  /* 0x000878f201007387 */ /* 0x0001e20000100800 */
[----:B-1----:R-:W-:-:S03]  /*11f00*/  PRMT R198, RZ, 0x7610, R198 ;  /* 0x00007610ffc67816 */ /* 0x002fc600000000c6 */
[----:B------:R1:W3:Y:S04]  /*11f10*/  @!P0 LDG.E.U16 R199, desc[UR6][R190.64] ;  /* 0x00000006bec78981 */ /* 0x0002e8000c1e1500 */
[----:B0-----:R-:W2:Y:S01]  /*11f20*/  LDL R242, [R1+0x3f0] ;  /* 0x0003f00001f27983 */ /* 0x001ea20000100800 */
[----:B-1----:R-:W-:Y:S02]  /*11f30*/  @!P0 IMAD.MOV.U32 R190, RZ, RZ, R250 ;  /* 0x000000ffffbe8224 */ /* 0x002fe400078e00fa */
[----:B------:R-:W-:Y:S01]  /*11f40*/  @!P0 IMAD.MOV.U32 R191, RZ, RZ, R248 ;  /* 0x000000ffffbf8224 */ /* 0x000fe200078e00f8 */
[----:B------:R0:W-:Y:S04]  /*11f50*/  STS.U16 [R244+UR4+0x1980], R197 ;  /* 0x001980c5f4007988 */ /* 0x0001e80008000404 */
[----:B------:R1:W3:Y:S04]  /*11f60*/  @!P0 LDG.E.U16 R198, desc[UR6][R190.64] ;  /* 0x00000006bec68981 */ /* 0x0002e8000c1e1500 */
[----:B------:R-:W-:Y:S01]  /*11f70*/  STL [R1+0x874], R247 ;  /* 0x000874f701007387 */ /* 0x000fe20000100800 */
[----:B0-----:R-:W-:-:S03]  /*11f80*/  PRMT R197, RZ, 0x7610, R197 ;  /* 0x00007610ffc57816 */ /* 0x001fc600000000c5 */
[----:B------:R-:W-:Y:S01]  /*11f90*/  STL [R1+0x880], R250 ;  /* 0x000880fa01007387 */ /* 0x000fe20000100800 */
[----:B-1----:R-:W-:Y:S02]  /*11fa0*/  @!P0 IMAD.MOV.U32 R190, RZ, RZ, R252 ;  /* 0x000000ffffbe8224 */ /* 0x002fe400078e00fc */
[----:B------:R-:W-:Y:S01]  /*11fb0*/  @!P0 IMAD.MOV.U32 R191, RZ, RZ, R0 ;  /* 0x000000ffffbf8224 */ /* 0x000fe200078e0000 */
[----:B------:R-:W-:Y:S04]  /*11fc0*/  STL [R1+0x87c], R248 ;  /* 0x00087cf801007387 */ /* 0x000fe80000100800 */
[----:B------:R-:W-:Y:S04]  /*11fd0*/  STL [R1+0x888], R252 ;  /* 0x000888fc01007387 */ /* 0x000fe80000100800 */
[----:B------:R-:W-:Y:S04]  /*11fe0*/  STL [R1+0x884], R0 ;  /* 0x0008840001007387 */ /* 0x000fe80000100800 */
[----:B------:R0:W3:Y:S04]  /*11ff0*/  @!P0 LDG.E.U16 R197, desc[UR6][R190.64] ;  /* 0x00000006bec58981 */ /* 0x0000e8000c1e1500 */
[----:B------:R1:W-:Y:S04]  /*12000*/  STL [R1+0x890], R239 ;  /* 0x000890ef01007387 */ /* 0x0003e80000100800 */
[----:B------:R4:W-:Y:S01]  /*12010*/  STL [R1+0x88c], R236 ;  /* 0x00088cec01007387 */ /* 0x0009e20000100800 */
[----:B0-----:R-:W-:-:S02]  /*12020*/  @!P0 IMAD.MOV.U32 R190, RZ, RZ, R239 ;  /* 0x000000ffffbe8224 */ /* 0x001fc400078e00ef */
[----:B------:R-:W-:Y:S01]  /*12030*/  @!P0 IMAD.MOV.U32 R191, RZ, RZ, R236 ;  /* 0x000000ffffbf8224 */ /* 0x000fe200078e00ec */
[----:B-1----:R-:W3:Y:S04]  /*12040*/  LDL R239, [R1+0x364] ;  /* 0x0003640001ef7983 */ /* 0x002ee80000100800 */
[----:B----4-:R-:W4:Y:S04]  /*12050*/  LDL R236, [R1+0x368] ;  /* 0x0003680001ec7983 */ /* 0x010f280000100800 */
[----:B------:R0:W-:Y:S04]  /*12060*/  STS.U16 [R244+UR4+0x1d80], R196 ;  /* 0x001d80c4f4007988 */ /* 0x0001e80008000404 */
[----:B------:R1:W-:Y:S01]  /*12070*/  STS.U16 [R244+UR4+0x2180], R195 ;  /* 0x002180c3f4007988 */ /* 0x0003e20008000404 */
[----:B0-----:R-:W-:-:S02]  /*12080*/  PRMT R196, RZ, 0x7610, R196 ;  /* 0x00007610ffc47816 */ /* 0x001fc400000000c4 */
[----:B-1----:R-:W-:-:S04]  /*12090*/  PRMT R195, RZ, 0x7610, R195 ;  /* 0x00007610ffc37816 */ /* 0x002fc800000000c3 */
[----:B------:R0:W4:Y:S01]  /*120a0*/  @!P0 LDG.E.U16 R196, desc[UR6][R190.64] ;  /* 0x00000006bec48981 */ /* 0x000122000c1e1500 */
[----:B------:R-:W-:Y:S01]  /*120b0*/  PRMT R211, RZ, 0x7610, R211 ;  /* 0x00007610ffd37816 */ /* 0x000fe200000000d3 */
[----:B0-----:R-:W-:Y:S02]  /*120c0*/  @!P0 IMAD.MOV.U32 R190, RZ, RZ, R234 ;  /* 0x000000ffffbe8224 */ /* 0x001fe400078e00ea */
[----:B------:R0:W-:Y:S02]  /*120d0*/  STS.U16 [R244+UR4+0x2580], R214 ;  /* 0x002580d6f4007988 */ /* 0x0001e40008000404 */
[----:B0-----:R-:W-:Y:S01]  /*120e0*/  PRMT R214, RZ, 0x7610, R214 ;  /* 0x00007610ffd67816 */ /* 0x001fe200000000d6 */
[----:B--2---:R-:W-:Y:S02]  /*120f0*/  @!P0 IMAD.MOV.U32 R191, RZ, RZ, R242 ;  /* 0x000000ffffbf8224 */ /* 0x004fe400078e00f2 */
[----:B------:R-:W2:Y:S04]  /*12100*/  LDL R242, [R1+0x2a4] ;  /* 0x0002a40001f27983 */ /* 0x000ea80000100800 */
[----:B------:R0:W2:Y:S02]  /*12110*/  @!P0 LDG.E.U16 R195, desc[UR6][R190.64] ;  /* 0x00000006bec38981 */ /* 0x0000a4000c1e1500 */
[----:B0-----:R-:W-:-:S02]  /*12120*/  @!P0 IMAD.MOV.U32 R190, RZ, RZ, R3 ;  /* 0x000000ffffbe8224 */ /* 0x001fc400078e0003 */
[----:B------:R-:W-:Y:S01]  /*12130*/  @!P0 IMAD.MOV.U32 R191, RZ, RZ, R224 ;  /* 0x000000ffffbf8224 */ /* 0x000fe200078e00e0 */
[----:B------:R-:W2:Y:S04]  /*12140*/  LDL R3, [R1+0x2a8] ;  /* 0x0002a80001037983 */ /* 0x000ea80000100800 */
[----:B------:R-:W2:Y:S04]  /*12150*/  LDL.LU R234, [R1+0x70] ;  /* 0x0000700001ea7983 */ /* 0x000ea80000300800 */
[----:B------:R3:W2:Y:S04]  /*12160*/  @!P0 LDG.E.U16 R211, desc[UR6][R190.64] ;  /* 0x00000006bed38981 */ /* 0x0006a8000c1e1500 */
[----:B------:R-:W2:Y:S04]  /*12170*/  LDL.LU R224, [R1+0x60] ;  /* 0x0000600001e07983 */ /* 0x000ea80000300800 */
[----:B------:R-:W2:Y:S04]  /*12180*/  LDL.LU R0, [R1+0x54] ;  /* 0x0000540001007983 */ /* 0x000ea80000300800 */
[----:B------:R-:W2:Y:S04]  /*12190*/  LDL.LU R252, [R1+0x48] ;  /* 0x0000480001fc7983 */ /* 0x000ea80000300800 */
[----:B------:R-:W2:Y:S04]  /*121a0*/  LDL.LU R248, [R1+0x3c] ;  /* 0x00003c0001f87983 */ /* 0x000ea80000300800 */
[----:B------:R-:W2:Y:S01]  /*121b0*/  LDL.LU R250, [R1+0x30] ;  /* 0x0000300001fa7983 */ /* 0x000ea20000300800 */
[----:B---3--:R-:W-:-:S03]  /*121c0*/  @!P0 IMAD.MOV.U32 R191, RZ, RZ, R239 ;  /* 0x000000ffffbf8224 */ /* 0x008fc600078e00ef */
[----:B------:R-:W3:Y:S01]  /*121d0*/  LDL.LU R247, [R1+0x28] ;  /* 0x0000280001f77983 */ /* 0x000ee20000300800 */
[----:B----4-:R-:W-:-:S03]  /*121e0*/  @!P0 IMAD.MOV.U32 R190, RZ, RZ, R236 ;  /* 0x000000ffffbe8224 */ /* 0x010fc600078e00ec */
[----:B------:R0:W-:Y:S04]  /*121f0*/  STS.U16 [R244+UR4+0x2980], R241 ;  /* 0x002980f1f4007988 */ /* 0x0001e80008000404 */
[----:B------:R1:W4:Y:S04]  /*12200*/  @!P0 LDG.E.U16 R214, desc[UR6][R190.64] ;  /* 0x00000006bed68981 */ /* 0x000328000c1e1500 */
[----:B------:R-:W3:Y:S04]  /*12210*/  LDL R236, [R1+0x268] ;  /* 0x0002680001ec7983 */ /* 0x000ee80000100800 */
[----:B0-----:R-:W2:Y:S04]  /*12220*/  LDL R241, [R1+0x2e8] ;  /* 0x0002e80001f17983 */ /* 0x001ea80000100800 */
[----:B------:R-:W1:Y:S04]  /*12230*/  LDL R190, [R1+0x324] ;  /* 0x0003240001be7983 */ /* 0x000e680000100800 */
[----:B------:R-:W1:Y:S04]  /*12240*/  LDL R191, [R1+0x328] ;  /* 0x0003280001bf7983 */ /* 0x000e680000100800 */
[----:B------:R0:W-:Y:S04]  /*12250*/  STS.U16 [R244+UR4+0x2d80], R233 ;  /* 0x002d80e9f4007988 */ /* 0x0001e80008000404 */
[----:B------:R-:W4:Y:S01]  /*12260*/  LDL R239, [R1+0x264] ;  /* 0x0002640001ef7983 */ /* 0x000f220000100800 */
[----:B0-----:R-:W-:-:S02]  /*12270*/  PRMT R233, RZ, 0x7610, R233 ;  /* 0x00007610ffe97816 */ /* 0x001fc400000000e9 */
[----:B-1----:R-:W-:-:S04]  /*12280*/  @!P0 LOP3.LUT R191, R191, R190, RZ, 0x3c, !PT ;  /* 0x000000bebfbf8212 */ /* 0x002fc800078e3cff */
[----:B------:R-:W-:-:S04]  /*12290*/  @!P0 LOP3.LUT R190, R191, R190, RZ, 0x3c, !PT ;  /* 0x000000bebfbe8212 */ /* 0x000fc800078e3cff */
[----:B------:R-:W-:-:S05]  /*122a0*/  @!P0 LOP3.LUT R191, R191, R190, RZ, 0x3c, !PT ;  /* 0x000000bebfbf8212 */ /* 0x000fca00078e3cff */
[----:B------:R2:W4:Y:S04]  /*122b0*/  @!P0 LDG.E.U16 R233, desc[UR6][R190.64] ;  /* 0x00000006bee98981 */ /* 0x000528000c1e1500 */
[----:B------:R-:W3:Y:S01]  /*122c0*/  LDL R191, [R1+0x2e4] ;  /* 0x0002e40001bf7983 */ /* 0x000ee20000100800 */
[----:B--2---:R-:W-:-:S03]  /*122d0*/  @!P0 IMAD.MOV.U32 R190, RZ, RZ, R241 ;  /* 0x000000ffffbe8224 */ /* 0x004fc600078e00f1 */
[----:B------:R0:W-:Y:S04]  /*122e0*/  STS.U16 [R244+UR4+0x3180], R226 ;  /* 0x003180e2f4007988 */ /* 0x0001e80008000404 */
[----:B------:R1:W-:Y:S04]  /*122f0*/  STS.U16 [R244+UR4+0x3580], R219 ;  /* 0x003580dbf4007988 */ /* 0x0003e80008000404 */
[----:B------:R-:W2:Y:S01]  /*12300*/  LDL.LU R241, [R1+0x50] ;  /* 0x0000500001f17983 */ /* 0x000ea20000300800 */
[----:B0-----:R-:W-:Y:S02]  /*12310*/  PRMT R226, RZ, 0x7610, R226 ;  /* 0x00007610ffe27816 */ /* 0x001fe400000000e2 */
[----:B-1----:R-:W-:Y:S01]  /*12320*/  PRMT R219, RZ, 0x7610, R219 ;  /* 0x00007610ffdb7816 */ /* 0x002fe200000000db */
[----:B------:R-:W-:Y:S04]  /*12330*/  STS.U16 [R244+UR4+0x3980], R213 ;  /* 0x003980d5f4007988 */ /* 0x000fe80008000404 */
[----:B------:R-:W-:Y:S04]  /*12340*/  STS.U16 [R244+UR4+0x3d80], R11 ;  /* 0x003d800bf4007988 */ /* 0x000fe80008000404 */
[----:B---3--:R0:W3:Y:S02]  /*12350*/  @!P0 LDG.E.U16 R226, desc[UR6][R190.64] ;  /* 0x00000006bee28981 */ /* 0x0080e4000c1e1500 */
[----:B0-----:R-:W-:-:S02]  /*12360*/  @!P0 IMAD.MOV.U32 R190, RZ, RZ, R3 ;  /* 0x000000ffffbe8224 */ /* 0x001fc400078e0003 */
[----:B------:R-:W-:Y:S01]  /*12370*/  @!P0 IMAD.MOV.U32 R191, RZ, RZ, R242 ;  /* 0x000000ffffbf8224 */ /* 0x000fe200078e00f2 */
[----:B------:R-:W-:Y:S01]  /*12380*/  LOP3.LUT R3, R6, 0x40, RZ, 0x3c, !PT ;  /* 0x0000004006037812 */ /* 0x000fe200078e3cff */
[----:B------:R-:W3:Y:S04]  /*12390*/  LDL.LU R242, [R1+0x44] ;  /* 0x0000440001f27983 */ /* 0x000ee80000300800 */
[----:B------:R0:W3:Y:S04]  /*123a0*/  @!P0 LDG.E.U16 R219, desc[UR6][R190.64] ;  /* 0x00000006bedb8981 */ /* 0x0000e8000c1e1500 */
[----:B------:R1:W-:Y:S01]  /*123b0*/  STS.U16 [R3+UR4+0x200], R234 ;  /* 0x000200ea03007988 */ /* 0x0003e20008000404 */
[----:B0-----:R-:W-:-:S02]  /*123c0*/  @!P0 IMAD.MOV.U32 R190, RZ, RZ, R236 ;  /* 0x000000ffffbe8224 */ /* 0x001fc400078e00ec */
[----:B----4-:R-:W-:Y:S01]  /*123d0*/  @!P0 IMAD.MOV.U32 R191, RZ, RZ, R239 ;  /* 0x000000ffffbf8224 */ /* 0x010fe200078e00ef */
[----:B------:R-:W4:Y:S04]  /*123e0*/  LDL.LU R236, [R1+0x38] ;  /* 0x0000380001ec7983 */ /* 0x000f280000300800 */
[----:B------:R-:W4:Y:S04]  /*123f0*/  LDL.LU R239, [R1+0x2c] ;  /* 0x00002c0001ef7983 */ /* 0x000f280000300800 */
[----:B-1----:R-:W2:Y:S04]  /*12400*/  LDL.LU R234, [R1+0x8fc] ;  /* 0x0008fc0001ea7983 */ /* 0x002ea80000300800 */
[----:B------:R0:W-:Y:S04]  /*12410*/  STS.U16 [R3+UR4+0x600], R224 ;  /* 0x000600e003007988 */ /* 0x0001e80008000404 */
[----:B------:R-:W-:Y:S04]  /*12420*/  STS.U16 [R3+UR4+0xa00], R0 ;  /* 0x000a000003007988 */ /* 0x000fe80008000404 */
[----:B------:R-:W-:Y:S04]  /*12430*/  STS.U16 [R3+UR4+0xe00], R252 ;  /* 0x000e00fc03007988 */ /* 0x000fe80008000404 */
[----:B------:R-:W-:Y:S04]  /*12440*/  STS.U16 [R3+UR4+0x1200], R248 ;  /* 0x001200f803007988 */ /* 0x000fe80008000404 */
[----:B------:R-:W-:Y:S04]  /*12450*/  STS.U16 [R3+UR4+0x1600], R250 ;  /* 0x001600fa03007988 */ /* 0x000fe80008000404 */
[----:B------:R-:W-:Y:S04]  /*12460*/  STS.U16 [R3+UR4+0x1a00], R247 ;  /* 0x001a00f703007988 */ /* 0x000fe80008000404 */
[----:B0-----:R-:W4:Y:S04]  /*12470*/  LDL.LU R224, [R1+0x8f8] ;  /* 0x0008f80001e07983 */ /* 0x001f280000300800 */
[----:B--2---:R0:W-:Y:S04]  /*12480*/  STS.U16 [R3+UR4+0x1e00], R234 ;  /* 0x001e00ea03007988 */ /* 0x0041e80008000404 */
[----:B------:R1:W-:Y:S04]  /*12490*/  STS.U16 [R3+UR4+0x2200], R227 ;  /* 0x002200e303007988 */ /* 0x0003e80008000404 */
[----:B0-----:R-:W2:Y:S04]  /*124a0*/  LDL.LU R234, [R1+0x8f4] ;  /* 0x0008f40001ea7983 */ /* 0x001ea80000300800 */
[----:B-1----:R-:W2:Y:S04]  /*124b0*/  LDL.LU R227, [R1+0x8f0] ;  /* 0x0008f00001e37983 */ /* 0x002ea80000300800 */
[----:B------:R-:W2:Y:S04]  /*124c0*/  LDL.LU R0, [R1+0x68] ;  /* 0x0000680001007983 */ /* 0x000ea80000300800 */
[----:B------:R-:W2:Y:S04]  /*124d0*/  LDL.LU R252, [R1+0x58] ;  /* 0x0000580001fc7983 */ /* 0x000ea80000300800 */
[----:B------:R-:W2:Y:S04]  /*124e0*/  LDL.LU R248, [R1+0x4c] ;  /* 0x00004c0001f87983 */ /* 0x000ea80000300800 */
[----:B------:R-:W2:Y:S04]  /*124f0*/  LDL.LU R250, [R1+0x40] ;  /* 0x0000400001fa7983 */ /* 0x000ea80000300800 */
[----:B------:R-:W-:Y:S04]  /*12500*/  STS.U16 [R3+UR4+0x2600], R7 ;  /* 0x0026000703007988 */ /* 0x000fe80008000404 */
[----:B------:R-:W2:Y:S04]  /*12510*/  LDL.LU R247, [R1+0x34] ;  /* 0x0000340001f77983 */ /* 0x000ea80000300800 */
[----:B------:R0:W-:Y:S04]  /*12520*/  STS.U16 [R3+UR4+0x2a00], R246 ;  /* 0x002a00f603007988 */ /* 0x0001e80008000404 */
[----:B------:R1:W-:Y:S04]  /*12530*/  STS.U16 [R3+UR4+0x2e00], R238 ;  /* 0x002e00ee03007988 */ /* 0x0003e80008000404 */
[----:B0-----:R-:W3:Y:S04]  /*12540*/  LDL.LU R246, [R1+0x5c] ;  /* 0x00005c0001f67983 */ /* 0x001ee80000300800 */
[----:B-1----:R-:W4:Y:S01]  /*12550*/  LDL.LU R238, [R1+0x6c] ;  /* 0x00006c0001ee7983 */ /* 0x002f220000300800 */
[----:B------:R-:W-:-:S03]  /*12560*/  LOP3.LUT R7, R6, 0x50, RZ, 0x3c, !PT ;  /* 0x0000005006077812 */ /* 0x000fc600078e3cff */
[----:B------:R-:W-:Y:S04]  /*12570*/  STS.U16 [R3+UR4+0x3200], R230 ;  /* 0x003200e603007988 */ /* 0x000fe80008000404 */
[----:B------:R-:W-:Y:S04]  /*12580*/  STS.U16 [R3+UR4+0x3600], R221 ;  /* 0x003600dd03007988 */ /* 0x000fe80008000404 */
[----:B------:R-:W-:Y:S04]  /*12590*/  STS.U16 [R3+UR4+0x3a00], R212 ;  /* 0x003a00d403007988 */ /* 0x000fe80008000404 */
[----:B------:R-:W-:Y:S04]  /*125a0*/  STS.U16 [R3+UR4+0x3e00], R12 ;  /* 0x003e000c03007988 */ /* 0x000fe80008000404 */
[----:B----4-:R-:W-:Y:S04]  /*125b0*/  STS.U16 [R7+UR4+0x280], R238 ;  /* 0x000280ee07007988 */ /* 0x010fe80008000404 */
[----:B---3--:R-:W-:Y:S04]  /*125c0*/  STS.U16 [R7+UR4+0x680], R246 ;  /* 0x000680f607007988 */ /* 0x008fe80008000404 */
[----:B------:R-:W-:Y:S04]  /*125d0*/  STS.U16 [R7+UR4+0xa80], R241 ;  /* 0x000a80f107007988 */ /* 0x000fe80008000404 */
[----:B------:R0:W-:Y:S04]  /*125e0*/  STS.U16 [R7+UR4+0xe80], R242 ;  /* 0x000e80f207007988 */ /* 0x0001e80008000404 */
[----:B------:R-:W-:Y:S04]  /*125f0*/  STS.U16 [R7+UR4+0x1280], R236 ;  /* 0x001280ec07007988 */ /* 0x000fe80008000404 */
[----:B------:R-:W-:Y:S04]  /*12600*/  STS.U16 [R7+UR4+0x1680], R239 ;  /* 0x001680ef07007988 */ /* 0x000fe80008000404 */
[----:B0-----:R-:W3:Y:S04]  /*12610*/  LDL.LU R242, [R1+0x64] ;  /* 0x0000640001f27983 */ /* 0x001ee80000300800 */
[----:B--2---:R0:W-:Y:S04]  /*12620*/  STS.U16 [R7+UR4+0x1a80], R227 ;  /* 0x001a80e307007988 */ /* 0x0041e80008000404 */
[----:B------:R1:W-:Y:S04]  /*12630*/  STS.U16 [R7+UR4+0x1e80], R231 ;  /* 0x001e80e707007988 */ /* 0x0003e80008000404 */
[----:B0-----:R-:W2:Y:S04]  /*12640*/  LDL.LU R227, [R1+0x8ec] ;  /* 0x0008ec0001e37983 */ /* 0x001ea80000300800 */
[----:B-1----:R-:W4:Y:S04]  /*12650*/  LDL.LU R231, [R1+0x8e8] ;  /* 0x0008e80001e77983 */ /* 0x002f280000300800 */
[----:B------:R-:W-:Y:S04]  /*12660*/  STS.U16 [R7+UR4+0x2280], R229 ;  /* 0x002280e507007988 */ /* 0x000fe80008000404 */
[----:B------:R0:W-:Y:S04]  /*12670*/  STS.U16 [R7+UR4+0x2680], R2 ;  /* 0x0026800207007988 */ /* 0x0001e80008000404 */
[----:B------:R-:W-:Y:S04]  /*12680*/  STS.U16 [R7+UR4+0x2a80], R245 ;  /* 0x002a80f507007988 */ /* 0x000fe80008000404 */
[----:B------:R-:W-:Y:S01]  /*12690*/  STS.U16 [R7+UR4+0x2e80], R237 ;  /* 0x002e80ed07007988 */ /* 0x000fe20008000404 */
[----:B0-----:R-:W-:-:S03]  /*126a0*/  LOP3.LUT R2, R6, 0x60, RZ, 0x3c, !PT ;  /* 0x0000006006027812 */ /* 0x001fc600078e3cff */
[----:B------:R-:W-:Y:S04]  /*126b0*/  STS.U16 [R7+UR4+0x3280], R228 ;  /* 0x003280e407007988 */ /* 0x000fe80008000404 */
        /* <DEDUP_REMOVED lines=8> */
[----:B------:R-:W2:Y:S04]  /*12740*/  LDL.LU R229, [R1+0x8e4] ;  /* 0x0008e40001e57983 */ /* 0x000ea80000300800 */
[----:B----4-:R0:W-:Y:S04]  /*12750*/  STS.U16 [R2+UR4+0x1700], R231 ;  /* 0x001700e702007988 */ /* 0x0101e80008000404 */
[----:B------:R1:W-:Y:S04]  /*12760*/  STS.U16 [R2+UR4+0x1b00], R234 ;  /* 0x001b00ea02007988 */ /* 0x0003e80008000404 */
[----:B------:R4:W-:Y:S04]  /*12770*/  STS.U16 [R2+UR4+0x1f00], R4 ;  /* 0x001f000402007988 */ /* 0x0009e80008000404 */
[----:B0-----:R-:W2:Y:S04]  /*12780*/  LDL.LU R231, [R1+0x8e0] ;  /* 0x0008e00001e77983 */ /* 0x001ea80000300800 */
[----:B-1----:R-:W2:Y:S04]  /*12790*/  LDL.LU R234, [R1+0x8dc] ;  /* 0x0008dc0001ea7983 */ /* 0x002ea80000300800 */
[----:B----4-:R-:W4:Y:S04]  /*127a0*/  LDL.LU R4, [R1+0x8d8] ;  /* 0x0008d80001047983 */ /* 0x010f280000300800 */
        /* <DEDUP_REMOVED lines=9> */
[----:B---3--:R0:W-:Y:S02]  /*12840*/  STS.U16 [R5+UR4+0x380], R242 ;  /* 0x000380f205007988 */ /* 0x0081e40008000404 */
[----:B0-----:R-:W-:-:S02]  /*12850*/  LOP3.LUT R242, R6, 0x10, RZ, 0x3c, !PT ;  /* 0x0000001006f27812 */ /* 0x001fc400078e3cff */
[----:B------:R-:W-:-:S06]  /*12860*/  PRMT R213, RZ, 0x7610, R213 ;  /* 0x00007610ffd57816 */ /* 0x000fcc00000000d5 */
[----:B------:R-:W3:Y:S04]  /*12870*/  @!P0 LDG.E.U16 R213, desc[UR6][R190.64] ;  /* 0x00000006bed58981 */ /* 0x000ee8000c1e1500 */
[----:B----4-:R0:W-:Y:S04]  /*12880*/  STS.U16 [R5+UR4+0x780], R4 ;  /* 0x0007800405007988 */ /* 0x0101e80008000404 */
[----:B--2---:R1:W-:Y:S04]  /*12890*/  STS.U16 [R5+UR4+0xb80], R234 ;  /* 0x000b80ea05007988 */ /* 0x0043e80008000404 */
[----:B------:R2:W-:Y:S04]  /*128a0*/  STS.U16 [R5+UR4+0xf80], R231 ;  /* 0x000f80e705007988 */ /* 0x0005e80008000404 */
[----:B------:R4:W-:Y:S04]  /*128b0*/  STS.U16 [R5+UR4+0x1380], R229 ;  /* 0x001380e505007988 */ /* 0x0009e80008000404 */
[----:B------:R4:W-:Y:S04]  /*128c0*/  STS.U16 [R5+UR4+0x1780], R227 ;  /* 0x001780e305007988 */ /* 0x0009e80008000404 */
[----:B------:R4:W-:Y:S04]  /*128d0*/  STS.U16 [R5+UR4+0x1b80], R224 ;  /* 0x001b80e005007988 */ /* 0x0009e80008000404 */
[----:B------:R3:W-:Y:S04]  /*128e0*/  STS.U16 [R5+UR4+0x1f80], R222 ;  /* 0x001f80de05007988 */ /* 0x0007e80008000404 */
[----:B------:R3:W-:Y:S04]  /*128f0*/  STS.U16 [R5+UR4+0x2380], R220 ;  /* 0x002380dc05007988 */ /* 0x0007e80008000404 */
        /* <DEDUP_REMOVED lines=46> */
[----:B0-----:R-:W3:Y:S04]  /*12be0*/  LDL.LU R4, [R1+0x8d4] ;  /* 0x0008d40001047983 */ /* 0x001ee80000300800 */
[----:B------:R-:W-:Y:S04]  /*12bf0*/  STS.U16 [R217+UR4+0x9d00], R183 ;  /* 0x009d00b7d9007988 */ /* 0x000fe80008000404 */
[----:B-1----:R-:W3:Y:S04]  /*12c00*/  LDL.LU R234, [R1+0x8d0] ;  /* 0x0008d00001ea7983 */ /* 0x002ee80000300800 */
[----:B------:R-:W-:Y:S04]  /*12c10*/  STS.U16 [R217+UR4+0xa100], R184 ;  /* 0x00a100b8d9007988 */ /* 0x000fe80008000404 */
[----:B--2---:R-:W2:Y:S04]  /*12c20*/  LDL.LU R231, [R1+0x8cc] ;  /* 0x0008cc0001e77983 */ /* 0x004ea80000300800 */
[----:B------:R-:W-:Y:S04]  /*12c30*/  STS.U16 [R217+UR4+0xa500], R185 ;  /* 0x00a500b9d9007988 */ /* 0x000fe80008000404 */
[----:B----4-:R-:W4:Y:S04]  /*12c40*/  LDL.LU R229, [R1+0x8c8] ;  /* 0x0008c80001e57983 */ /* 0x010f280000300800 */
[----:B------:R-:W-:Y:S04]  /*12c50*/  STS.U16 [R217+UR4+0xa900], R186 ;  /* 0x00a900bad9007988 */ /* 0x000fe80008000404 */
[----:B------:R-:W4:Y:S04]  /*12c60*/  LDL.LU R227, [R1+0x8c4] ;  /* 0x0008c40001e37983 */ /* 0x000f280000300800 */
[----:B------:R-:W-:Y:S04]  /*12c70*/  STS.U16 [R217+UR4+0xad00], R187 ;  /* 0x00ad00bbd9007988 */ /* 0x000fe80008000404 */
[----:B------:R-:W4:Y:S04]  /*12c80*/  LDL.LU R224, [R1+0x8c0] ;  /* 0x0008c00001e07983 */ /* 0x000f280000300800 */
[----:B------:R-:W-:Y:S04]  /*12c90*/  STS.U16 [R217+UR4+0xb100], R188 ;  /* 0x00b100bcd9007988 */ /* 0x000fe80008000404 */
[----:B---3--:R-:W3:Y:S04]  /*12ca0*/  LDL.LU R222, [R1+0x8bc] ;  /* 0x0008bc0001de7983 */ /* 0x008ee80000300800 */
[----:B------:R-:W-:Y:S04]  /*12cb0*/  STS.U16 [R217+UR4+0xb500], R189 ;  /* 0x00b500bdd9007988 */ /* 0x000fe80008000404 */
[----:B------:R-:W3:Y:S04]  /*12cc0*/  LDL.LU R220, [R1+0x8b8] ;  /* 0x0008b80001dc7983 */ /* 0x000ee80000300800 */
[----:B------:R-:W-:Y:S04]  /*12cd0*/  STS.U16 [R217+UR4+0xb900], R192 ;  /* 0x00b900c0d9007988 */ /* 0x000fe80008000404 */
[----:B------:R-:W-:Y:S04]  /*12ce0*/  STL [R1+0x894], R6 ;  /* 0x0008940601007387 */ /* 0x000fe80000100800 */
[----:B------:R0:W-:Y:S04]  /*12cf0*/  STS.U16 [R217+UR4+0xbd00], R193 ;  /* 0x00bd00c1d9007988 */ /* 0x0001e80008000404 */
[----:B0-----:R-:W3:Y:S04]  /*12d00*/  LDL.LU R217, [R1+0x8b4] ;  /* 0x0008b40001d97983 */ /* 0x001ee80000300800 */
[----:B------:R-:W2:Y:S04]  /*12d10*/  LDL R13, [R1+0x3e8] ;  /* 0x0003e800010d7983 */ /* 0x000ea80000100800 */
[----:B------:R-:W2:Y:S04]  /*12d20*/  LDL R12, [R1+0x3ec] ;  /* 0x0003ec00010c7983 */ /* 0x000ea80000100800 */
[----:B------:R-:W4:Y:S04]  /*12d30*/  LDL R23, [R1+0x3e0] ;  /* 0x0003e00001177983 */ /* 0x000f280000100800 */
[----:B------:R-:W3:Y:S04]  /*12d40*/  LDL R22, [R1+0x3e4] ;  /* 0x0003e40001167983 */ /* 0x000ee80000100800 */
[----:B------:R-:W-:Y:S04]  /*12d50*/  STS.U16 [R244+UR4+0x8180], R194 ;  /* 0x008180c2f4007988 */ /* 0x000fe80008000404 */
[----:B------:R-:W-:Y:S04]  /*12d60*/  STS.U16 [R244+UR4+0x8580], R210 ;  /* 0x008580d2f4007988 */ /* 0x000fe80008000404 */
[----:B------:R-:W4:Y:S04]  /*12d70*/  LDL R21, [R1+0x3d8] ;  /* 0x0003d80001157983 */ /* 0x000f280000100800 */
[----:B------:R-:W4:Y:S04]  /*12d80*/  LDL R20, [R1+0x3dc] ;  /* 0x0003dc0001147983 */ /* 0x000f280000100800 */
[----:B------:R-:W4:Y:S04]  /*12d90*/  LDL R15, [R1+0x39c] ;  /* 0x00039c00010f7983 */ /* 0x000f280000100800 */
[----:B------:R-:W4:Y:S04]  /*12da0*/  LDL R14, [R1+0x3a0] ;  /* 0x0003a000010e7983 */ /* 0x000f280000100800 */
[----:B------:R-:W4:Y:S04]  /*12db0*/  LDL R19, [R1+0x394] ;  /* 0x0003940001137983 */ /* 0x000f280000100800 */
[----:B------:R-:W4:Y:S04]  /*12dc0*/  LDL R18, [R1+0x398] ;  /* 0x0003980001127983 */ /* 0x000f280000100800 */
[----:B------:R-:W-:Y:S04]  /*12dd0*/  STS.U16 [R244+UR4+0x8980], R209 ;  /* 0x008980d1f4007988 */ /* 0x000fe80008000404 */
[----:B------:R-:W4:Y:S04]  /*12de0*/  LDL.LU R246, [R1+0x1d8] ;  /* 0x0001d80001f67983 */ /* 0x000f280000300800 */
        /* <DEDUP_REMOVED lines=24> */
[----:B------:R0:W-:Y:S04]  /*12f70*/  STS.U16 [R244+UR4+0xbd80], R196 ;  /* 0x00bd80c4f4007988 */ /* 0x0001e80008000404 */
[----:B------:R-:W4:Y:S04]  /*12f80*/  LDL.LU R247, [R1+0x150] ;  /* 0x0001500001f77983 */ /* 0x000f280000300800 */
[----:B0-----:R-:W4:Y:S04]  /*12f90*/  LDL.LU R244, [R1+0x164] ;  /* 0x0001640001f47983 */ /* 0x001f280000300800 */
[----:B------:R-:W4:Y:S04]  /*12fa0*/  LDL.LU R241, [R1+0x154] ;  /* 0x0001540001f17983 */ /* 0x000f280000300800 */
        /* <DEDUP_REMOVED lines=25> */
[----:B------:R-:W4:Y:S01]  /*13140*/  LDL.LU R200, [R1+0x18] ;  /* 0x0000180001c87983 */ /* 0x000f220000300800 */
[----:B------:R-:W-:-:S03]  /*13150*/  PRMT R8, RZ, 0x7610, R8 ;  /* 0x00007610ff087816 */ /* 0x000fc60000000008 */
[----:B------:R-:W4:Y:S04]  /*13160*/  LDL.LU R199, [R1+0x10] ;  /* 0x0000100001c77983 */ /* 0x000f280000300800 */
[----:B------:R-:W4:Y:S04]  /*13170*/  LDL.LU R198, [R1+0x8] ;  /* 0x0000080001c67983 */ /* 0x000f280000300800 */
[----:B------:R-:W4:Y:S04]  /*13180*/  LDL.LU R197, [R1] ;  /* 0x0000000001c57983 */ /* 0x000f280000300800 */
[----:B------:R0:W-:Y:S04]  /*13190*/  STS.U16 [R3+UR4+0x8200], R195 ;  /* 0x008200c303007988 */ /* 0x0001e80008000404 */
[----:B------:R1:W-:Y:S04]  /*131a0*/  STS.U16 [R3+UR4+0x8600], R211 ;  /* 0x008600d303007988 */ /* 0x0003e80008000404 */
[----:B------:R2:W-:Y:S04]  /*131b0*/  STS.U16 [R3+UR4+0x8a00], R214 ;  /* 0x008a00d603007988 */ /* 0x0005e80008000404 */
[----:B0-----:R-:W4:Y:S04]  /*131c0*/  LDL.LU R195, [R1+0xe8] ;  /* 0x0000e80001c37983 */ /* 0x001f280000300800 */
[----:B-1----:R-:W4:Y:S04]  /*131d0*/  LDL.LU R211, [R1+0x114] ;  /* 0x0001140001d37983 */ /* 0x002f280000300800 */
[----:B--2---:R-:W2:Y:S04]  /*131e0*/  LDL.LU R214, [R1+0x168] ;  /* 0x0001680001d67983 */ /* 0x004ea80000300800 */
[----:B------:R0:W-:Y:S04]  /*131f0*/  STS.U16 [R3+UR4+0x8e00], R233 ;  /* 0x008e00e903007988 */ /* 0x0001e80008000404 */
[----:B------:R1:W-:Y:S04]  /*13200*/  STS.U16 [R3+UR4+0x9200], R226 ;  /* 0x009200e203007988 */ /* 0x0003e80008000404 */
[----:B------:R3:W-:Y:S04]  /*13210*/  STS.U16 [R3+UR4+0x9600], R219 ;  /* 0x009600db03007988 */ /* 0x0007e80008000404 */
[----:B0-----:R-:W2:Y:S04]  /*13220*/  LDL.LU R233, [R1+0x110] ;  /* 0x0001100001e97983 */ /* 0x001ea80000300800 */
[----:B-1----:R-:W2:Y:S04]  /*13230*/  LDL.LU R226, [R1+0x194] ;  /* 0x0001940001e27983 */ /* 0x002ea80000300800 */
[----:B---3--:R-:W3:Y:S04]  /*13240*/  LDL.LU R219, [R1+0x128] ;  /* 0x0001280001db7983 */ /* 0x008ee80000300800 */
[----:B------:R0:W-:Y:S04]  /*13250*/  STS.U16 [R3+UR4+0x9a00], R213 ;  /* 0x009a00d503007988 */ /* 0x0001e80008000404 */
[----:B------:R1:W3:Y:S04]  /*13260*/  @!P0 LDG.E.U16 R8, desc[UR6][R12.64] ;  /* 0x000000060c088981 */ /* 0x0002e8000c1e1500 */
[----:B0-----:R-:W3:Y:S04]  /*13270*/  LDL.LU R213, [R1+0x15c] ;  /* 0x00015c0001d57983 */ /* 0x001ee80000300800 */
[----:B------:R-:W2:Y:S01]  /*13280*/  LDL R17, [R1+0x38c] ;  /* 0x00038c0001117983 */ /* 0x000ea20000100800 */
[----:B-1----:R-:W-:-:S02]  /*13290*/  @!P0 IMAD.MOV.U32 R12, RZ, RZ, R22 ;  /* 0x000000ffff0c8224 */ /* 0x002fc400078e0016 */
[----:B----4-:R-:W-:Y:S01]  /*132a0*/  @!P0 IMAD.MOV.U32 R13, RZ, RZ, R23 ;  /* 0x000000ffff0d8224 */ /* 0x010fe200078e0017 */
[----:B------:R-:W2:Y:S04]  /*132b0*/  LDL R16, [R1+0x390] ;  /* 0x0003900001107983 */ /* 0x000ea80000100800 */
[----:B------:R-:W4:Y:S04]  /*132c0*/  LDL R23, [R1+0x35c] ;  /* 0x00035c0001177983 */ /* 0x000f280000100800 */
[----:B------:R-:W3:Y:S01]  /*132d0*/  LDL R22, [R1+0x360] ;  /* 0x0003600001167983 */ /* 0x000ee20000100800 */
[----:B------:R-:W-:-:S02]  /*132e0*/  PRMT R9, RZ, 0x7610, R9 ;  /* 0x00007610ff097816 */ /* 0x000fc40000000009 */
[----:B------:R-:W-:Y:S01]  /*132f0*/  PRMT R11, RZ, 0x7610, R11 ;  /* 0x00007610ff0b7816 */ /* 0x000fe2000000000b */
[----:B------:R-:W4:Y:S01]  /*13300*/  LDL R153, [R1+0x34c] ;  /* 0x00034c0001997983 */ /* 0x000f220000100800 */
[----:B------:R-:W-:-:S03]  /*13310*/  PRMT R10, RZ, 0x7610, R10 ;  /* 0x00007610ff0a7816 */ /* 0x000fc6000000000a */
[----:B------:R0:W4:Y:S04]  /*13320*/  @!P0 LDG.E.U16 R9, desc[UR6][R12.64] ;  /* 0x000000060c098981 */ /* 0x000128000c1e1500 */
[----:B------:R1:W4:Y:S04]  /*13330*/  @!P0 LDG.E.U16 R11, desc[UR6][R14.64] ;  /* 0x000000060e0b8981 */ /* 0x000328000c1e1500 */
[----:B------:R-:W4:Y:S01]  /*13340*/  LDL R152, [R1+0x350] ;  /* 0x0003500001987983 */ /* 0x000f220000100800 */
[----:B0-----:R-:W-:Y:S02]  /*13350*/  @!P0 IMAD.MOV.U32 R12, RZ, RZ, R20 ;  /* 0x000000ffff0c8224 */ /* 0x001fe400078e0014 */
[----:B------:R-:W-:Y:S01]  /*13360*/  @!P0 IMAD.MOV.U32 R13, RZ, RZ, R21 ;  /* 0x000000ffff0d8224 */ /* 0x000fe200078e0015 */
[----:B------:R-:W4:Y:S01]  /*13370*/  LDL R155, [R1+0x2dc] ;  /* 0x0002dc00019b7983 */ /* 0x000f220000100800 */
[----:B-1----:R-:W-:-:S02]  /*13380*/  @!P0 IMAD.MOV.U32 R14, RZ, RZ, R18 ;  /* 0x000000ffff0e8224 */ /* 0x002fc400078e0012 */
[----:B------:R-:W-:Y:S01]  /*13390*/  @!P0 IMAD.MOV.U32 R15, RZ, RZ, R19 ;  /* 0x000000ffff0f8224 */ /* 0x000fe200078e0013 */
[----:B------:R-:W4:Y:S04]  /*133a0*/  LDL R18, [R1+0x358] ;  /* 0x0003580001127983 */ /* 0x000f280000100800 */
[----:B------:R-:W4:Y:S04]  /*133b0*/  LDL R19, [R1+0x354] ;  /* 0x0003540001137983 */ /* 0x000f280000100800 */
[----:B------:R0:W4:Y:S04]  /*133c0*/  @!P0 LDG.E.U16 R10, desc[UR6][R12.64] ;  /* 0x000000060c0a8981 */ /* 0x000128000c1e1500 */
[----:B------:R-:W4:Y:S04]  /*133d0*/  LDL R154, [R1+0x2e0] ;  /* 0x0002e000019a7983 */ /* 0x000f280000100800 */
[----:B------:R-:W4:Y:S01]  /*133e0*/  LDL R21, [R1+0x31c] ;  /* 0x00031c0001157983 */ /* 0x000f220000100800 */
[----:B0-----:R-:W-:-:S03]  /*133f0*/  PRMT R13, RZ, 0x7610, R13 ;  /* 0x00007610ff0d7816 */ /* 0x001fc6000000000d */
[----:B------:R-:W4:Y:S04]  /*13400*/  LDL R20, [R1+0x320] ;  /* 0x0003200001147983 */ /* 0x000f280000100800 */
        /* <DEDUP_REMOVED lines=10> */
[----:B--2---:R3:W2:Y:S02]  /*134b0*/  @!P0 LDG.E.U16 R13, desc[UR6][R16.64] ;  /* 0x00000006100d8981 */ /* 0x0046a4000c1e1500 */
[----:B---3--:R-:W-:-:S02]  /*134c0*/  @!P0 IMAD.MOV.U32 R16, RZ, RZ, R22 ;  /* 0x000000ffff108224 */ /* 0x008fc400078e0016 */
[----:B----4-:R-:W-:Y:S01]  /*134d0*/  @!P0 IMAD.MOV.U32 R17, RZ, RZ, R23 ;  /* 0x000000ffff118224 */ /* 0x010fe200078e0017 */
[----:B------:R-:W3:Y:S04]  /*134e0*/  LDL R22, [R1+0x310] ;  /* 0x0003100001167983 */ /* 0x000ee80000100800 */
[----:B------:R-:W3:Y:S01]  /*134f0*/  LDL R23, [R1+0x30c] ;  /* 0x00030c0001177983 */ /* 0x000ee20000100800 */
[----:B------:R-:W-:-:S06]  /*13500*/  PRMT R12, RZ, 0x7610, R12 ;  /* 0x00007610ff0c7816 */ /* 0x000fcc000000000c */
[----:B------:R0:W4:Y:S02]  /*13510*/  @!P0 LDG.E.U16 R12, desc[UR6][R14.64] ;  /* 0x000000060e0c8981 */ /* 0x000124000c1e1500 */
[----:B0-----:R-:W-:Y:S02]  /*13520*/  PRMT R14, RZ, 0x7610, R14 ;  /* 0x00007610ff0e7816 */ /* 0x001fe4000000000e */
[----:B------:R-:W-:-:S04]  /*13530*/  PRMT R15, RZ, 0x7610, R15 ;  /* 0x00007610ff0f7816 */ /* 0x000fc8000000000f */
[----:B------:R0:W2:Y:S04]  /*13540*/  @!P0 LDG.E.U16 R14, desc[UR6][R16.64] ;  /* 0x00000006100e8981 */ /* 0x0000a8000c1e1500 */
[----:B------:R1:W4:Y:S01]  /*13550*/  @!P0 LDG.E.U16 R15, desc[UR6][R18.64] ;  /* 0x00000006120f8981 */ /* 0x000322000c1e1500 */
[----:B0-----:R-:W-:Y:S01]  /*13560*/  PRMT R16, RZ, 0x7610, R16 ;  /* 0x00007610ff107816 */ /* 0x001fe20000000010 */
[----:B-1----:R-:W-:Y:S02]  /*13570*/  @!P0 IMAD.MOV.U32 R18, RZ, RZ, R152 ;  /* 0x000000ffff128224 */ /* 0x002fe400078e0098 */
[----:B------:R-:W-:Y:S01]  /*13580*/  @!P0 IMAD.MOV.U32 R19, RZ, RZ, R153 ;  /* 0x000000ffff138224 */ /* 0x000fe200078e0099 */
[----:B------:R-:W2:Y:S04]  /*13590*/  LDL R152, [R1+0x2d8] ;  /* 0x0002d80001987983 */ /* 0x000ea80000100800 */
[----:B------:R0:W4:Y:S04]  /*135a0*/  @!P0 LDG.E.U16 R16, desc[UR6][R18.64] ;  /* 0x0000000612108981 */ /* 0x000128000c1e1500 */
[----:B------:R-:W2:Y:S01]  /*135b0*/  LDL R153, [R1+0x2d4] ;  /* 0x0002d40001997983 */ /* 0x000ea20000100800 */
[----:B0-----:R-:W-:-:S06]  /*135c0*/  PRMT R19, RZ, 0x7610, R19 ;  /* 0x00007610ff137816 */ /* 0x001fcc0000000013 */
[----:B---3--:R0:W3:Y:S02]  /*135d0*/  @!P0 LDG.E.U16 R19, desc[UR6][R22.64] ;  /* 0x0000000616138981 */ /* 0x0080e4000c1e1500 */
[----:B0-----:R-:W-:Y:S02]  /*135e0*/  @!P0 IMAD.MOV.U32 R22, RZ, RZ, R154 ;  /* 0x000000ffff168224 */ /* 0x001fe400078e009a */
[----:B------:R-:W-:Y:S01]  /*135f0*/  @!P0 IMAD.MOV.U32 R23, RZ, RZ, R155 ;  /* 0x000000ffff178224 */ /* 0x000fe200078e009b */
[----:B------:R-:W4:Y:S04]  /*13600*/  LDL R154, [R1+0x2a0] ;  /* 0x0002a000019a7983 */ /* 0x000f280000100800 */
[----:B------:R-:W4:Y:S01]  /*13610*/  LDL R155, [R1+0x29c] ;  /* 0x00029c00019b7983 */ /* 0x000f220000100800 */
[----:B------:R-:W-:-:S02]  /*13620*/  PRMT R17, RZ, 0x7610, R17 ;  /* 0x00007610ff117816 */ /* 0x000fc40000000011 */
[----:B------:R-:W-:-:S04]  /*13630*/  PRMT R18, RZ, 0x7610, R18 ;  /* 0x00007610ff127816 */ /* 0x000fc80000000012 */
[----:B------:R0:W3:Y:S02]  /*13640*/  @!P0 LDG.E.U16 R17, desc[UR6][R20.64] ;  /* 0x0000000614118981 */ /* 0x0000e4000c1e1500 */
[----:B0-----:R-:W-:Y:S02]  /*13650*/  @!P0 IMAD.MOV.U32 R20, RZ, RZ, R156 ;  /* 0x000000ffff148224 */ /* 0x001fe400078e009c */
[----:B------:R-:W-:Y:S01]  /*13660*/  @!P0 IMAD.MOV.U32 R21, RZ, RZ, R157 ;  /* 0x000000ffff158224 */ /* 0x000fe200078e009d */
[----:B------:R-:W3:Y:S04]  /*13670*/  LDL R156, [R1+0x290] ;  /* 0x00029000019c7983 */ /* 0x000ee80000100800 */
[----:B------:R0:W3:Y:S04]  /*13680*/  @!P0 LDG.E.U16 R18, desc[UR6][R20.64] ;  /* 0x0000000614128981 */ /* 0x0000e8000c1e1500 */
[----:B------:R-:W3:Y:S01]  /*13690*/  LDL R157, [R1+0x28c] ;  /* 0x00028c00019d7983 */ /* 0x000ee20000100800 */
[----:B0-----:R-:W-:-:S02]  /*136a0*/  PRMT R20, RZ, 0x7610, R20 ;  /* 0x00007610ff147816 */ /* 0x001fc40000000014 */
[----:B------:R-:W-:-:S04]  /*136b0*/  PRMT R21, RZ, 0x7610, R21 ;  /* 0x00007610ff157816 */ /* 0x000fc80000000015 */
[----:B------:R0:W3:Y:S04]  /*136c0*/  @!P0 LDG.E.U16 R20, desc[UR6][R22.64] ;  /* 0x0000000616148981 */ /* 0x0000e8000c1e1500 */
[----:B--2---:R1:W2:Y:S01]  /*136d0*/  @!P0 LDG.E.U16 R21, desc[UR6][R152.64] ;  /* 0x0000000698158981 */ /* 0x0042a2000c1e1500 */
[----:B0-----:R-:W-:Y:S01]  /*136e0*/  PRMT R23, RZ, 0x7610, R23 ;  /* 0x00007610ff177816 */ /* 0x001fe20000000017 */
[----:B-1----:R-:W-:Y:S02]  /*136f0*/  @!P0 IMAD.MOV.U32 R152, RZ, RZ, R158 ;  /* 0x000000ffff988224 */ /* 0x002fe400078e009e */
[----:B------:R-:W-:Y:S01]  /*13700*/  @!P0 IMAD.MOV.U32 R153, RZ, RZ, R159 ;  /* 0x000000ffff998224 */ /* 0x000fe200078e009f */
[----:B------:R-:W2:Y:S04]  /*13710*/  LDL R158, [R1+0x258] ;  /* 0x00025800019e7983 */ /* 0x000ea80000100800 */
[----:B------:R-:W2:Y:S04]  /*13720*/  LDL R159, [R1+0x254] ;  /* 0x00025400019f7983 */ /* 0x000ea80000100800 */
[----:B----4-:R0:W4:Y:S02]  /*13730*/  @!P0 LDG.E.U16 R23, desc[UR6][R154.64] ;  /* 0x000000069a178981 */ /* 0x010124000c1e1500 */
[----:B0-----:R-:W-:-:S02]  /*13740*/  @!P0 IMAD.MOV.U32 R154, RZ, RZ, R160 ;  /* 0x000000ffff9a8224 */ /* 0x001fc400078e00a0 */
[----:B------:R-:W-:Y:S01]  /*13750*/  @!P0 IMAD.MOV.U32 R155, RZ, RZ, R161 ;  /* 0x000000ffff9b8224 */ /* 0x000fe200078e00a1 */
[----:B------:R-:W4:Y:S04]  /*13760*/  LDL R160, [R1+0x228] ;  /* 0x0002280001a07983 */ /* 0x000f280000100800 */
[----:B------:R-:W4:Y:S01]  /*13770*/  LDL R161, [R1+0x224] ;  /* 0x0002240001a17983 */ /* 0x000f220000100800 */
[----:B------:R-:W-:-:S06]  /*13780*/  PRMT R22, RZ, 0x7610, R22 ;  /* 0x00007610ff167816 */ /* 0x000fcc0000000016 */
[----:B------:R0:W4:Y:S02]  /*13790*/  @!P0 LDG.E.U16 R22, desc[UR6][R152.64] ;  /* 0x0000000698168981 */ /* 0x000124000c1e1500 */
[----:B0-----:R-:W-:Y:S02]  /*137a0*/  PRMT R152, RZ, 0x7610, R152 ;  /* 0x00007610ff987816 */ /* 0x001fe40000000098 */
[----:B------:R-:W-:-:S04]  /*137b0*/  PRMT R153, RZ, 0x7610, R153 ;  /* 0x00007610ff997816 */ /* 0x000fc80000000099 */
[----:B------:R0:W4:Y:S04]  /*137c0*/  @!P0 LDG.E.U16 R152, desc[UR6][R154.64] ;  /* 0x000000069a988981 */ /* 0x000128000c1e1500 */
[----:B---3--:R1:W3:Y:S01]  /*137d0*/  @!P0 LDG.E.U16 R153, desc[UR6][R156.64] ;  /* 0x000000069c998981 */ /* 0x0082e2000c1e1500 */
[----:B0-----:R-:W-:Y:S02]  /*137e0*/  PRMT R154, RZ, 0x7610, R154 ;  /* 0x00007610ff9a7816 */ /* 0x001fe4000000009a */
[----:B------:R-:W-:Y:S01]  /*137f0*/  PRMT R155, RZ, 0x7610, R155 ;  /* 0x00007610ff9b7816 */ /* 0x000fe2000000009b */
[----:B-1----:R-:W-:Y:S02]  /*13800*/  @!P0 IMAD.MOV.U32 R156, RZ, RZ, R162 ;  /* 0x000000ffff9c8224 */ /* 0x002fe400078e00a2 */
[----:B------:R-:W-:Y:S01]  /*13810*/  @!P0 IMAD.MOV.U32 R157, RZ, RZ, R163 ;  /* 0x000000ffff9d8224 */ /* 0x000fe200078e00a3 */
[----:B------:R-:W3:Y:S04]  /*13820*/  LDL R162, [R1+0x218] ;  /* 0x0002180001a27983 */ /* 0x000ee80000100800 */
[----:B------:R0:W3:Y:S04]  /*13830*/  @!P0 LDG.E.U16 R154, desc[UR6][R156.64] ;  /* 0x000000069c9a8981 */ /* 0x0000e8000c1e1500 */
[----:B--2---:R1:W2:Y:S04]  /*13840*/  @!P0 LDG.E.U16 R155, desc[UR6][R158.64] ;  /* 0x000000069e9b8981 */ /* 0x0042a8000c1e1500 */
[----:B------:R-:W3:Y:S01]  /*13850*/  LDL R163, [R1+0x214] ;  /* 0x0002140001a37983 */ /* 0x000ee20000100800 */
[----:B0-----:R-:W-:-:S03]  /*13860*/  PRMT R157, RZ, 0x7610, R157 ;  /* 0x00007610ff9d7816 */ /* 0x001fc6000000009d */
[----:B------:R-:W1:Y:S04]  /*13870*/  LDL R158, [R1+0x24c] ;  /* 0x00024c00019e7983 */ /* 0x000e680000100800 */
[----:B------:R-:W1:Y:S04]  /*13880*/  LDL R159, [R1+0x250] ;  /* 0x00025000019f7983 */ /* 0x000e680000100800 */
[----:B----4-:R-:W4:Y:S04]  /*13890*/  @!P0 LDG.E.U16 R157, desc[UR6][R160.64] ;  /* 0x00000006a09d8981 */ /* 0x010f28000c1e1500 */
[----:B------:R-:W2:Y:S04]  /*138a0*/  LDL R160, [R1+0x21c] ;  /* 0x00021c0001a07983 */ /* 0x000ea80000100800 */
[----:B------:R-:W2:Y:S01]  /*138b0*/  LDL R161, [R1+0x220] ;  /* 0x0002200001a17983 */ /* 0x000ea20000100800 */
[----:B------:R-:W-:-:S02]  /*138c0*/  PRMT R156, RZ, 0x7610, R156 ;  /* 0x00007610ff9c7816 */ /* 0x000fc4000000009c */
[----:B-1----:R-:W-:-:S04]  /*138d0*/  @!P0 LOP3.LUT R159, R159, R158, RZ, 0x3c, !PT ;  /* 0x0000009e9f9f8212 */ /* 0x002fc800078e3cff */
[----:B------:R-:W-:-:S04]  /*138e0*/  @!P0 LOP3.LUT R158, R159, R158, RZ, 0x3c, !PT ;  /* 0x0000009e9f9e8212 */ /* 0x000fc800078e3cff */
[----:B------:R-:W-:-:S05]  /*138f0*/  @!P0 LOP3.LUT R159, R159, R158, RZ, 0x3c, !PT ;  /* 0x0000009e9f9f8212 */ /* 0x000fca00078e3cff */
[----:B------:R0:W4:Y:S02]  /*13900*/  @!P0 LDG.E.U16 R156, desc[UR6][R158.64] ;  /* 0x000000069e9c8981 */ /* 0x000124000c1e1500 */
[----:B0-----:R-:W-:Y:S02]  /*13910*/  PRMT R158, RZ, 0x7610, R158 ;  /* 0x00007610ff9e7816 */ /* 0x001fe4000000009e */
[----:B--2---:R-:W-:-:S04]  /*13920*/  @!P0 LOP3.LUT R161, R161, R160, RZ, 0x3c, !PT ;  /* 0x000000a0a1a18212 */ /* 0x004fc800078e3cff */
[----:B------:R-:W-:-:S04]  /*13930*/  @!P0 LOP3.LUT R160, R161, R160, RZ, 0x3c, !PT ;  /* 0x000000a0a1a08212 */ /* 0x000fc800078e3cff */
[----:B------:R-:W-:-:S05]  /*13940*/  @!P0 LOP3.LUT R161, R161, R160, RZ, 0x3c, !PT ;  /* 0x000000a0a1a18212 */ /* 0x000fca00078e3cff */
[----:B------:R0:W2:Y:S02]  /*13950*/  @!P0 LDG.E.U16 R158, desc[UR6][R160.64] ;  /* 0x00000006a09e8981 */ /* 0x0000a4000c1e1500 */
[----:B0-----:R-:W-:-:S06]  /*13960*/  PRMT R161, RZ, 0x7610, R161 ;  /* 0x00007610ffa17816 */ /* 0x001fcc00000000a1 */
[----:B------:R0:W2:Y:S04]  /*13970*/  @!P0 LDG.E.U16 R161, desc[UR6][R164.64] ;  /* 0x00000006a4a18981 */ /* 0x0000a8000c1e1500 */
[----:B------:R-:W0:Y:S01]  /*13980*/  LDL R165, [R1+0x1e0] ;  /* 0x0001e00001a57983 */ /* 0x000e220000100800 */
[----:B------:R-:W-:-:S06]  /*13990*/  PRMT R159, RZ, 0x7610, R159 ;  /* 0x00007610ff9f7816 */ /* 0x000fcc000000009f */
[----:B---3--:R1:W3:Y:S04]  /*139a0*/  @!P0 LDG.E.U16 R159, desc[UR6][R162.64] ;  /* 0x00000006a29f8981 */ /* 0x0082e8000c1e1500 */
[----:B------:R-:W1:Y:S04]  /*139b0*/  LDL R162, [R1+0x20c] ;  /* 0x00020c0001a27983 */ /* 0x000e680000100800 */
[----:B------:R-:W1:Y:S04]  /*139c0*/  LDL R163, [R1+0x210] ;  /* 0x0002100001a37983 */ /* 0x000e680000100800 */
[----:B------:R4:W-:Y:S01]  /*139d0*/  STL [R1+0x898], R6 ;  /* 0x0008980601007387 */ /* 0x0009e20000100800 */
[----:B0-----:R-:W-:-:S02]  /*139e0*/  @!P0 IMAD.MOV.U32 R164, RZ, RZ, R165 ;  /* 0x000000ffffa48224 */ /* 0x001fc400078e00a5 */
[----:B------:R-:W-:Y:S02]  /*139f0*/  @!P0 IMAD.MOV.U32 R165, RZ, RZ, R6 ;  /* 0x000000ffffa58224 */ /* 0x000fe400078e0006 */
[----:B----4-:R-:W4:Y:S01]  /*13a00*/  LDL.LU R6, [R1+0x1d0] ;  /* 0x0001d00001067983 */ /* 0x010f220000300800 */
[----:B------:R-:W-:Y:S02]  /*13a10*/  PRMT R160, RZ, 0x7610, R160 ;  /* 0x00007610ffa07816 */ /* 0x000fe400000000a0 */
[----:B-1----:R-:W-:-:S04]  /*13a20*/  @!P0 LOP3.LUT R163, R163, R162, RZ, 0x3c, !PT ;  /* 0x000000a2a3a38212 */ /* 0x002fc800078e3cff */
[----:B------:R-:W-:-:S04]  /*13a30*/  @!P0 LOP3.LUT R162, R163, R162, RZ, 0x3c, !PT ;  /* 0x000000a2a3a28212 */ /* 0x000fc800078e3cff */
[----:B------:R-:W-:-:S05]  /*13a40*/  @!P0 LOP3.LUT R163, R163, R162, RZ, 0x3c, !PT ;  /* 0x000000a2a3a38212 */ /* 0x000fca00078e3cff */
[----:B------:R0:W3:Y:S02]  /*13a50*/  @!P0 LDG.E.U16 R160, desc[UR6][R162.64] ;  /* 0x00000006a2a08981 */ /* 0x0000e4000c1e1500 */
[----:B0-----:R-:W-:Y:S02]  /*13a60*/  PRMT R162, RZ, 0x7610, R162 ;  /* 0x00007610ffa27816 */ /* 0x001fe400000000a2 */
[----:B------:R-:W-:-:S04]  /*13a70*/  PRMT R163, RZ, 0x7610, R163 ;  /* 0x00007610ffa37816 */ /* 0x000fc800000000a3 */
[----:B------:R0:W3:Y:S01]  /*13a80*/  @!P0 LDG.E.U16 R162, desc[UR6][R164.64] ;  /* 0x00000006a4a28981 */ /* 0x0000e2000c1e1500 */
[----:B------:R-:W-:Y:S01]  /*13a90*/  PRMT R166, RZ, 0x7610, R166 ;  /* 0x00007610ffa67816 */ /* 0x000fe200000000a6 */
[----:B0-----:R-:W-:Y:S02]  /*13aa0*/  @!P0 IMAD.MOV.U32 R164, RZ, RZ, R246 ;  /* 0x000000ffffa48224 */ /* 0x001fe400078e00f6 */
[----:B------:R-:W-:-:S05]  /*13ab0*/  @!P0 IMAD.MOV.U32 R165, RZ, RZ, R239 ;  /* 0x000000ffffa58224 */ /* 0x000fca00078e00ef */
[----:B------:R0:W3:Y:S01]  /*13ac0*/  @!P0 LDG.E.U16 R163, desc[UR6][R164.64] ;  /* 0x00000006a4a38981 */ /* 0x0000e2000c1e1500 */
[----:B------:R-:W-:Y:S01]  /*13ad0*/  PRMT R167, RZ, 0x7610, R167 ;  /* 0x00007610ffa77816 */ /* 0x000fe200000000a7 */
[----:B0-----:R-:W-:Y:S01]  /*13ae0*/  @!P0 IMAD.MOV.U32 R165, RZ, RZ, R252 ;  /* 0x000000ffffa58224 */ /* 0x001fe200078e00fc */
[----:B------:R-:W-:Y:S02]  /*13af0*/  PRMT R168, RZ, 0x7610, R168 ;  /* 0x00007610ffa87816 */ /* 0x000fe400000000a8 */
[----:B------:R-:W-:Y:S02]  /*13b00*/  PRMT R169, RZ, 0x7610, R169 ;  /* 0x00007610ffa97816 */ /* 0x000fe400000000a9 */
[----:B------:R-:W-:Y:S02]  /*13b10*/  PRMT R170, RZ, 0x7610, R170 ;  /* 0x00007610ffaa7816 */ /* 0x000fe400000000aa */
[----:B------:R-:W-:Y:S02]  /*13b20*/  PRMT R171, RZ, 0x7610, R171 ;  /* 0x00007610ffab7816 */ /* 0x000fe400000000ab */
[----:B------:R-:W-:-:S02]  /*13b30*/  PRMT R172, RZ, 0x7610, R172 ;  /* 0x00007610ffac7816 */ /* 0x000fc400000000ac */
[----:B------:R-:W-:Y:S02]  /*13b40*/  PRMT R173, RZ, 0x7610, R173 ;  /* 0x00007610ffad7816 */ /* 0x000fe400000000ad */
        /* <DEDUP_REMOVED lines=20> */
[----:B------:R-:W-:Y:S01]  /*13c90*/  PRMT R194, RZ, 0x7610, R194 ;  /* 0x00007610ffc27816 */ /* 0x000fe200000000c2 */
[----:B----4-:R-:W-:-:S05]  /*13ca0*/  @!P0 IMAD.MOV.U32 R164, RZ, RZ, R6 ;  /* 0x000000ffffa48224 */ /* 0x010fca00078e0006 */
[----:B------:R0:W4:Y:S02]  /*13cb0*/  @!P0 LDG.E.U16 R166, desc[UR6][R164.64] ;  /* 0x00000006a4a68981 */ /* 0x000124000c1e1500 */
[----:B0-----:R-:W-:Y:S02]  /*13cc0*/  @!P0 IMAD.MOV.U32 R164, RZ, RZ, R236 ;  /* 0x000000ffffa48224 */ /* 0x001fe400078e00ec */
[----:B------:R-:W-:-:S05]  /*13cd0*/  @!P0 IMAD.MOV.U32 R165, RZ, RZ, R248 ;  /* 0x000000ffffa58224 */ /* 0x000fca00078e00f8 */
[----:B------:R0:W3:Y:S02]  /*13ce0*/  @!P0 LDG.E.U16 R167, desc[UR6][R164.64] ;  /* 0x00000006a4a78981 */ /* 0x0000e4000c1e1500 */
[----:B0-----:R-:W-:Y:S02]  /*13cf0*/  @!P0 IMAD.MOV.U32 R164, RZ, RZ, R230 ;  /* 0x000000ffffa48224 */ /* 0x001fe400078e00e6 */
[----:B------:R-:W-:-:S05]  /*13d00*/  @!P0 IMAD.MOV.U32 R165, RZ, RZ, R251 ;  /* 0x000000ffffa58224 */ /* 0x000fca00078e00fb */
[----:B------:R0:W4:Y:S02]  /*13d10*/  @!P0 LDG.E.U16 R168, desc[UR6][R164.64] ;  /* 0x00000006a4a88981 */ /* 0x000124000c1e1500 */
        /* <DEDUP_REMOVED lines=77> */
[----:B------:R-:W4:Y:S04]  /*141f0*/  @!P0 LDG.E.U16 R194, desc[UR6][R164.64] ;  /* 0x00000006a4c28981 */ /* 0x000f28000c1e1500 */
[----:B------:R-:W-:Y:S04]  /*14200*/  STS.U16 [R3+UR4+0x9e00], R157 ;  /* 0x009e009d03007988 */ /* 0x000fe80008000404 */
[----:B--2---:R-:W-:Y:S04]  /*14210*/  STS.U16 [R3+UR4+0xa200], R161 ;  /* 0x00a200a103007988 */ /* 0x004fe80008000404 */
[----:B---3--:R-:W-:Y:S04]  /*14220*/  STS.U16 [R3+UR4+0xa600], R167 ;  /* 0x00a600a703007988 */ /* 0x008fe80008000404 */
[----:B----4-:R-:W-:Y:S04]  /*14230*/  STS.U16 [R3+UR4+0xaa00], R171 ;  /* 0x00aa00ab03007988 */ /* 0x010fe80008000404 */
[----:B------:R-:W-:Y:S04]  /*14240*/  STS.U16 [R3+UR4+0xae00], R173 ;  /* 0x00ae00ad03007988 */ /* 0x000fe80008000404 */
[----:B------:R-:W-:Y:S04]  /*14250*/  STS.U16 [R3+UR4+0xb200], R174 ;  /* 0x00b200ae03007988 */ /* 0x000fe80008000404 */
[----:B------:R-:W-:Y:S04]  /*14260*/  STS.U16 [R3+UR4+0xb600], R175 ;  /* 0x00b600af03007988 */ /* 0x000fe80008000404 */
[----:B------:R-:W-:Y:S04]  /*14270*/  STS.U16 [R3+UR4+0xba00], R176 ;  /* 0x00ba00b003007988 */ /* 0x000fe80008000404 */
        /* <DEDUP_REMOVED lines=15> */
[----:B------:R-:W-:Y:S01]  /*14370*/  STS.U16 [R7+UR4+0xba80], R182 ;  /* 0x00ba80b607007988 */ /* 0x000fe20008000404 */
[----:B------:R-:W-:-:S03]  /*14380*/  UMOV UR37, 0x40000040 ;  /* 0x4000004000257882 */ /* 0x000fc60000000000 */
[----:B0-----:R-:W2:Y:S04]  /*14390*/  LDL.LU R3, [R1+0x8b0] ;  /* 0x0008b00001037983 */ /* 0x001ea80000300800 */
        /* <DEDUP_REMOVED lines=31> */
[----:B0-----:R-:W4:Y:S04]  /*14590*/  LDL.LU R2, [R1+0x8a8] ;  /* 0x0008a80001027983 */ /* 0x001f280000300800 */
[----:B------:R-:W2:Y:S04]  /*145a0*/  LDL.LU R167, [R1+0x824] ;  /* 0x0008240001a77983 */ /* 0x000ea80000300800 */
[----:B------:R-:W3:Y:S04]  /*145b0*/  LDL.LU R161, [R1+0x820] ;  /* 0x0008200001a17983 */ /* 0x000ee80000300800 */
[----:B------:R-:W-:Y:S04]  /*145c0*/  STS.U16 [R5+UR4+0xb780], R192 ;  /* 0x00b780c005007988 */ /* 0x000fe80008000404 */
[----:B------:R-:W4:Y:S04]  /*145d0*/  LDL.LU R157, [R1+0x81c] ;  /* 0x00081c00019d7983 */ /* 0x000f280000300800 */
[----:B------:R-:W2:Y:S04]  /*145e0*/  LDL.LU R164, [R1+0x818] ;  /* 0x0008180001a47983 */ /* 0x000ea80000300800 */
[----:B------:R-:W3:Y:S04]  /*145f0*/  LDL.LU R165, [R1+0x814] ;  /* 0x0008140001a57983 */ /* 0x000ee80000300800 */
[----:B------:R-:W-:Y:S04]  /*14600*/  STS.U16 [R5+UR4+0xbb80], R193 ;  /* 0x00bb80c105007988 */ /* 0x000fe80008000404 */
[----:B------:R0:W-:Y:S01]  /*14610*/  STS.U16 [R5+UR4+0xbf80], R194 ;  /* 0x00bf80c205007988 */ /* 0x0001e20008000404 */
[----:B------:R1:W-:Y:S06]  /*14620*/  MEMBAR.ALL.CTA ;  /* 0x0000000000007992 */ /* 0x0003ec0000008000 */
[----:B-1----:R-:W1:Y:S04]  /*14630*/  FENCE.VIEW.ASYNC.S ;  /* 0x00000000000073c6 */ /* 0x002e680000000000 */
[----:B0-----:R-:W3:Y:S04]  /*14640*/  LDL.LU R5, [R1+0x8a4] ;  /* 0x0008a40001057983 */ /* 0x001ee80000300800 */
[----:B------:R-:W3:Y:S04]  /*14650*/  LDL R9, [R1+0x844] ;  /* 0x0008440001097983 */ /* 0x000ee80000100800 */
[----:B------:R-:W3:Y:S01]  /*14660*/  LDL.LU R171, [R1+0x7f4] ;  /* 0x0007f40001ab7983 */ /* 0x000ee20000300800 */
[----:B-1----:R-:W-:Y:S06]  /*14670*/  BAR.SYNC.DEFER_BLOCKING 0x0 ;  /* 0x0000000000007b1d */ /* 0x002fec0000010000 */
[----:B------:R-:W-:-:S06]  /*14680*/  WARPGROUP.ARRIVE ;  /* 0x00000000000079c5 */ /* 0x000fcc0000000000 */
[----:B------:R-:W-:-:S12]  /*14690*/  HGMMA.64x128x16.F32.BF16 R88, gdesc[UR36].tnspA, R88 ;  /* 0x21e00000245879f0 */ /* 0x000fd80008701858 */
[----:B------:R-:W-:-:S12]  /*146a0*/  HGMMA.64x128x16.F32.BF16 R88, gdesc[UR8].tnspA, R88 ;  /* 0x21e00000085879f0 */ /* 0x000fd80008701858 */
[----:B------:R-:W-:-:S12]  /*146b0*/  HGMMA.64x128x16.F32.BF16 R88, gdesc[UR12].tnspA, R88 ;  /* 0x21e000000c5879f0 */ /* 0x000fd80008701858 */
[----:B------:R-:W-:-:S12]  /*146c0*/  HGMMA.64x128x16.F32.BF16 R88, gdesc[UR16].tnspA, R88 ;  /* 0x21e00000105879f0 */ /* 0x000fd80008701858 */
[----:B------:R-:W-:-:S12]  /*146d0*/  HGMMA.64x128x16.F32.BF16 R88, gdesc[UR20].tnspA, R88 ;  /* 0x21e00000145879f0 */ /* 0x000fd80008701858 */
[----:B------:R-:W-:Y:S01]  /*146e0*/  HGMMA.64x128x16.F32.BF16 R88, gdesc[UR24].tnspA, R88 ;  /* 0x21e00000185879f0 */ /* 0x000fe20008701858 */
[----:B------:R-:W-:-:S11]  /*146f0*/  UIADD3.64 UR48, UR8, 0x380, URZ ;  /* 0x0000038008307897 */ /* 0x000fd6000fffe03f */
[----:B------:R-:W-:Y:S01]  /*14700*/  HGMMA.64x128x16.F32.BF16 R88, gdesc[UR28].tnspA, R88 ;  /* 0x21e000001c5879f0 */ /* 0x000fe20008701858 */
[----:B------:R-:W-:Y:S01]  /*14710*/  UMOV UR50, UR38 ;  /* 0x0000002600327c82 */ /* 0x000fe20008000000 */
[----:B------:R-:W-:Y:S01]  /*14720*/  UMOV UR51, UR39 ;  /* 0x0000002700337c82 */ /* 0x000fe20008000000 */
[----:B------:R-:W-:-:S09]  /*14730*/  UIADD3.64 UR52, UR8, 0x400, URZ ;  /* 0x0000040008347897 */ /* 0x000fd2000fffe03f */
[----:B------:R-:W-:-:S12]  /*14740*/  HGMMA.64x128x16.F32.BF16 R88, gdesc[UR32].tnspA, R88 ;  /* 0x21e00000205879f0 */ /* 0x000fd80008701858 */
[----:B------:R-:W-:Y:S01]  /*14750*/  HGMMA.64x128x16.F32.BF16 R24, gdesc[UR48].tnspA, R24 ;  /* 0x21e00000301879f0 */ /* 0x000fe20008701818 */
[----:B------:R-:W-:Y:S01]  /*14760*/  UMOV UR54, UR10 ;  /* 0x0000000a00367c82 */ /* 0x000fe20008000000 */
[----:B------:R-:W-:Y:S01]  /*14770*/  UMOV UR55, UR11 ;  /* 0x0000000b00377c82 */ /* 0x000fe20008000000 */
[----:B------:R-:W-:-:S09]  /*14780*/  UIADD3.64 UR56, UR8, 0x480, URZ ;  /* 0x0000048008387897 */ /* 0x000fd2000fffe03f */
[----:B------:R-:W-:Y:S01]  /*14790*/  HGMMA.64x128x16.F32.BF16 R24, gdesc[UR52].tnspA, R24 ;  /* 0x21e00000341879f0 */ /* 0x000fe20008701818 */
[----:B------:R-:W-:Y:S01]  /*147a0*/  UMOV UR58, UR14 ;  /* 0x0000000e003a7c82 */ /* 0x000fe20008000000 */
[----:B------:R-:W-:Y:S01]  /*147b0*/  UMOV UR59, UR15 ;  /* 0x0000000f003b7c82 */ /* 0x000fe20008000000 */
[----:B----4-:R-:W-:Y:S02]  /*147c0*/  R2UR UR53, R157 ;  /* 0x000000009d3572ca */ /* 0x010fe400000e0000 */
[----:B--2---:R-:W-:Y:S01]  /*147d0*/  R2UR UR52, R164 ;  /* 0x00000000a43472ca */ /* 0x004fe200000e0000 */
[----:B------:R-:W2:Y:S04]  /*147e0*/  LDL.LU R157, [R1+0x7dc] ;  /* 0x0007dc00019d7983 */ /* 0x000ea80000300800 */
[----:B------:R-:W4:Y:S01]  /*147f0*/  LDL.LU R164, [R1+0x7d4] ;  /* 0x0007d40001a47983 */ /* 0x000f220000300800 */
[----:B------:R-:W-:-:S02]  /*14800*/  R2UR UR49, R167 ;  /* 0x00000000a73172ca */ /* 0x000fc400000e0000 */
[----:B---3--:R-:W-:Y:S01]  /*14810*/  R2UR UR48, R161 ;  /* 0x00000000a13072ca */ /* 0x008fe200000e0000 */
[----:B------:R-:W-:Y:S01]  /*14820*/  HGMMA.64x128x16.F32.BF16 R24, gdesc[UR56].tnspA, R24 ;  /* 0x21e00000381879f0 */ /* 0x000fe20008701818 */
[----:B------:R-:W-:Y:S02]  /*14830*/  R2UR UR56, R5 ;  /* 0x00000000053872ca */ /* 0x000fe400000e0000 */
[----:B------:R-:W0:Y:S01]  /*14840*/  LDC R5, c[0x0][0x238] ;  /* 0x00008e00ff057b82 */ /* 0x000e220000000800 */
[----:B------:R-:W-:Y:S02]  /*14850*/  R2UR UR57, R165 ;  /* 0x00000000a53972ca */ /* 0x000fe400000e0000 */
[----:B------:R-:W3:Y:S04]  /*14860*/  LDL.LU R165, [R1+0x7cc] ;  /* 0x0007cc0001a57983 */ /* 0x000ee80000300800 */
[----:B------:R-:W3:Y:S04]  /*14870*/  LDL.LU R162, [R1+0x7f0] ;  /* 0x0007f00001a27983 */ /* 0x000ee80000300800 */
[----:B------:R-:W3:Y:S04]  /*14880*/  LDL.LU R158, [R1+0x7c4] ;  /* 0x0007c400019e7983 */ /* 0x000ee80000300800 */
[----:B------:R-:W3:Y:S04]  /*14890*/  LDL.LU R154, [R1+0x7e8] ;  /* 0x0007e800019a7983 */ /* 0x000ee80000300800 */
[----:B------:R-:W3:Y:S04]  /*148a0*/  LDL.LU R23, [R1+0x7bc] ;  /* 0x0007bc0001177983 */ /* 0x000ee80000300800 */
[----:B------:R-:W3:Y:S01]  /*148b0*/  LDL.LU R20, [R1+0x7e0] ;  /* 0x0007e00001147983 */ /* 0x000ee20000300800 */
[----:B0-----:R-:W-:-:S03]  /*148c0*/  IMAD.SHL.U32 R5, R5, 0x80, RZ ;  /* 0x0000008005057824 */ /* 0x001fc600078e00ff */
[----:B------:R-:W3:Y:S01]  /*148d0*/  LDL.LU R14, [R1+0x7b4] ;  /* 0x0007b400010e7983 */ /* 0x000ee20000300800 */
[----:B------:R-:W-:-:S03]  /*148e0*/  IMAD.SHL.U32 R5, R5, 0x2, RZ ;  /* 0x0000000205057824 */ /* 0x000fc600078e00ff */
[----:B------:R-:W3:Y:S02]  /*148f0*/  LDL.LU R167, [R1+0x7d8] ;  /* 0x0007d80001a77983 */ /* 0x000ee40000300800 */
[-C--:B------:R-:W-:Y:S02]  /*14900*/  IADD3 R3, P4, R3, R5.reuse, RZ ;  /* 0x0000000503037210 */ /* 0x080fe40007f9e0ff */
[----:B------:R-:W3:Y:S01]  /*14910*/  LDL.LU R11, [R1+0x7ac] ;  /* 0x0007ac00010b7983 */ /* 0x000ee20000300800 */
[----:B------:R-:W-:-:S03]  /*14920*/  IADD3 R171, P3, R171, R5, RZ ;  /* 0x00000005abab7210 */ /* 0x000fc60007f7e0ff */
[----:B------:R-:W3:Y:S01]  /*14930*/  LDL.LU R8, [R1+0x7d0] ;  /* 0x0007d00001087983 */ /* 0x000ee20000300800 */
[----:B------:R-:W-:-:S03]  /*14940*/  IADD3 R4, P5, R4, R5, RZ ;  /* 0x0000000504047210 */ /* 0x000fc60007fbe0ff */
[----:B------:R-:W3:Y:S04]  /*14950*/  LDL.LU R177, [R1+0x7a4] ;  /* 0x0007a40001b17983 */ /* 0x000ee80000300800 */
[----:B------:R-:W3:Y:S04]  /*14960*/  LDL.LU R176, [R1+0x7c8] ;  /* 0x0007c80001b07983 */ /* 0x000ee80000300800 */
[----:B------:R-:W3:Y:S04]  /*14970*/  LDL.LU R161, [R1+0x79c] ;  /* 0x00079c0001a17983 */ /* 0x000ee80000300800 */
[----:B------:R0:W-:Y:S04]  /*14980*/  STL [R1+0x7ec], R3 ;  /* 0x0007ec0301007387 */ /* 0x0001e80000100800 */
[----:B0-----:R-:W3:Y:S04]  /*14990*/  LDL.LU R3, [R1+0x8a0] ;  /* 0x0008a00001037983 */ /* 0x001ee80000300800 */
[----:B------:R-:W-:Y:S04]  /*149a0*/  STL [R1+0x7f4], R171 ;  /* 0x0007f4ab01007387 */ /* 0x000fe80000100800 */
[----:B------:R0:W-:Y:S04]  /*149b0*/  STL [R1+0x7e4], R4 ;  /* 0x0007e40401007387 */ /* 0x0001e80000100800 */
[----:B0-----:R-:W3:Y:S04]  /*149c0*/  LDL.LU R4, [R1+0x89c] ;  /* 0x00089c0001047983 */ /* 0x001ee80000300800 */
[----:B------:R-:W3:Y:S04]  /*149d0*/  LDL.LU R17, [R1+0x7c0] ;  /* 0x0007c00001117983 */ /* 0x000ee80000300800 */
[----:B------:R-:W3:Y:S01]  /*149e0*/  LDL.LU R175, [R1+0x794] ;  /* 0x0007940001af7983 */ /* 0x000ee20000300800 */
[----:B------:R-:W-:-:S02]  /*149f0*/  IADD3 R7, P2, R7, R5, RZ ;  /* 0x0000000507077210 */ /* 0x000fc40007f5e0ff */
[-C--:B--2---:R-:W-:Y:S02]  /*14a00*/  IADD3 R157, P6, R157, R5.reuse, RZ ;  /* 0x000000059d9d7210 */ /* 0x084fe40007fde0ff */
[----:B----4-:R-:W-:-:S03]  /*14a10*/  IADD3 R164, P1, R164, R5, RZ ;  /* 0x00000005a4a47210 */ /* 0x010fc60007f3e0ff */
[----:B------:R0:W-:Y:S04]  /*14a20*/  STL [R1+0x7dc], R157 ;  /* 0x0007dc9d01007387 */ /* 0x0001e80000100800 */
[----:B------:R-:W2:Y:S04]  /*14a30*/  LDL.LU R174, [R1+0x7b8] ;  /* 0x0007b80001ae7983 */ /* 0x000ea80000300800 */
[----:B------:R1:W-:Y:S04]  /*14a40*/  STL [R1+0x7d4], R164 ;  /* 0x0007d4a401007387 */ /* 0x0003e80000100800 */
[----:B0-----:R-:W4:Y:S04]  /*14a50*/  LDL.LU R157, [R1+0x78c] ;  /* 0x00078c00019d7983 */ /* 0x001f280000300800 */
[----:B------:R-:W4:Y:S04]  /*14a60*/  LDL.LU R173, [R1+0x7b0] ;  /* 0x0007b00001ad7983 */ /* 0x000f280000300800 */
[----:B------:R-:W4:Y:S04]  /*14a70*/  LDL.LU R171, [R1+0x784] ;  /* 0x0007840001ab7983 */ /* 0x000f280000300800 */
[----:B-1----:R-:W4:Y:S01]  /*14a80*/  LDL.LU R164, [R1+0x7a8] ;  /* 0x0007a80001a47983 */ /* 0x002f220000300800 */
[----:B---3--:R-:W-:Y:S01]  /*14a90*/  IMAD.X R3, R3, 0x1, R4, P2 ;  /* 0x0000000103037824 */ /* 0x008fe200010e0604 */
[----:B------:R-:W-:-:S05]  /*14aa0*/  IADD3 R165, P2, R165, R5, RZ ;  /* 0x00000005a5a57210 */ /* 0x000fca0007f5e0ff */
[----:B------:R0:W-:Y:S04]  /*14ab0*/  STL [R1+0x7cc], R165 ;  /* 0x0007cca501007387 */ /* 0x0001e80000100800 */
[----:B0-----:R-:W3:Y:S01]  /*14ac0*/  LDL.LU R165, [R1+0x77c] ;  /* 0x00077c0001a57983 */ /* 0x001ee20000300800 */
[--C-:B------:R-:W-:Y:S01]  /*14ad0*/  IMAD.X R162, R162, 0x1, R4.reuse, P3 ;  /* 0x00000001a2a27824 */ /* 0x100fe200018e0604 */
[-C--:B------:R-:W-:Y:S01]  /*14ae0*/  IADD3 R158, P3, R158, R5.reuse, RZ ;  /* 0x000000059e9e7210 */ /* 0x080fe20007f7e0ff */
[--C-:B------:R-:W-:Y:S01]  /*14af0*/  IMAD.X R154, R154, 0x1, R4.reuse, P4 ;  /* 0x000000019a9a7824 */ /* 0x100fe200020e0604 */
[-C--:B------:R-:W-:Y:S01]  /*14b00*/  IADD3 R23, P4, R23, R5.reuse, RZ ;  /* 0x0000000517177210 */ /* 0x080fe20007f9e0ff */
[--C-:B------:R-:W-:Y:S01]  /*14b10*/  IMAD.X R167, R167, 0x1, R4.reuse, P6 ;  /* 0x00000001a7a77824 */ /* 0x100fe200030e0604 */
[----:B------:R-:W-:Y:S01]  /*14b20*/  STL [R1+0x7f0], R162 ;  /* 0x0007f0a201007387 */ /* 0x000fe20000100800 */
[----:B------:R-:W-:Y:S01]  /*14b30*/  IMAD.X R20, R20, 0x1, R4, P5 ;  /* 0x0000000114147824 */ /* 0x000fe200028e0604 */
[----:B------:R-:W-:-:S02]  /*14b40*/  IADD3 R14, P5, R14, R5, RZ ;  /* 0x000000050e0e7210 */ /* 0x000fc40007fbe0ff */
[----:B------:R-:W-:Y:S01]  /*14b50*/  STL [R1+0x7c4], R158 ;  /* 0x0007c49e01007387 */ /* 0x000fe20000100800 */
[-C--:B------:R-:W-:Y:S01]  /*14b60*/  IADD3 R11, P6, R11, R5.reuse, RZ ;  /* 0x000000050b0b7210 */ /* 0x080fe20007fde0ff */
[----:B------:R-:W-:Y:S02]  /*14b70*/  IMAD.X R8, R8, 0x1, R4, P1 ;  /* 0x0000000108087824 */ /* 0x000fe400008e0604 */
[----:B------:R-:W-:Y:S01]  /*14b80*/  STL [R1+0x7e8], R154 ;  /* 0x0007e89a01007387 */ /* 0x000fe20000100800 */
[----:B------:R-:W-:-:S03]  /*14b90*/  IADD3 R177, P1, R177, R5, RZ ;  /* 0x00000005b1b17210 */ /* 0x000fc60007f3e0ff */
[----:B------:R-:W-:Y:S04]  /*14ba0*/  STL [R1+0x7bc], R23 ;  /* 0x0007bc1701007387 */ /* 0x000fe80000100800 */
[----:B------:R0:W-:Y:S01]  /*14bb0*/  STL [R1+0x7d8], R167 ;  /* 0x0007d8a701007387 */ /* 0x0001e20000100800 */
[----:B------:R-:W-:-:S03]  /*14bc0*/  IMAD.X R176, R176, 0x1, R4, P2 ;  /* 0x00000001b0b07824 */ /* 0x000fc600010e0604 */
[----:B------:R-:W-:Y:S01]  /*14bd0*/  STL [R1+0x7e0], R20 ;  /* 0x0007e01401007387 */ /* 0x000fe20000100800 */
[----:B------:R-:W-:-:S03]  /*14be0*/  IADD3 R161, P2, R161, R5, RZ ;  /* 0x00000005a1a17210 */ /* 0x000fc60007f5e0ff */
[----:B0-----:R-:W3:Y:S04]  /*14bf0*/  LDL.LU R167, [R1+0x7a0] ;  /* 0x0007a00001a77983 */ /* 0x001ee80000300800 */
[----:B------:R0:W-:Y:S04]  /*14c00*/  STL [R1+0x7b4], R14 ;  /* 0x0007b40e01007387 */ /* 0x0001e80000100800 */
[----:B------:R1:W-:Y:S04]  /*14c10*/  STL [R1+0x7ac], R11 ;  /* 0x0007ac0b01007387 */ /* 0x0003e80000100800 */
[----:B------:R1:W-:Y:S04]  /*14c20*/  STL [R1+0x7d0], R8 ;  /* 0x0007d00801007387 */ /* 0x0003e80000100800 */
[----:B------:R-:W3:Y:S04]  /*14c30*/  LDL.LU R172, [R1+0x774] ;  /* 0x0007740001ac7983 */ /* 0x000ee80000300800 */
[----:B------:R1:W-:Y:S04]  /*14c40*/  STL [R1+0x7a4], R177 ;  /* 0x0007a4b101007387 */ /* 0x0003e80000100800 */
[----:B------:R-:W3:Y:S04]  /*14c50*/  LDL.LU R168, [R1+0x798] ;  /* 0x0007980001a87983 */ /* 0x000ee80000300800 */
[----:B------:R1:W-:Y:S04]  /*14c60*/  STL [R1+0x7c8], R176 ;  /* 0x0007c8b001007387 */ /* 0x0003e80000100800 */
[----:B0-----:R-:W3:Y:S04]  /*14c70*/  LDL.LU R14, [R1+0x76c] ;  /* 0x00076c00010e7983 */ /* 0x001ee80000300800 */
[----:B------:R0:W-:Y:S04]  /*14c80*/  STL [R1+0x79c], R161 ;  /* 0x00079ca101007387 */ /* 0x0001e80000100800 */
[----:B-1----:R-:W3:Y:S04]  /*14c90*/  LDL.LU R11, [R1+0x790] ;  /* 0x00079000010b7983 */ /* 0x002ee80000300800 */
[----:B------:R-:W3:Y:S01]  /*14ca0*/  LDL.LU R8, [R1+0x764] ;  /* 0x0007640001087983 */ /* 0x000ee20000300800 */
[----:B------:R-:W-:-:S03]  /*14cb0*/  IMAD.X R17, R17, 0x1, R4, P3 ;  /* 0x0000000111117824 */ /* 0x000fc600018e0604 */
[----:B------:R-:W3:Y:S01]  /*14cc0*/  LDL.LU R177, [R1+0x788] ;  /* 0x0007880001b17983 */ /* 0x000ee20000300800 */
[----:B------:R-:W-:-:S03]  /*14cd0*/  IADD3 R175, P3, R175, R5, RZ ;  /* 0x00000005afaf7210 */ /* 0x000fc60007f7e0ff */
[----:B------:R-:W3:Y:S04]  /*14ce0*/  LDL.LU R176, [R1+0x75c] ;  /* 0x00075c0001b07983 */ /* 0x000ee80000300800 */
[----:B0-----:R-:W3:Y:S04]  /*14cf0*/  LDL.LU R161, [R1+0x780] ;  /* 0x0007800001a17983 */ /* 0x001ee80000300800 */
[----:B------:R-:W-:Y:S01]  /*14d00*/  STL [R1+0x7c0], R17 ;  /* 0x0007c01101007387 */ /* 0x000fe20000100800 */
[----:B--2---:R-:W-:Y:S01]  /*14d10*/  IMAD.X R174, R174, 0x1, R4, P4 ;  /* 0x00000001aeae7824 */ /* 0x004fe200020e0604 */
[----:B----4-:R-:W-:-:S05]  /*14d20*/  IADD3 R157, P4, R157, R5, RZ ;  /* 0x000000059d9d7210 */ /* 0x010fca0007f9e0ff */
[----:B------:R0:W-:Y:S04]  /*14d30*/  STL [R1+0x78c], R157 ;  /* 0x00078c9d01007387 */ /* 0x0001e80000100800 */
[----:B------:R-:W-:Y:S01]  /*14d40*/  STL [R1+0x794], R175 ;  /* 0x000794af01007387 */ /* 0x000fe20000100800 */
[--C-:B------:R-:W-:Y:S02]  /*14d50*/  IMAD.X R173, R173, 0x1, R4.reuse, P5 ;  /* 0x00000001adad7824 */ /* 0x100fe400028e0604 */
[----:B------:R-:W-:Y:S01]  /*14d60*/  IMAD.X R164, R164, 0x1, R4, P6 ;  /* 0x00000001a4a47824 */ /* 0x000fe200030e0604 */
[----:B0-----:R-:W2:Y:S01]  /*14d70*/  LDL.LU R157, [R1+0x754] ;  /* 0x00075400019d7983 */ /* 0x001ea20000300800 */
[----:B------:R-:W-:-:S03]  /*14d80*/  IADD3 R171, P5, R171, R5, RZ ;  /* 0x00000005abab7210 */ /* 0x000fc60007fbe0ff */
[----:B------:R-:W-:Y:S04]  /*14d90*/  STL [R1+0x7b8], R174 ;  /* 0x0007b8ae01007387 */ /* 0x000fe80000100800 */
[----:B------:R0:W-:Y:S04]  /*14da0*/  STL [R1+0x7a8], R164 ;  /* 0x0007a8a401007387 */ /* 0x0001e80000100800 */
[----:B------:R-:W-:Y:S04]  /*14db0*/  STL [R1+0x7b0], R173 ;  /* 0x0007b0ad01007387 */ /* 0x000fe80000100800 */
[----:B0-----:R-:W4:Y:S04]  /*14dc0*/  LDL.LU R164, [R1+0x778] ;  /* 0x0007780001a47983 */ /* 0x001f280000300800 */
[----:B------:R-:W-:Y:S04]  /*14dd0*/  STL [R1+0x784], R171 ;  /* 0x000784ab01007387 */ /* 0x000fe80000100800 */
[----:B------:R-:W4:Y:S04]  /*14de0*/  LDL.LU R162, [R1+0x74c] ;  /* 0x00074c0001a27983 */ /* 0x000f280000300800 */
[----:B------:R-:W4:Y:S04]  /*14df0*/  LDL.LU R158, [R1+0x770] ;  /* 0x00077000019e7983 */ /* 0x000f280000300800 */
[----:B------:R-:W4:Y:S01]  /*14e00*/  LDL.LU R154, [R1+0x744] ;  /* 0x00074400019a7983 */ /* 0x000f220000300800 */
[----:B---3--:R-:W-:-:S05]  /*14e10*/  IADD3 R165, P6, R165, R5, RZ ;  /* 0x00000005a5a57210 */ /* 0x008fca0007fde0ff */
[----:B------:R0:W-:Y:S04]  /*14e20*/  STL [R1+0x77c], R165 ;  /* 0x00077ca501007387 */ /* 0x0001e80000100800 */
[----:B------:R-:W3:Y:S04]  /*14e30*/  LDL.LU R23, [R1+0x768] ;  /* 0x0007680001177983 */ /* 0x000ee80000300800 */
[----:B------:R-:W3:Y:S04]  /*14e40*/  LDL.LU R20, [R1+0x73c] ;  /* 0x00073c0001147983 */ /* 0x000ee80000300800 */
[----:B------:R-:W3:Y:S04]  /*14e50*/  LDL.LU R17, [R1+0x760] ;  /* 0x0007600001117983 */ /* 0x000ee80000300800 */
[----:B0-----:R-:W3:Y:S04]  /*14e60*/  LDL.LU R165, [R1+0x734] ;  /* 0x0007340001a57983 */ /* 0x001ee80000300800 */
[----:B------:R-:W3:Y:S04]  /*14e70*/  LDL.LU R175, [R1+0x758] ;  /* 0x0007580001af7983 */ /* 0x000ee80000300800 */
[----:B------:R-:W3:Y:S01]  /*14e80*/  LDL.LU R174, [R1+0x72c] ;  /* 0x00072c0001ae7983 */ /* 0x000ee20000300800 */
[----:B------:R-:W-:-:S03]  /*14e90*/  IMAD.X R167, R167, 0x1, R4, P1 ;  /* 0x00000001a7a77824 */ /* 0x000fc600008e0604 */
[----:B------:R-:W3:Y:S04]  /*14ea0*/  LDL.LU R173, [R1+0x750] ;  /* 0x0007500001ad7983 */ /* 0x000ee80000300800 */
[----:B------:R0:W-:Y:S04]  /*14eb0*/  STL [R1+0x7a0], R167 ;  /* 0x0007a0a701007387 */ /* 0x0001e80000100800 */
[----:B------:R-:W3:Y:S04]  /*14ec0*/  LDL.LU R171, [R1+0x724] ;  /* 0x0007240001ab7983 */ /* 0x000ee80000300800 */
[----:B0-----:R-:W3:Y:S01]  /*14ed0*/  LDL.LU R167, [R1+0x748] ;  /* 0x0007480001a77983 */ /* 0x001ee20000300800 */
[----:B------:R-:W-:Y:S01]  /*14ee0*/  IADD3 R172, P1, R172, R5, RZ ;  /* 0x00000005acac7210 */ /* 0x000fe20007f3e0ff */
[----:B------:R-:W-:-:S04]  /*14ef0*/  IMAD.X R168, R168, 0x1, R4, P2 ;  /* 0x00000001a8a87824 */ /* 0x000fc800010e0604 */
[----:B------:R-:W-:Y:S01]  /*14f00*/  STL [R1+0x774], R172 ;  /* 0x000774ac01007387 */ /* 0x000fe20000100800 */
[----:B------:R-:W-:-:S03]  /*14f10*/  IADD3 R14, P2, R14, R5, RZ ;  /* 0x000000050e0e7210 */ /* 0x000fc60007f5e0ff */
[----:B------:R-:W-:Y:S01]  /*14f20*/  STL [R1+0x798], R168 ;  /* 0x000798a801007387 */ /* 0x000fe20000100800 */
[----:B------:R-:W-:-:S03]  /*14f30*/  IMAD.X R11, R11, 0x1, R4, P3 ;  /* 0x000000010b0b7824 */ /* 0x000fc600018e0604 */
[----:B------:R0:W-:Y:S01]  /*14f40*/  STL [R1+0x76c], R14 ;  /* 0x00076c0e01007387 */ /* 0x0001e20000100800 */
[----:B------:R-:W-:-:S03]  /*14f50*/  IADD3 R8, P3, R8, R5, RZ ;  /* 0x0000000508087210 */ /* 0x000fc60007f7e0ff */
[----:B------:R1:W-:Y:S01]  /*14f60*/  STL [R1+0x790], R11 ;  /* 0x0007900b01007387 */ /* 0x0003e20000100800 */
[----:B------:R-:W-:-:S03]  /*14f70*/  IMAD.X R177, R177, 0x1, R4, P4 ;  /* 0x00000001b1b17824 */ /* 0x000fc600020e0604 */
[----:B------:R1:W-:Y:S01]  /*14f80*/  STL [R1+0x764], R8 ;  /* 0x0007640801007387 */ /* 0x0003e20000100800 */
[----:B------:R-:W-:-:S03]  /*14f90*/  IADD3 R176, P4, R176, R5, RZ ;  /* 0x00000005b0b07210 */ /* 0x000fc60007f9e0ff */
[----:B0-----:R-:W3:Y:S01]  /*14fa0*/  LDL.LU R14, [R1+0x71c] ;  /* 0x00071c00010e7983 */ /* 0x001ee20000300800 */
[----:B------:R-:W-:-:S03]  /*14fb0*/  IMAD.X R161, R161, 0x1, R4, P5 ;  /* 0x00000001a1a17824 */ /* 0x000fc600028e0604 */
[----:B------:R-:W-:Y:S04]  /*14fc0*/  STL [R1+0x788], R177 ;  /* 0x000788b101007387 */ /* 0x000fe80000100800 */
[----:B-1----:R-:W3:Y:S04]  /*14fd0*/  LDL.LU R11, [R1+0x740] ;  /* 0x00074000010b7983 */ /* 0x002ee80000300800 */
[----:B------:R-:W-:Y:S04]  /*14fe0*/  STL [R1+0x75c], R176 ;  /* 0x00075cb001007387 */ /* 0x000fe80000100800 */
[----:B------:R-:W3:Y:S04]  /*14ff0*/  LDL.LU R8, [R1+0x714] ;  /* 0x0007140001087983 */ /* 0x000ee80000300800 */
[----:B------:R0:W-:Y:S04]  /*15000*/  STL [R1+0x780], R161 ;  /* 0x000780a101007387 */ /* 0x0001e80000100800 */
[----:B0-----:R-:W3:Y:S04]  /*15010*/  LDL.LU R161, [R1+0x738] ;  /* 0x0007380001a17983 */ /* 0x001ee80000300800 */
[----:B------:R-:W3:Y:S04]  /*15020*/  LDL.LU R177, [R1+0x70c] ;  /* 0x00070c0001b17983 */ /* 0x000ee80000300800 */
[----:B------:R-:W3:Y:S01]  /*15030*/  LDL.LU R176, [R1+0x730] ;  /* 0x0007300001b07983 */ /* 0x000ee20000300800 */
[----:B--2---:R-:W-:-:S05]  /*15040*/  IADD3 R157, P5, R157, R5, RZ ;  /* 0x000000059d9d7210 */ /* 0x004fca0007fbe0ff */
[----:B------:R0:W-:Y:S04]  /*15050*/  STL [R1+0x754], R157 ;  /* 0x0007549d01007387 */ /* 0x0001e80000100800 */
[----:B0-----:R-:W2:Y:S01]  /*15060*/  LDL.LU R157, [R1+0x704] ;  /* 0x00070400019d7983 */ /* 0x001ea20000300800 */
[----:B----4-:R-:W-:-:S05]  /*15070*/  IMAD.X R164, R164, 0x1, R4, P6 ;  /* 0x00000001a4a47824 */ /* 0x010fca00030e0604 */
[----:B------:R0:W-:Y:S01]  /*15080*/  STL [R1+0x778], R164 ;  /* 0x000778a401007387 */ /* 0x0001e20000100800 */
[-C--:B------:R-:W-:Y:S01]  /*15090*/  IADD3 R162, P6, R162, R5.reuse, RZ ;  /* 0x00000005a2a27210 */ /* 0x080fe20007fde0ff */
[----:B------:R-:W-:Y:S02]  /*150a0*/  IMAD.X R158, R158, 0x1, R4, P1 ;  /* 0x000000019e9e7824 */ /* 0x000fe400008e0604 */
[----:B0-----:R-:W4:Y:S01]  /*150b0*/  LDL.LU R164, [R1+0x728] ;  /* 0x0007280001a47983 */ /* 0x001f220000300800 */
[----:B------:R-:W-:-:S03]  /*150c0*/  IADD3 R154, P1, R154, R5, RZ ;  /* 0x000000059a9a7210 */ /* 0x000fc60007f3e0ff */
[----:B------:R-:W-:Y:S04]  /*150d0*/  STL [R1+0x74c], R162 ;  /* 0x00074ca201007387 */ /* 0x000fe80000100800 */
[----:B------:R-:W-:Y:S04]  /*150e0*/  STL [R1+0x770], R158 ;  /* 0x0007709e01007387 */ /* 0x000fe80000100800 */
[----:B------:R-:W-:Y:S01]  /*150f0*/  STL [R1+0x744], R154 ;  /* 0x0007449a01007387 */ /* 0x000fe20000100800 */
[--C-:B---3--:R-:W-:Y:S01]  /*15100*/  IMAD.X R23, R23, 0x1, R4.reuse, P2 ;  /* 0x0000000117177824 */ /* 0x108fe200010e0604 */
[-C--:B------:R-:W-:Y:S01]  /*15110*/  IADD3 R20, P2, R20, R5.reuse, RZ ;  /* 0x0000000514147210 */ /* 0x080fe20007f5e0ff */
[----:B------:R-:W-:Y:S01]  /*15120*/  IMAD.X R17, R17, 0x1, R4, P3 ;  /* 0x0000000111117824 */ /* 0x000fe200018e0604 */
[----:B------:R-:W-:-:S02]  /*15130*/  IADD3 R165, P3, R165, R5, RZ ;  /* 0x00000005a5a57210 */ /* 0x000fc40007f7e0ff */
[----:B------:R-:W-:Y:S04]  /*15140*/  STL [R1+0x768], R23 ;  /* 0x0007681701007387 */ /* 0x000fe80000100800 */
[----:B------:R0:W-:Y:S04]  /*15150*/  STL [R1+0x734], R165 ;  /* 0x000734a501007387 */ /* 0x0001e80000100800 */
[----:B------:R-:W-:Y:S04]  /*15160*/  STL [R1+0x73c], R20 ;  /* 0x00073c1401007387 */ /* 0x000fe80000100800 */
[----:B0-----:R-:W3:Y:S01]  /*15170*/  LDL.LU R165, [R1+0x6fc] ;  /* 0x0006fc0001a57983 */ /* 0x001ee20000300800 */
[--C-:B------:R-:W-:Y:S01]  /*15180*/  IMAD.X R175, R175, 0x1, R4.reuse, P4 ;  /* 0x00000001afaf7824 */ /* 0x100fe200020e0604 */
[-C--:B------:R-:W-:Y:S01]  /*15190*/  IADD3 R174, P4, R174, R5.reuse, RZ ;  /* 0x00000005aeae7210 */ /* 0x080fe20007f9e0ff */
[----:B------:R-:W-:Y:S01]  /*151a0*/  IMAD.X R173, R173, 0x1, R4, P5 ;  /* 0x00000001adad7824 */ /* 0x000fe200028e0604 */
[----:B------:R0:W-:Y:S01]  /*151b0*/  STL [R1+0x760], R17 ;  /* 0x0007601101007387 */ /* 0x0001e20000100800 */
[----:B------:R-:W-:-:S03]  /*151c0*/  IADD3 R171, P5, R171, R5, RZ ;  /* 0x00000005abab7210 */ /* 0x000fc60007fbe0ff */
[----:B------:R1:W-:Y:S01]  /*151d0*/  STL [R1+0x758], R175 ;  /* 0x000758af01007387 */ /* 0x0003e20000100800 */
[----:B------:R-:W-:-:S03]  /*151e0*/  IMAD.X R167, R167, 0x1, R4, P6 ;  /* 0x00000001a7a77824 */ /* 0x000fc600030e0604 */
        /* <DEDUP_REMOVED lines=8> */
[----:B------:R-:W3:Y:S04]  /*15270*/  LDL.LU R174, [R1+0x710] ;  /* 0x0007100001ae7983 */ /* 0x000ee80000300800 */
[----:B------:R-:W3:Y:S01]  /*15280*/  LDL.LU R173, [R1+0x6e4] ;  /* 0x0006e40001ad7983 */ /* 0x000ee20000300800 */
[----:B------:R-:W-:-:S03]  /*15290*/  IADD3 R14, P6, R14, R5, RZ ;  /* 0x000000050e0e7210 */ /* 0x000fc60007fde0ff */
[----:B------:R-:W3:Y:S04]  /*152a0*/  LDL.LU R171, [R1+0x708] ;  /* 0x0007080001ab7983 */ /* 0x000ee80000300800 */
[----:B0-----:R-:W3:Y:S01]  /*152b0*/  LDL.LU R167, [R1+0x6dc] ;  /* 0x0006dc0001a77983 */ /* 0x001ee20000300800 */
[----:B------:R-:W-:-:S03]  /*152c0*/  IMAD.X R11, R11, 0x1, R4, P1 ;  /* 0x000000010b0b7824 */ /* 0x000fc600008e0604 */
[----:B------:R-:W-:Y:S01]  /*152d0*/  STL [R1+0x71c], R14 ;  /* 0x00071c0e01007387 */ /* 0x000fe20000100800 */
[----:B------:R-:W-:Y:S01]  /*152e0*/  IADD3 R8, P1, R8, R5, RZ ;  /* 0x0000000508087210 */ /* 0x000fe20007f3e0ff */
[----:B------:R-:W-:-:S05]  /*152f0*/  IMAD.X R161, R161, 0x1, R4, P2 ;  /* 0x00000001a1a17824 */ /* 0x000fca00010e0604 */
[----:B------:R0:W-:Y:S01]  /*15300*/  STL [R1+0x738], R161 ;  /* 0x000738a101007387 */ /* 0x0001e20000100800 */
[-C--:B------:R-:W-:Y:S01]  /*15310*/  IADD3 R177, P2, R177, R5.reuse, RZ ;  /* 0x00000005b1b17210 */ /* 0x080fe20007f5e0ff */
[----:B------:R-:W-:Y:S02]  /*15320*/  IMAD.X R176, R176, 0x1, R4, P3 ;  /* 0x00000001b0b07824 */ /* 0x000fe400018e0604 */
[----:B------:R-:W-:Y:S04]  /*15330*/  STL [R1+0x740], R11 ;  /* 0x0007400b01007387 */ /* 0x000fe80000100800 */
[----:B0-----:R-:W3:Y:S04]  /*15340*/  LDL.LU R161, [R1+0x700] ;  /* 0x0007000001a17983 */ /* 0x001ee80000300800 */
[----:B------:R-:W-:Y:S01]  /*15350*/  STL [R1+0x714], R8 ;  /* 0x0007140801007387 */ /* 0x000fe20000100800 */
[----:B--2---:R-:W-:-:S05]  /*15360*/  IADD3 R157, P3, R157, R5, RZ ;  /* 0x000000059d9d7210 */ /* 0x004fca0007f7e0ff */
[----:B------:R0:W-:Y:S04]  /*15370*/  STL [R1+0x704], R157 ;  /* 0x0007049d01007387 */ /* 0x0001e80000100800 */
[----:B------:R-:W-:Y:S04]  /*15380*/  STL [R1+0x70c], R177 ;  /* 0x00070cb101007387 */ /* 0x000fe80000100800 */
[----:B0-----:R-:W2:Y:S01]  /*15390*/  LDL.LU R157, [R1+0x6d4] ;  /* 0x0006d400019d7983 */ /* 0x001ea20000300800 */
[----:B----4-:R-:W-:-:S03]  /*153a0*/  IMAD.X R164, R164, 0x1, R4, P4 ;  /* 0x00000001a4a47824 */ /* 0x010fc600020e0604 */
[----:B------:R-:W-:Y:S04]  /*153b0*/  STL [R1+0x730], R176 ;  /* 0x000730b001007387 */ /* 0x000fe80000100800 */
[----:B------:R-:W4:Y:S04]  /*153c0*/  LDL.LU R162, [R1+0x6f8] ;  /* 0x0006f80001a27983 */ /* 0x000f280000300800 */
[----:B------:R-:W4:Y:S04]  /*153d0*/  LDL.LU R158, [R1+0x6cc] ;  /* 0x0006cc00019e7983 */ /* 0x000f280000300800 */
[----:B------:R-:W4:Y:S04]  /*153e0*/  LDL.LU R154, [R1+0x6f0] ;  /* 0x0006f000019a7983 */ /* 0x000f280000300800 */
[----:B------:R0:W-:Y:S04]  /*153f0*/  STL [R1+0x728], R164 ;  /* 0x000728a401007387 */ /* 0x0001e80000100800 */
[----:B------:R-:W4:Y:S04]  /*15400*/  LDL.LU R23, [R1+0x6c4] ;  /* 0x0006c40001177983 */ /* 0x000f280000300800 */
[----:B------:R-:W4:Y:S04]  /*15410*/  LDL.LU R20, [R1+0x6e8] ;  /* 0x0006e80001147983 */ /* 0x000f280000300800 */
[----:B------:R-:W4:Y:S04]  /*15420*/  LDL.LU R14, [R1+0x6bc] ;  /* 0x0006bc00010e7983 */ /* 0x000f280000300800 */
[----:B0-----:R-:W4:Y:S04]  /*15430*/  LDL.LU R164, [R1+0x6e0] ;  /* 0x0006e00001a47983 */ /* 0x001f280000300800 */
[----:B------:R-:W4:Y:S04]  /*15440*/  LDL.LU R11, [R1+0x6b4] ;  /* 0x0006b400010b7983 */ /* 0x000f280000300800 */
[----:B------:R-:W4:Y:S04]  /*15450*/  LDL.LU R8, [R1+0x6d8] ;  /* 0x0006d80001087983 */ /* 0x000f280000300800 */
[----:B------:R-:W4:Y:S01]  /*15460*/  LDL.LU R177, [R1+0x6ac] ;  /* 0x0006ac0001b17983 */ /* 0x000f220000300800 */
[----:B---3--:R-:W-:-:S05]  /*15470*/  IADD3 R165, P4, R165, R5, RZ ;  /* 0x00000005a5a57210 */ /* 0x008fca0007f9e0ff */
[----:B------:R0:W-:Y:S04]  /*15480*/  STL [R1+0x6fc], R165 ;  /* 0x0006fca501007387 */ /* 0x0001e80000100800 */
[----:B------:R-:W3:Y:S04]  /*15490*/  LDL.LU R176, [R1+0x6d0] ;  /* 0x0006d00001b07983 */ /* 0x000ee80000300800 */
[----:B0-----:R-:W3:Y:S01]  /*154a0*/  LDL.LU R165, [R1+0x6a4] ;  /* 0x0006a40001a57983 */ /* 0x001ee20000300800 */
[----:B------:R-:W-:Y:S01]  /*154b0*/  IMAD.X R172, R172, 0x1, R4, P5 ;  /* 0x00000001acac7824 */ /* 0x000fe200028e0604 */
[----:B------:R-:W-:-:S04]  /*154c0*/  IADD3 R168, P5, R168, R5, RZ ;  /* 0x00000005a8a87210 */ /* 0x000fc80007fbe0ff */
[----:B------:R-:W-:Y:S01]  /*154d0*/  STL [R1+0x720], R172 ;  /* 0x000720ac01007387 */ /* 0x000fe20000100800 */
[----:B------:R-:W-:-:S03]  /*154e0*/  IMAD.X R17, R17, 0x1, R4, P6 ;  /* 0x0000000111117824 */ /* 0x000fc600030e0604 */
[----:B------:R-:W-:Y:S01]  /*154f0*/  STL [R1+0x6f4], R168 ;  /* 0x0006f4a801007387 */ /* 0x000fe20000100800 */
[----:B------:R-:W-:-:S03]  /*15500*/  IADD3 R175, P6, R175, R5, RZ ;  /* 0x00000005afaf7210 */ /* 0x000fc60007fde0ff */
[----:B------:R0:W-:Y:S01]  /*15510*/  STL [R1+0x718], R17 ;  /* 0x0007181101007387 */ /* 0x0001e20000100800 */
[----:B------:R-:W-:-:S03]  /*15520*/  IMAD.X R174, R174, 0x1, R4, P1 ;  /* 0x00000001aeae7824 */ /* 0x000fc600008e0604 */
[----:B------:R1:W-:Y:S01]  /*15530*/  STL [R1+0x6ec], R175 ;  /* 0x0006ecaf01007387 */ /* 0x0003e20000100800 */
[----:B------:R-:W-:-:S03]  /*15540*/  IADD3 R173, P1, R173, R5, RZ ;  /* 0x00000005adad7210 */ /* 0x000fc60007f3e0ff */
[----:B------:R1:W-:Y:S01]  /*15550*/  STL [R1+0x710], R174 ;  /* 0x000710ae01007387 */ /* 0x0003e20000100800 */
[----:B------:R-:W-:-:S03]  /*15560*/  IMAD.X R171, R171, 0x1, R4, P2 ;  /* 0x00000001abab7824 */ /* 0x000fc600010e0604 */
[----:B0-----:R-:W3:Y:S01]  /*15570*/  LDL.LU R17, [R1+0x6c8] ;  /* 0x0006c80001117983 */ /* 0x001ee20000300800 */
[----:B------:R-:W-:-:S03]  /*15580*/  IADD3 R167, P2, R167, R5, RZ ;  /* 0x00000005a7a77210 */ /* 0x000fc60007f5e0ff */
        /* <DEDUP_REMOVED lines=8> */
[----:B------:R-:W-:-:S05]  /*15610*/  IMAD.X R161, R161, 0x1, R4, P3 ;  /* 0x00000001a1a17824 */ /* 0x000fca00018e0604 */
[----:B------:R0:W-:Y:S04]  /*15620*/  STL [R1+0x700], R161 ;  /* 0x000700a101007387 */ /* 0x0001e80000100800 */
[----:B0-----:R-:W3:Y:S01]  /*15630*/  LDL.LU R161, [R1+0x6b0] ;  /* 0x0006b00001a17983 */ /* 0x001ee20000300800 */
[----:B--2---:R-:W-:-:S05]  /*15640*/  IADD3 R157, P3, R157, R5, RZ ;  /* 0x000000059d9d7210 */ /* 0x004fca0007f7e0ff */
[----:B------:R0:W-:Y:S01]  /*15650*/  STL [R1+0x6d4], R157 ;  /* 0x0006d49d01007387 */ /* 0x0001e20000100800 */
[--C-:B----4-:R-:W-:Y:S01]  /*15660*/  IMAD.X R162, R162, 0x1, R4.reuse, P4 ;  /* 0x00000001a2a27824 */ /* 0x110fe200020e0604 */
[----:B------:R-:W-:Y:S02]  /*15670*/  IADD3 R158, P4, R158, R5, RZ ;  /* 0x000000059e9e7210 */ /* 0x000fe40007f9e0ff */
[----:B0-----:R-:W2:Y:S01]  /*15680*/  LDL.LU R157, [R1+0x684] ;  /* 0x00068400019d7983 */ /* 0x001ea20000300800 */
[----:B------:R-:W-:-:S03]  /*15690*/  IMAD.X R154, R154, 0x1, R4, P5 ;  /* 0x000000019a9a7824 */ /* 0x000fc600028e0604 */
[----:B------:R-:W-:Y:S01]  /*156a0*/  STL [R1+0x6f8], R162 ;  /* 0x0006f8a201007387 */ /* 0x000fe20000100800 */
[----:B------:R-:W-:-:S03]  /*156b0*/  IADD3 R23, P5, R23, R5, RZ ;  /* 0x0000000517177210 */ /* 0x000fc60007fbe0ff */
[----:B------:R-:W-:Y:S01]  /*156c0*/  STL [R1+0x6cc], R158 ;  /* 0x0006cc9e01007387 */ /* 0x000fe20000100800 */
[----:B------:R-:W-:-:S03]  /*156d0*/  IMAD.X R20, R20, 0x1, R4, P6 ;  /* 0x0000000114147824 */ /* 0x000fc600030e0604 */
[----:B------:R-:W-:Y:S01]  /*156e0*/  STL [R1+0x6f0], R154 ;  /* 0x0006f09a01007387 */ /* 0x000fe20000100800 */
[-C--:B------:R-:W-:Y:S01]  /*156f0*/  IADD3 R14, P6, R14, R5.reuse, RZ ;  /* 0x000000050e0e7210 */ /* 0x080fe20007fde0ff */
[----:B------:R-:W-:Y:S02]  /*15700*/  IMAD.X R164, R164, 0x1, R4, P1 ;  /* 0x00000001a4a47824 */ /* 0x000fe400008e0604 */
[----:B------:R-:W-:Y:S01]  /*15710*/  STL [R1+0x6c4], R23 ;  /* 0x0006c41701007387 */ /* 0x000fe20000100800 */
[----:B------:R-:W-:-:S03]  /*15720*/  IADD3 R11, P1, R11, R5, RZ ;  /* 0x000000050b0b7210 */ /* 0x000fc60007f3e0ff */
[----:B------:R0:W-:Y:S01]  /*15730*/  STL [R1+0x6e0], R164 ;  /* 0x0006e0a401007387 */ /* 0x0001e20000100800 */
[----:B------:R-:W-:-:S03]  /*15740*/  IMAD.X R8, R8, 0x1, R4, P2 ;  /* 0x0000000108087824 */ /* 0x000fc600010e0604 */
[----:B------:R-:W-:Y:S01]  /*15750*/  STL [R1+0x6e8], R20 ;  /* 0x0006e81401007387 */ /* 0x000fe20000100800 */
[----:B------:R-:W-:-:S03]  /*15760*/  IADD3 R177, P2, R177, R5, RZ ;  /* 0x00000005b1b17210 */ /* 0x000fc60007f5e0ff */
[----:B0-----:R-:W4:Y:S04]  /*15770*/  LDL.LU R164, [R1+0x6a8] ;  /* 0x0006a80001a47983 */ /* 0x001f280000300800 */
[----:B------:R0:W-:Y:S04]  /*15780*/  STL [R1+0x6bc], R14 ;  /* 0x0006bc0e01007387 */ /* 0x0001e80000100800 */
[----:B------:R1:W-:Y:S04]  /*15790*/  STL [R1+0x6b4], R11 ;  /* 0x0006b40b01007387 */ /* 0x0003e80000100800 */
[----:B------:R1:W-:Y:S04]  /*157a0*/  STL [R1+0x6d8], R8 ;  /* 0x0006d80801007387 */ /* 0x0003e80000100800 */
[----:B------:R-:W4:Y:S04]  /*157b0*/  LDL.LU R172, [R1+0x67c] ;  /* 0x00067c0001ac7983 */ /* 0x000f280000300800 */
[----:B------:R1:W-:Y:S04]  /*157c0*/  STL [R1+0x6ac], R177 ;  /* 0x0006acb101007387 */ /* 0x0003e80000100800 */
[----:B------:R-:W4:Y:S01]  /*157d0*/  LDL.LU R168, [R1+0x6a0] ;  /* 0x0006a00001a87983 */ /* 0x000f220000300800 */
[----:B---3--:R-:W-:Y:S01]  /*157e0*/  IMAD.X R176, R176, 0x1, R4, P3 ;  /* 0x00000001b0b07824 */ /* 0x008fe200018e0604 */
[----:B------:R-:W-:-:S04]  /*157f0*/  IADD3 R165, P3, R165, R5, RZ ;  /* 0x00000005a5a57210 */ /* 0x000fc80007f7e0ff */
[----:B------:R3:W-:Y:S04]  /*15800*/  STL [R1+0x6d0], R176 ;  /* 0x0006d0b001007387 */ /* 0x0007e80000100800 */
[----:B0-----:R-:W4:Y:S04]  /*15810*/  LDL.LU R14, [R1+0x674] ;  /* 0x00067400010e7983 */ /* 0x001f280000300800 */
[----:B------:R0:W-:Y:S04]  /*15820*/  STL [R1+0x6a4], R165 ;  /* 0x0006a4a501007387 */ /* 0x0001e80000100800 */
[----:B-1----:R-:W4:Y:S04]  /*15830*/  LDL.LU R11, [R1+0x698] ;  /* 0x00069800010b7983 */ /* 0x002f280000300800 */
[----:B------:R-:W4:Y:S04]  /*15840*/  LDL.LU R8, [R1+0x66c] ;  /* 0x00066c0001087983 */ /* 0x000f280000300800 */
[----:B------:R-:W4:Y:S04]  /*15850*/  LDL.LU R177, [R1+0x690] ;  /* 0x0006900001b17983 */ /* 0x000f280000300800 */
[----:B---3--:R-:W3:Y:S04]  /*15860*/  LDL.LU R176, [R1+0x664] ;  /* 0x0006640001b07983 */ /* 0x008ee80000300800 */
[----:B0-----:R-:W3:Y:S01]  /*15870*/  LDL.LU R165, [R1+0x688] ;  /* 0x0006880001a57983 */ /* 0x001ee20000300800 */
[----:B------:R-:W-:-:S05]  /*15880*/  IMAD.X R17, R17, 0x1, R4, P4 ;  /* 0x0000000111117824 */ /* 0x000fca00020e0604 */
[----:B------:R-:W-:Y:S01]  /*15890*/  STL [R1+0x6c8], R17 ;  /* 0x0006c81101007387 */ /* 0x000fe20000100800 */
[-C--:B------:R-:W-:Y:S01]  /*158a0*/  IADD3 R175, P4, R175, R5.reuse, RZ ;  /* 0x00000005afaf7210 */ /* 0x080fe20007f9e0ff */
[----:B------:R-:W-:Y:S01]  /*158b0*/  IMAD.X R174, R174, 0x1, R4, P5 ;  /* 0x00000001aeae7824 */ /* 0x000fe200028e0604 */
[----:B------:R-:W-:-:S05]  /*158c0*/  IADD3 R167, P5, R167, R5, RZ ;  /* 0x00000005a7a77210 */ /* 0x000fca0007fbe0ff */
[----:B------:R0:W-:Y:S01]  /*158d0*/  STL [R1+0x694], R167 ;  /* 0x000694a701007387 */ /* 0x0001e20000100800 */
[----:B------:R-:W-:-:S03]  /*158e0*/  IMAD.X R173, R173, 0x1, R4, P6 ;  /* 0x00000001adad7824 */ /* 0x000fc600030e0604 */
[----:B------:R-:W-:Y:S01]  /*158f0*/  STL [R1+0x69c], R175 ;  /* 0x00069caf01007387 */ /* 0x000fe20000100800 */
[----:B------:R-:W-:-:S03]  /*15900*/  IADD3 R171, P6, R171, R5, RZ ;  /* 0x00000005abab7210 */ /* 0x000fc60007fde0ff */
[----:B0-----:R-:W3:Y:S04]  /*15910*/  LDL.LU R167, [R1+0x65c] ;  /* 0x00065c0001a77983 */ /* 0x001ee80000300800 */
[----:B------:R-:W-:Y:S01]  /*15920*/  STL [R1+0x6c0], R174 ;  /* 0x0006c0ae01007387 */ /* 0x000fe20000100800 */
[----:B------:R-:W-:-:S05]  /*15930*/  IMAD.X R161, R161, 0x1, R4, P1 ;  /* 0x00000001a1a17824 */ /* 0x000fca00008e0604 */
[----:B------:R0:W-:Y:S04]  /*15940*/  STL [R1+0x6b0], R161 ;  /* 0x0006b0a101007387 */ /* 0x0001e80000100800 */
[----:B------:R-:W-:Y:S04]  /*15950*/  STL [R1+0x6b8], R173 ;  /* 0x0006b8ad01007387 */ /* 0x000fe80000100800 */
[----:B0-----:R-:W3:Y:S04]  /*15960*/  LDL.LU R161, [R1+0x680] ;  /* 0x0006800001a17983 */ /* 0x001ee80000300800 */
[----:B------:R-:W-:Y:S04]  /*15970*/  STL [R1+0x68c], R171 ;  /* 0x00068cab01007387 */ /* 0x000fe80000100800 */
[----:B------:R-:W3:Y:S04]  /*15980*/  LDL.LU R162, [R1+0x654] ;  /* 0x0006540001a27983 */ /* 0x000ee80000300800 */
[----:B------:R-:W3:Y:S01]  /*15990*/  LDL.LU R158, [R1+0x678] ;  /* 0x00067800019e7983 */ /* 0x000ee20000300800 */
[----:B--2---:R-:W-:-:S03]  /*159a0*/  IADD3 R157, P1, R157, R5, RZ ;  /* 0x000000059d9d7210 */ /* 0x004fc60007f3e0ff */
[----:B------:R-:W2:Y:S04]  /*159b0*/  LDL.LU R154, [R1+0x64c] ;  /* 0x00064c00019a7983 */ /* 0x000ea80000300800 */
[----:B------:R0:W-:Y:S04]  /*159c0*/  STL [R1+0x684], R157 ;  /* 0x0006849d01007387 */ /* 0x0001e80000100800 */
[----:B------:R-:W2:Y:S04]  /*159d0*/  LDL.LU R23, [R1+0x670] ;  /* 0x0006700001177983 */ /* 0x000ea80000300800 */
[----:B------:R-:W2:Y:S04]  /*159e0*/  LDL.LU R20, [R1+0x644] ;  /* 0x0006440001147983 */ /* 0x000ea80000300800 */
[----:B------:R-:W2:Y:S04]  /*159f0*/  LDL.LU R17, [R1+0x668] ;  /* 0x0006680001117983 */ /* 0x000ea80000300800 */
[----:B0-----:R-:W2:Y:S04]  /*15a00*/  LDL.LU R157, [R1+0x63c] ;  /* 0x00063c00019d7983 */ /* 0x001ea80000300800 */
[----:B------:R-:W2:Y:S04]  /*15a10*/  LDL.LU R175, [R1+0x660] ;  /* 0x0006600001af7983 */ /* 0x000ea80000300800 */
[----:B------:R-:W2:Y:S04]  /*15a20*/  LDL.LU R174, [R1+0x634] ;  /* 0x0006340001ae7983 */ /* 0x000ea80000300800 */
[----:B------:R-:W2:Y:S01]  /*15a30*/  LDL.LU R173, [R1+0x658] ;  /* 0x0006580001ad7983 */ /* 0x000ea20000300800 */
[----:B----4-:R-:W-:-:S05]  /*15a40*/  IMAD.X R164, R164, 0x1, R4, P2 ;  /* 0x00000001a4a47824 */ /* 0x010fca00010e0604 */
[----:B------:R0:W-:Y:S04]  /*15a50*/  STL [R1+0x6a8], R164 ;  /* 0x0006a8a401007387 */ /* 0x0001e80000100800 */
[----:B------:R-:W4:Y:S04]  /*15a60*/  LDL.LU R171, [R1+0x62c] ;  /* 0x00062c0001ab7983 */ /* 0x000f280000300800 */
[----:B0-----:R-:W4:Y:S01]  /*15a70*/  LDL.LU R164, [R1+0x650] ;  /* 0x0006500001a47983 */ /* 0x001f220000300800 */
[----:B------:R-:W-:Y:S01]  /*15a80*/  IADD3 R172, P2, R172, R5, RZ ;  /* 0x00000005acac7210 */ /* 0x000fe20007f5e0ff */
[----:B------:R-:W-:-:S04]  /*15a90*/  IMAD.X R168, R168, 0x1, R4, P3 ;  /* 0x00000001a8a87824 */ /* 0x000fc800018e0604 */
[----:B------:R-:W-:Y:S04]  /*15aa0*/  STL [R1+0x67c], R172 ;  /* 0x00067cac01007387 */ /* 0x000fe80000100800 */
[----:B------:R-:W-:Y:S01]  /*15ab0*/  STL [R1+0x6a0], R168 ;  /* 0x0006a0a801007387 */ /* 0x000fe20000100800 */
[----:B------:R-:W-:Y:S01]  /*15ac0*/  IADD3 R14, P3, R14, R5, RZ ;  /* 0x000000050e0e7210 */ /* 0x000fe20007f7e0ff */
[----:B------:R-:W-:-:S04]  /*15ad0*/  IMAD.X R11, R11, 0x1, R4, P4 ;  /* 0x000000010b0b7824 */ /* 0x000fc800020e0604 */
[----:B------:R0:W-:Y:S01]  /*15ae0*/  STL [R1+0x674], R14 ;  /* 0x0006740e01007387 */ /* 0x0001e20000100800 */
[----:B------:R-:W-:-:S03]  /*15af0*/  IADD3 R8, P4, R8, R5, RZ ;  /* 0x0000000508087210 */ /* 0x000fc60007f9e0ff */
[----:B------:R1:W-:Y:S01]  /*15b00*/  STL [R1+0x698], R11 ;  /* 0x0006980b01007387 */ /* 0x0003e20000100800 */
[----:B------:R-:W-:-:S03]  /*15b10*/  IMAD.X R177, R177, 0x1, R4, P5 ;  /* 0x00000001b1b17824 */ /* 0x000fc600028e0604 */
[----:B------:R1:W-:Y:S01]  /*15b20*/  STL [R1+0x66c], R8 ;  /* 0x00066c0801007387 */ /* 0x0003e20000100800 */
[----:B---3--:R-:W-:-:S03]  /*15b30*/  IADD3 R176, P5, R176, R5, RZ ;  /* 0x00000005b0b07210 */ /* 0x008fc60007fbe0ff */
        /* <DEDUP_REMOVED lines=10> */
[----:B------:R-:W-:-:S05]  /*15be0*/  IADD3 R167, P6, R167, R5, RZ ;  /* 0x00000005a7a77210 */ /* 0x000fca0007fde0ff */
[----:B------:R0:W-:Y:S04]  /*15bf0*/  STL [R1+0x65c], R167 ;  /* 0x00065ca701007387 */ /* 0x0001e80000100800 */
[----:B0-----:R-:W3:Y:S01]  /*15c00*/  LDL.LU R167, [R1+0x60c] ;  /* 0x00060c0001a77983 */ /* 0x001ee20000300800 */
[----:B------:R-:W-:-:S05]  /*15c10*/  IMAD.X R161, R161, 0x1, R4, P1 ;  /* 0x00000001a1a17824 */ /* 0x000fca00008e0604 */
[----:B------:R0:W-:Y:S01]  /*15c20*/  STL [R1+0x680], R161 ;  /* 0x000680a101007387 */ /* 0x0001e20000100800 */
[-C--:B------:R-:W-:Y:S01]  /*15c30*/  IADD3 R162, P1, R162, R5.reuse, RZ ;  /* 0x00000005a2a27210 */ /* 0x080fe20007f3e0ff */
[----:B------:R-:W-:Y:S02]  /*15c40*/  IMAD.X R158, R158, 0x1, R4, P2 ;  /* 0x000000019e9e7824 */ /* 0x000fe400010e0604 */
[----:B0-----:R-:W3:Y:S01]  /*15c50*/  LDL.LU R161, [R1+0x630] ;  /* 0x0006300001a17983 */ /* 0x001ee20000300800 */
[----:B--2---:R-:W-:-:S03]  /*15c60*/  IADD3 R154, P2, R154, R5, RZ ;  /* 0x000000059a9a7210 */ /* 0x004fc60007f5e0ff */
[----:B------:R-:W-:Y:S01]  /*15c70*/  STL [R1+0x654], R162 ;  /* 0x000654a201007387 */ /* 0x000fe20000100800 */
[----:B------:R-:W-:-:S03]  /*15c80*/  IMAD.X R23, R23, 0x1, R4, P3 ;  /* 0x0000000117177824 */ /* 0x000fc600018e0604 */
[----:B------:R-:W-:Y:S01]  /*15c90*/  STL [R1+0x678], R158 ;  /* 0x0006789e01007387 */ /* 0x000fe20000100800 */
[-C--:B------:R-:W-:Y:S01]  /*15ca0*/  IADD3 R20, P3, R20, R5.reuse, RZ ;  /* 0x0000000514147210 */ /* 0x080fe20007f7e0ff */
[----:B------:R-:W-:Y:S02]  /*15cb0*/  IMAD.X R17, R17, 0x1, R4, P4 ;  /* 0x0000000111117824 */ /* 0x000fe400020e0604 */
[----:B------:R-:W-:Y:S01]  /*15cc0*/  STL [R1+0x64c], R154 ;  /* 0x00064c9a01007387 */ /* 0x000fe20000100800 */
[----:B------:R-:W-:-:S03]  /*15cd0*/  IADD3 R157, P4, R157, R5, RZ ;  /* 0x000000059d9d7210 */ /* 0x000fc60007f9e0ff */
[----:B------:R-:W-:Y:S01]  /*15ce0*/  STL [R1+0x670], R23 ;  /* 0x0006701701007387 */ /* 0x000fe20000100800 */
[----:B------:R-:W-:-:S03]  /*15cf0*/  IMAD.X R175, R175, 0x1, R4, P5 ;  /* 0x00000001afaf7824 */ /* 0x000fc600028e0604 */
[----:B------:R0:W-:Y:S01]  /*15d00*/  STL [R1+0x63c], R157 ;  /* 0x00063c9d01007387 */ /* 0x0001e20000100800 */
[----:B------:R-:W-:-:S03]  /*15d10*/  IADD3 R174, P5, R174, R5, RZ ;  /* 0x00000005aeae7210 */ /* 0x000fc60007fbe0ff */
[----:B------:R-:W-:Y:S01]  /*15d20*/  STL [R1+0x644], R20 ;  /* 0x0006441401007387 */ /* 0x000fe20000100800 */
[----:B------:R-:W-:-:S03]  /*15d30*/  IMAD.X R173, R173, 0x1, R4, P6 ;  /* 0x00000001adad7824 */ /* 0x000fc600030e0604 */
[----:B0-----:R-:W2:Y:S04]  /*15d40*/  LDL.LU R157, [R1+0x604] ;  /* 0x00060400019d7983 */ /* 0x001ea80000300800 */
[----:B------:R0:W-:Y:S01]  /*15d50*/  STL [R1+0x668], R17 ;  /* 0x0006681101007387 */ /* 0x0001e20000100800 */
[----:B----4-:R-:W-:-:S03]  /*15d60*/  IADD3 R171, P6, R171, R5, RZ ;  /* 0x00000005abab7210 */ /* 0x010fc60007fde0ff */
[----:B------:R1:W-:Y:S04]  /*15d70*/  STL [R1+0x660], R175 ;  /* 0x000660af01007387 */ /* 0x0003e80000100800 */
[----:B------:R4:W-:Y:S01]  /*15d80*/  STL [R1+0x634], R174 ;  /* 0x000634ae01007387 */ /* 0x0009e20000100800 */
[----:B------:R-:W-:-:S03]  /*15d90*/  IMAD.X R164, R164, 0x1, R4, P1 ;  /* 0x00000001a4a47824 */ /* 0x000fc600008e0604 */
[----:B------:R-:W2:Y:S04]  /*15da0*/  LDL.LU R172, [R1+0x628] ;  /* 0x0006280001ac7983 */ /* 0x000ea80000300800 */
[----:B------:R4:W-:Y:S04]  /*15db0*/  STL [R1+0x658], R173 ;  /* 0x000658ad01007387 */ /* 0x0009e80000100800 */
[----:B------:R-:W2:Y:S04]  /*15dc0*/  LDL.LU R168, [R1+0x5fc] ;  /* 0x0005fc0001a87983 */ /* 0x000ea80000300800 */
[----:B------:R4:W-:Y:S04]  /*15dd0*/  STL [R1+0x62c], R171 ;  /* 0x00062cab01007387 */ /* 0x0009e80000100800 */
[----:B0-----:R-:W2:Y:S04]  /*15de0*/  LDL.LU R17, [R1+0x620] ;  /* 0x0006200001117983 */ /* 0x001ea80000300800 */
[----:B------:R0:W-:Y:S04]  /*15df0*/  STL [R1+0x650], R164 ;  /* 0x000650a401007387 */ /* 0x0001e80000100800 */
[----:B-1----:R-:W2:Y:S04]  /*15e00*/  LDL.LU R175, [R1+0x5f4] ;  /* 0x0005f40001af7983 */ /* 0x002ea80000300800 */
[----:B----4-:R-:W4:Y:S04]  /*15e10*/  LDL.LU R174, [R1+0x618] ;  /* 0x0006180001ae7983 */ /* 0x010f280000300800 */
[----:B------:R-:W4:Y:S04]  /*15e20*/  LDL.LU R173, [R1+0x5ec] ;  /* 0x0005ec0001ad7983 */ /* 0x000f280000300800 */
[----:B------:R-:W4:Y:S04]  /*15e30*/  LDL.LU R171, [R1+0x610] ;  /* 0x0006100001ab7983 */ /* 0x000f280000300800 */
[----:B0-----:R-:W4:Y:S01]  /*15e40*/  LDL.LU R164, [R1+0x5e4] ;  /* 0x0005e40001a47983 */ /* 0x001f220000300800 */
[----:B---3--:R-:W-:-:S05]  /*15e50*/  IADD3 R14, P1, R14, R5, RZ ;  /* 0x000000050e0e7210 */ /* 0x008fca0007f3e0ff */
[----:B------:R-:W-:Y:S01]  /*15e60*/  STL [R1+0x624], R14 ;  /* 0x0006240e01007387 */ /* 0x000fe20000100800 */
[--C-:B------:R-:W-:Y:S02]  /*15e70*/  IMAD.X R11, R11, 0x1, R4.reuse, P2 ;  /* 0x000000010b0b7824 */ /* 0x100fe400010e0604 */
[----:B------:R-:W-:-:S05]  /*15e80*/  IMAD.X R165, R165, 0x1, R4, P3 ;  /* 0x00000001a5a57824 */ /* 0x000fca00018e0604 */
[----:B------:R0:W-:Y:S04]  /*15e90*/  STL [R1+0x640], R165 ;  /* 0x000640a501007387 */ /* 0x0001e80000100800 */
[----:B------:R-:W-:Y:S04]  /*15ea0*/  STL [R1+0x648], R11 ;  /* 0x0006480b01007387 */ /* 0x000fe80000100800 */
[----:B0-----:R-:W3:Y:S01]  /*15eb0*/  LDL.LU R165, [R1+0x608] ;  /* 0x0006080001a57983 */ /* 0x001ee20000300800 */
[-C--:B------:R-:W-:Y:S01]  /*15ec0*/  IADD3 R8, P2, R8, R5.reuse, RZ ;  /* 0x0000000508087210 */ /* 0x080fe20007f5e0ff */
[----:B------:R-:W-:Y:S01]  /*15ed0*/  IMAD.X R176, R176, 0x1, R4, P4 ;  /* 0x00000001b0b07824 */ /* 0x000fe200020e0604 */
[----:B------:R-:W-:-:S03]  /*15ee0*/  IADD3 R177, P3, R177, R5, RZ ;  /* 0x00000005b1b17210 */ /* 0x000fc60007f7e0ff */
[----:B------:R-:W-:Y:S01]  /*15ef0*/  STL [R1+0x61c], R8 ;  /* 0x00061c0801007387 */ /* 0x000fe20000100800 */
[----:B------:R-:W-:-:S05]  /*15f00*/  IADD3 R167, P4, R167, R5, RZ ;  /* 0x00000005a7a77210 */ /* 0x000fca0007f9e0ff */
[----:B------:R0:W-:Y:S04]  /*15f10*/  STL [R1+0x60c], R167 ;  /* 0x00060ca701007387 */ /* 0x0001e80000100800 */
[----:B------:R-:W-:Y:S04]  /*15f20*/  STL [R1+0x614], R177 ;  /* 0x000614b101007387 */ /* 0x000fe80000100800 */
[----:B0-----:R-:W3:Y:S04]  /*15f30*/  LDL.LU R167, [R1+0x5dc] ;  /* 0x0005dc0001a77983 */ /* 0x001ee80000300800 */
[----:B------:R-:W-:Y:S04]  /*15f40*/  STL [R1+0x638], R176 ;  /* 0x000638b001007387 */ /* 0x000fe80000100800 */
[----:B------:R-:W3:Y:S01]  /*15f50*/  LDL.LU R162, [R1+0x600] ;  /* 0x0006000001a27983 */ /* 0x000ee20000300800 */
[----:B------:R-:W-:-:S03]  /*15f60*/  IMAD.X R161, R161, 0x1, R4, P5 ;  /* 0x00000001a1a17824 */ /* 0x000fc600028e0604 */
[----:B------:R-:W3:Y:S04]  /*15f70*/  LDL.LU R158, [R1+0x5d4] ;  /* 0x0005d400019e7983 */ /* 0x000ee80000300800 */
[----:B------:R-:W3:Y:S04]  /*15f80*/  LDL.LU R154, [R1+0x5f8] ;  /* 0x0005f800019a7983 */ /* 0x000ee80000300800 */
[----:B------:R0:W-:Y:S04]  /*15f90*/  STL [R1+0x630], R161 ;  /* 0x000630a101007387 */ /* 0x0001e80000100800 */
[----:B------:R-:W3:Y:S04]  /*15fa0*/  LDL.LU R23, [R1+0x5cc] ;  /* 0x0005cc0001177983 */ /* 0x000ee80000300800 */
[----:B------:R-:W3:Y:S04]  /*15fb0*/  LDL.LU R20, [R1+0x5f0] ;  /* 0x0005f00001147983 */ /* 0x000ee80000300800 */
[----:B------:R-:W3:Y:S04]  /*15fc0*/  LDL.LU R14, [R1+0x5c4] ;  /* 0x0005c400010e7983 */ /* 0x000ee80000300800 */
[----:B0-----:R-:W3:Y:S04]  /*15fd0*/  LDL.LU R161, [R1+0x5e8] ;  /* 0x0005e80001a17983 */ /* 0x001ee80000300800 */
[----:B------:R-:W3:Y:S04]  /*15fe0*/  LDL.LU R11, [R1+0x5bc] ;  /* 0x0005bc00010b7983 */ /* 0x000ee80000300800 */
[----:B------:R-:W3:Y:S01]  /*15ff0*/  LDL.LU R8, [R1+0x5e0] ;  /* 0x0005e00001087983 */ /* 0x000ee20000300800 */
[----:B--2---:R-:W-:-:S03]  /*16000*/  IADD3 R157, P5, R157, R5, RZ ;  /* 0x000000059d9d7210 */ /* 0x004fc60007fbe0ff */
[----:B------:R-:W2:Y:S04]  /*16010*/  LDL.LU R177, [R1+0x5b4] ;  /* 0x0005b40001b17983 */ /* 0x000ea80000300800 */
[----:B------:R0:W-:Y:S04]  /*16020*/  STL [R1+0x604], R157 ;  /* 0x0006049d01007387 */ /* 0x0001e80000100800 */
[----:B------:R-:W2:Y:S04]  /*16030*/  LDL.LU R176, [R1+0x5d8] ;  /* 0x0005d80001b07983 */ /* 0x000ea80000300800 */
[----:B0-----:R-:W2:Y:S01]  /*16040*/  LDL.LU R157, [R1+0x5ac] ;  /* 0x0005ac00019d7983 */ /* 0x001ea20000300800 */
[----:B------:R-:W-:Y:S01]  /*16050*/  IMAD.X R172, R172, 0x1, R4, P6 ;  /* 0x00000001acac7824 */ /* 0x000fe200030e0604 */
[----:B------:R-:W-:-:S04]  /*16060*/  IADD3 R168, P6, R168, R5, RZ ;  /* 0x00000005a8a87210 */ /* 0x000fc80007fde0ff */
[----:B------:R-:W-:Y:S01]  /*16070*/  STL [R1+0x628], R172 ;  /* 0x000628ac01007387 */ /* 0x000fe20000100800 */
[----:B------:R-:W-:-:S03]  /*16080*/  IMAD.X R17, R17, 0x1, R4, P1 ;  /* 0x0000000111117824 */ /* 0x000fc600008e0604 */
[----:B------:R-:W-:Y:S01]  /*16090*/  STL [R1+0x5fc], R168 ;  /* 0x0005fca801007387 */ /* 0x000fe20000100800 */
[----:B------:R-:W-:-:S03]  /*160a0*/  IADD3 R175, P1, R175, R5, RZ ;  /* 0x00000005afaf7210 */ /* 0x000fc60007f3e0ff */
[----:B------:R0:W-:Y:S01]  /*160b0*/  STL [R1+0x620], R17 ;  /* 0x0006201101007387 */ /* 0x0001e20000100800 */
[----:B----4-:R-:W-:-:S03]  /*160c0*/  IMAD.X R174, R174, 0x1, R4, P2 ;  /* 0x00000001aeae7824 */ /* 0x010fc600010e0604 */
[----:B------:R1:W-:Y:S01]  /*160d0*/  STL [R1+0x5f4], R175 ;  /* 0x0005f4af01007387 */ /* 0x0003e20000100800 */
[----:B------:R-:W-:-:S03]  /*160e0*/  IADD3 R173, P2, R173, R5, RZ ;  /* 0x00000005adad7210 */ /* 0x000fc60007f5e0ff */
[----:B------:R4:W-:Y:S01]  /*160f0*/  STL [R1+0x618], R174 ;  /* 0x000618ae01007387 */ /* 0x0009e20000100800 */
[----:B------:R-:W-:-:S03]  /*16100*/  IMAD.X R171, R171, 0x1, R4, P3 ;  /* 0x00000001abab7824 */ /* 0x000fc600018e0604 */
[----:B0-----:R-:W2:Y:S01]  /*16110*/  LDL.LU R17, [R1+0x5d0] ;  /* 0x0005d00001117983 */ /* 0x001ea20000300800 */
[----:B------:R-:W-:-:S03]  /*16120*/  IADD3 R164, P3, R164, R5, RZ ;  /* 0x00000005a4a47210 */ /* 0x000fc60007f7e0ff */
[----:B------:R-:W-:Y:S04]  /*16130*/  STL [R1+0x5ec], R173 ;  /* 0x0005ecad01007387 */ /* 0x000fe80000100800 */
[----:B-1----:R-:W2:Y:S04]  /*16140*/  LDL.LU R175, [R1+0x5a4] ;  /* 0x0005a40001af7983 */ /* 0x002ea80000300800 */
[----:B------:R-:W-:Y:S04]  /*16150*/  STL [R1+0x610], R171 ;  /* 0x000610ab01007387 */ /* 0x000fe80000100800 */
[----:B----4-:R-:W4:Y:S04]  /*16160*/  LDL.LU R174, [R1+0x5c8] ;  /* 0x0005c80001ae7983 */ /* 0x010f280000300800 */
[----:B------:R0:W-:Y:S04]  /*16170*/  STL [R1+0x5e4], R164 ;  /* 0x0005e4a401007387 */ /* 0x0001e80000100800 */
[----:B0-----:R-:W4:Y:S04]  /*16180*/  LDL.LU R164, [R1+0x59c] ;  /* 0x00059c0001a47983 */ /* 0x001f280000300800 */
[----:B------:R-:W4:Y:S04]  /*16190*/  LDL.LU R173, [R1+0x5c0] ;  /* 0x0005c00001ad7983 */ /* 0x000f280000300800 */
[----:B------:R-:W4:Y:S01]  /*161a0*/  LDL.LU R171, [R1+0x594] ;  /* 0x0005940001ab7983 */ /* 0x000f220000300800 */
[----:B---3--:R-:W-:-:S05]  /*161b0*/  IMAD.X R165, R165, 0x1, R4, P4 ;  /* 0x00000001a5a57824 */ /* 0x008fca00020e0604 */
[----:B------:R0:W-:Y:S04]  /*161c0*/  STL [R1+0x608], R165 ;  /* 0x000608a501007387 */ /* 0x0001e80000100800 */
[----:B0-----:R-:W3:Y:S01]  /*161d0*/  LDL.LU R165, [R1+0x5b8] ;  /* 0x0005b80001a57983 */ /* 0x001ee20000300800 */
[----:B------:R-:W-:-:S05]  /*161e0*/  IADD3 R167, P4, R167, R5, RZ ;  /* 0x00000005a7a77210 */ /* 0x000fca0007f9e0ff */
[----:B------:R0:W-:Y:S01]  /*161f0*/  STL [R1+0x5dc], R167 ;  /* 0x0005dca701007387 */ /* 0x0001e20000100800 */
[--C-:B------:R-:W-:Y:S01]  /*16200*/  IMAD.X R162, R162, 0x1, R4.reuse, P5 ;  /* 0x00000001a2a27824 */ /* 0x100fe200028e0604 */
[----:B------:R-:W-:Y:S02]  /*16210*/  IADD3 R158, P5, R158, R5, RZ ;  /* 0x000000059e9e7210 */ /* 0x000fe40007fbe0ff */
[----:B0-----:R-:W3:Y:S01]  /*16220*/  LDL.LU R167, [R1+0x58c] ;  /* 0x00058c0001a77983 */ /* 0x001ee20000300800 */
        /* <DEDUP_REMOVED lines=13> */
[----:B--2---:R-:W-:-:S03]  /*16300*/  IADD3 R177, P3, R177, R5, RZ ;  /* 0x00000005b1b17210 */ /* 0x004fc60007f7e0ff */
[----:B0-----:R-:W2:Y:S04]  /*16310*/  LDL.LU R161, [R1+0x5b0] ;  /* 0x0005b00001a17983 */ /* 0x001ea80000300800 */
[----:B------:R0:W-:Y:S01]  /*16320*/  STL [R1+0x5c4], R14 ;  /* 0x0005c40e01007387 */ /* 0x0001e20000100800 */
[----:B------:R-:W-:-:S03]  /*16330*/  IMAD.X R176, R176, 0x1, R4, P4 ;  /* 0x00000001b0b07824 */ /* 0x000fc600020e0604 */
[----:B------:R1:W-:Y:S01]  /*16340*/  STL [R1+0x5bc], R11 ;  /* 0x0005bc0b01007387 */ /* 0x0003e20000100800 */
[----:B------:R-:W-:-:S03]  /*16350*/  IADD3 R157, P4, R157, R5, RZ ;  /* 0x000000059d9d7210 */ /* 0x000fc60007f9e0ff */
[----:B------:R1:W-:Y:S04]  /*16360*/  STL [R1+0x5e0], R8 ;  /* 0x0005e00801007387 */ /* 0x0003e80000100800 */
[----:B------:R-:W2:Y:S04]  /*16370*/  LDL.LU R172, [R1+0x584] ;  /* 0x0005840001ac7983 */ /* 0x000ea80000300800 */
[----:B------:R1:W-:Y:S04]  /*16380*/  STL [R1+0x5b4], R177 ;  /* 0x0005b4b101007387 */ /* 0x0003e80000100800 */
[----:B------:R-:W2:Y:S04]  /*16390*/  LDL.LU R168, [R1+0x5a8] ;  /* 0x0005a80001a87983 */ /* 0x000ea80000300800 */
[----:B------:R1:W-:Y:S04]  /*163a0*/  STL [R1+0x5d8], R176 ;  /* 0x0005d8b001007387 */ /* 0x0003e80000100800 */
[----:B0-----:R-:W2:Y:S04]  /*163b0*/  LDL.LU R14, [R1+0x57c] ;  /* 0x00057c00010e7983 */ /* 0x001ea80000300800 */
[----:B------:R0:W-:Y:S04]  /*163c0*/  STL [R1+0x5ac], R157 ;  /* 0x0005ac9d01007387 */ /* 0x0001e80000100800 */
[----:B-1----:R-:W2:Y:S04]  /*163d0*/  LDL.LU R11, [R1+0x5a0] ;  /* 0x0005a000010b7983 */ /* 0x002ea80000300800 */
[----:B------:R-:W2:Y:S04]  /*163e0*/  LDL.LU R8, [R1+0x574] ;  /* 0x0005740001087983 */ /* 0x000ea80000300800 */
[----:B------:R-:W2:Y:S01]  /*163f0*/  LDL.LU R177, [R1+0x598] ;  /* 0x0005980001b17983 */ /* 0x000ea20000300800 */
[----:B------:R-:W-:-:S03]  /*16400*/  IMAD.X R17, R17, 0x1, R4, P5 ;  /* 0x0000000111117824 */ /* 0x000fc600028e0604 */
[----:B------:R-:W2:Y:S04]  /*16410*/  LDL.LU R176, [R1+0x56c] ;  /* 0x00056c0001b07983 */ /* 0x000ea80000300800 */
[----:B0-----:R-:W2:Y:S01]  /*16420*/  LDL.LU R157, [R1+0x590] ;  /* 0x00059000019d7983 */ /* 0x001ea20000300800 */
[----:B------:R-:W-:-:S03]  /*16430*/  IADD3 R175, P5, R175, R5, RZ ;  /* 0x00000005afaf7210 */ /* 0x000fc60007fbe0ff */
[----:B------:R-:W-:Y:S01]  /*16440*/  STL [R1+0x5d0], R17 ;  /* 0x0005d01101007387 */ /* 0x000fe20000100800 */
[----:B----4-:R-:W-:Y:S01]  /*16450*/  IMAD.X R174, R174, 0x1, R4, P6 ;  /* 0x00000001aeae7824 */ /* 0x010fe200030e0604 */
[----:B------:R-:W-:-:S05]  /*16460*/  IADD3 R164, P6, R164, R5, RZ ;  /* 0x00000005a4a47210 */ /* 0x000fca0007fde0ff */
[----:B------:R0:W-:Y:S04]  /*16470*/  STL [R1+0x59c], R164 ;  /* 0x00059ca401007387 */ /* 0x0001e80000100800 */
[----:B------:R-:W-:Y:S01]  /*16480*/  STL [R1+0x5a4], R175 ;  /* 0x0005a4af01007387 */ /* 0x000fe20000100800 */
[----:B------:R-:W-:-:S03]  /*16490*/  IMAD.X R173, R173, 0x1, R4, P1 ;  /* 0x00000001adad7824 */ /* 0x000fc600008e0604 */
[----:B0-----:R-:W4:Y:S04]  /*164a0*/  LDL.LU R164, [R1+0x564] ;  /* 0x0005640001a47983 */ /* 0x001f280000300800 */
[----:B------:R-:W-:Y:S01]  /*164b0*/  STL [R1+0x5c8], R174 ;  /* 0x0005c8ae01007387 */ /* 0x000fe20000100800 */
[----:B---3--:R-:W-:-:S05]  /*164c0*/  IMAD.X R165, R165, 0x1, R4, P2 ;  /* 0x00000001a5a57824 */ /* 0x008fca00010e0604 */
[----:B------:R0:W-:Y:S04]  /*164d0*/  STL [R1+0x5b8], R165 ;  /* 0x0005b8a501007387 */ /* 0x0001e80000100800 */
[----:B------:R-:W-:Y:S04]  /*164e0*/  STL [R1+0x5c0], R173 ;  /* 0x0005c0ad01007387 */ /* 0x000fe80000100800 */
[----:B0-----:R-:W3:Y:S01]  /*164f0*/  LDL.LU R165, [R1+0x588] ;  /* 0x0005880001a57983 */ /* 0x001ee20000300800 */
[----:B------:R-:W-:-:S05]  /*16500*/  IADD3 R171, P1, R171, R5, RZ ;  /* 0x00000005abab7210 */ /* 0x000fca0007f3e0ff */
[----:B------:R0:W-:Y:S04]  /*16510*/  STL [R1+0x594], R171 ;  /* 0x000594ab01007387 */ /* 0x0001e80000100800 */
[----:B------:R-:W3:Y:S04]  /*16520*/  LDL.LU R162, [R1+0x55c] ;  /* 0x00055c0001a27983 */ /* 0x000ee80000300800 */
[----:B------:R-:W3:Y:S04]  /*16530*/  LDL.LU R158, [R1+0x580] ;  /* 0x00058000019e7983 */ /* 0x000ee80000300800 */
[----:B------:R-:W3:Y:S01]  /*16540*/  LDL.LU R154, [R1+0x554] ;  /* 0x00055400019a7983 */ /* 0x000ee20000300800 */
[----:B------:R-:W-:-:S05]  /*16550*/  IADD3 R167, P2, R167, R5, RZ ;  /* 0x00000005a7a77210 */ /* 0x000fca0007f5e0ff */
[----:B------:R1:W-:Y:S04]  /*16560*/  STL [R1+0x58c], R167 ;  /* 0x00058ca701007387 */ /* 0x0003e80000100800 */
[----:B------:R-:W3:Y:S04]  /*16570*/  LDL.LU R23, [R1+0x578] ;  /* 0x0005780001177983 */ /* 0x000ee80000300800 */
[----:B------:R-:W3:Y:S04]  /*16580*/  LDL.LU R20, [R1+0x54c] ;  /* 0x00054c0001147983 */ /* 0x000ee80000300800 */
[----:B------:R-:W3:Y:S04]  /*16590*/  LDL.LU R17, [R1+0x570] ;  /* 0x0005700001117983 */ /* 0x000ee80000300800 */
[----:B0-----:R-:W3:Y:S04]  /*165a0*/  LDL.LU R171, [R1+0x544] ;  /* 0x0005440001ab7983 */ /* 0x001ee80000300800 */
[----:B------:R-:W3:Y:S04]  /*165b0*/  LDL.LU R175, [R1+0x568] ;  /* 0x0005680001af7983 */ /* 0x000ee80000300800 */
[----:B------:R-:W3:Y:S04]  /*165c0*/  LDL.LU R174, [R1+0x53c] ;  /* 0x00053c0001ae7983 */ /* 0x000ee80000300800 */
[----:B------:R-:W3:Y:S01]  /*165d0*/  LDL.LU R173, [R1+0x560] ;  /* 0x0005600001ad7983 */ /* 0x000ee20000300800 */
[----:B--2---:R-:W-:-:S05]  /*165e0*/  IMAD.X R161, R161, 0x1, R4, P3 ;  /* 0x00000001a1a17824 */ /* 0x004fca00018e0604 */
[----:B------:R0:W-:Y:S04]  /*165f0*/  STL [R1+0x5b0], R161 ;  /* 0x0005b0a101007387 */ /* 0x0001e80000100800 */
[----:B-1----:R-:W2:Y:S04]  /*16600*/  LDL.LU R167, [R1+0x534] ;  /* 0x0005340001a77983 */ /* 0x002ea80000300800 */
[----:B0-----:R-:W2:Y:S01]  /*16610*/  LDL.LU R161, [R1+0x558] ;  /* 0x0005580001a17983 */ /* 0x001ea20000300800 */
        /* <DEDUP_REMOVED lines=12> */
[----:B0-----:R-:W2:Y:S01]  /*166e0*/  LDL.LU R14, [R1+0x52c] ;  /* 0x00052c00010e7983 */ /* 0x001ea20000300800 */
[----:B------:R-:W-:-:S03]  /*166f0*/  IMAD.X R157, R157, 0x1, R4, P1 ;  /* 0x000000019d9d7824 */ /* 0x000fc600008e0604 */
[----:B------:R-:W-:Y:S04]  /*16700*/  STL [R1+0x598], R177 ;  /* 0x000598b101007387 */ /* 0x000fe80000100800 */
[----:B-1----:R-:W2:Y:S04]  /*16710*/  LDL.LU R11, [R1+0x550] ;  /* 0x00055000010b7983 */ /* 0x002ea80000300800 */
[----:B------:R-:W-:Y:S04]  /*16720*/  STL [R1+0x56c], R176 ;  /* 0x00056cb001007387 */ /* 0x000fe80000100800 */
[----:B------:R-:W2:Y:S04]  /*16730*/  LDL.LU R8, [R1+0x524] ;  /* 0x0005240001087983 */ /* 0x000ea80000300800 */
[----:B------:R0:W-:Y:S04]  /*16740*/  STL [R1+0x590], R157 ;  /* 0x0005909d01007387 */ /* 0x0001e80000100800 */
[----:B0-----:R-:W2:Y:S04]  /*16750*/  LDL.LU R157, [R1+0x548] ;  /* 0x00054800019d7983 */ /* 0x001ea80000300800 */
[----:B------:R-:W2:Y:S04]  /*16760*/  LDL.LU R177, [R1+0x51c] ;  /* 0x00051c0001b17983 */ /* 0x000ea80000300800 */
[----:B------:R-:W2:Y:S01]  /*16770*/  LDL.LU R176, [R1+0x540] ;  /* 0x0005400001b07983 */ /* 0x000ea20000300800 */
[----:B----4-:R-:W-:-:S05]  /*16780*/  IADD3 R164, P1, R164, R5, RZ ;  /* 0x00000005a4a47210 */ /* 0x010fca0007f3e0ff */
[----:B------:R0:W-:Y:S04]  /*16790*/  STL [R1+0x564], R164 ;  /* 0x000564a401007387 */ /* 0x0001e80000100800 */
[----:B0-----:R-:W4:Y:S01]  /*167a0*/  LDL.LU R164, [R1+0x514] ;  /* 0x0005140001a47983 */ /* 0x001f220000300800 */
[----:B---3--:R-:W-:-:S05]  /*167b0*/  IMAD.X R165, R165, 0x1, R4, P2 ;  /* 0x00000001a5a57824 */ /* 0x008fca00010e0604 */
[----:B------:R0:W-:Y:S04]  /*167c0*/  STL [R1+0x588], R165 ;  /* 0x000588a501007387 */ /* 0x0001e80000100800 */
[----:B0-----:R-:W3:Y:S01]  /*167d0*/  LDL.LU R165, [R1+0x538] ;  /* 0x0005380001a57983 */ /* 0x001ee20000300800 */
[-C--:B------:R-:W-:Y:S01]  /*167e0*/  IADD3 R162, P2, R162, R5.reuse, RZ ;  /* 0x00000005a2a27210 */ /* 0x080fe20007f5e0ff */
[----:B------:R-:W-:Y:S01]  /*167f0*/  IMAD.X R158, R158, 0x1, R4, P3 ;  /* 0x000000019e9e7824 */ /* 0x000fe200018e0604 */
[----:B------:R-:W-:-:S03]  /*16800*/  IADD3 R154, P3, R154, R5, RZ ;  /* 0x000000059a9a7210 */ /* 0x000fc60007f7e0ff */
[----:B------:R-:W-:Y:S04]  /*16810*/  STL [R1+0x55c], R162 ;  /* 0x00055ca201007387 */ /* 0x000fe80000100800 */
[----:B------:R-:W-:Y:S04]  /*16820*/  STL [R1+0x580], R158 ;  /* 0x0005809e01007387 */ /* 0x000fe80000100800 */
[----:B------:R-:W-:Y:S01]  /*16830*/  STL [R1+0x554], R154 ;  /* 0x0005549a01007387 */ /* 0x000fe20000100800 */
[--C-:B------:R-:W-:Y:S01]  /*16840*/  IMAD.X R23, R23, 0x1, R4.reuse, P4 ;  /* 0x0000000117177824 */ /* 0x100fe200020e0604 */
[-C--:B------:R-:W-:Y:S01]  /*16850*/  IADD3 R20, P4, R20, R5.reuse, RZ ;  /* 0x0000000514147210 */ /* 0x080fe20007f9e0ff */
[----:B------:R-:W-:Y:S01]  /*16860*/  IMAD.X R17, R17, 0x1, R4, P5 ;  /* 0x0000000111117824 */ /* 0x000fe200028e0604 */
[----:B------:R-:W-:-:S02]  /*16870*/  IADD3 R171, P5, R171, R5, RZ ;  /* 0x00000005abab7210 */ /* 0x000fc40007fbe0ff */
[----:B------:R-:W-:Y:S01]  /*16880*/  STL [R1+0x578], R23 ;  /* 0x0005781701007387 */ /* 0x000fe20000100800 */
[----:B------:R-:W-:-:S03]  /*16890*/  IMAD.X R175, R175, 0x1, R4, P6 ;  /* 0x00000001afaf7824 */ /* 0x000fc600030e0604 */
[----:B------:R0:W-:Y:S01]  /*168a0*/  STL [R1+0x544], R171 ;  /* 0x000544ab01007387 */ /* 0x0001e20000100800 */
[----:B------:R-:W-:-:S03]  /*168b0*/  IADD3 R174, P6, R174, R5, RZ ;  /* 0x00000005aeae7210 */ /* 0x000fc60007fde0ff */
[----:B------:R-:W-:Y:S01]  /*168c0*/  STL [R1+0x54c], R20 ;  /* 0x00054c1401007387 */ /* 0x000fe20000100800 */
[----:B------:R-:W-:-:S03]  /*168d0*/  IMAD.X R173, R173, 0x1, R4, P1 ;  /* 0x00000001adad7824 */ /* 0x000fc600008e0604 */
[----:B0-----:R-:W3:Y:S04]  /*168e0*/  LDL.LU R171, [R1+0x50c] ;  /* 0x00050c0001ab7983 */ /* 0x001ee80000300800 */
[----:B------:R-:W-:Y:S04]  /*168f0*/  STL [R1+0x570], R17 ;  /* 0x0005701101007387 */ /* 0x000fe80000100800 */
[----:B------:R0:W-:Y:S01]  /*16900*/  STL [R1+0x568], R175 ;  /* 0x000568af01007387 */ /* 0x0001e20000100800 */
[----:B--2---:R-:W-:-:S03]  /*16910*/  IADD3 R167, P1, R167, R5, RZ ;  /* 0x00000005a7a77210 */ /* 0x004fc60007f3e0ff */
[----:B------:R1:W-:Y:S01]  /*16920*/  STL [R1+0x53c], R174 ;  /* 0x00053cae01007387 */ /* 0x0003e20000100800 */
[----:B------:R-:W-:-:S03]  /*16930*/  IMAD.X R161, R161, 0x1, R4, P2 ;  /* 0x00000001a1a17824 */ /* 0x000fc600010e0604 */
[----:B------:R-:W2:Y:S04]  /*16940*/  LDL.LU R172, [R1+0x530] ;  /* 0x0005300001ac7983 */ /* 0x000ea80000300800 */
[----:B------:R1:W-:Y:S04]  /*16950*/  STL [R1+0x560], R173 ;  /* 0x000560ad01007387 */ /* 0x0003e80000100800 */
[----:B------:R-:W2:Y:S04]  /*16960*/  LDL.LU R168, [R1+0x504] ;  /* 0x0005040001a87983 */ /* 0x000ea80000300800 */
[----:B------:R1:W-:Y:S04]  /*16970*/  STL [R1+0x534], R167 ;  /* 0x000534a701007387 */ /* 0x0003e80000100800 */
[----:B------:R-:W2:Y:S04]  /*16980*/  LDL.LU R162, [R1+0x528] ;  /* 0x0005280001a27983 */ /* 0x000ea80000300800 */
[----:B------:R1:W-:Y:S04]  /*16990*/  STL [R1+0x558], R161 ;  /* 0x000558a101007387 */ /* 0x0003e80000100800 */
[----:B0-----:R-:W2:Y:S04]  /*169a0*/  LDL.LU R175, [R1+0x4fc] ;  /* 0x0004fc0001af7983 */ /* 0x001ea80000300800 */
[----:B-1----:R-:W2:Y:S04]  /*169b0*/  LDL.LU R174, [R1+0x520] ;  /* 0x0005200001ae7983 */ /* 0x002ea80000300800 */
[----:B------:R-:W2:Y:S04]  /*169c0*/  LDL.LU R173, [R1+0x4f4] ;  /* 0x0004f40001ad7983 */ /* 0x000ea80000300800 */
[----:B------:R-:W2:Y:S01]  /*169d0*/  LDL.LU R167, [R1+0x518] ;  /* 0x0005180001a77983 */ /* 0x000ea20000300800 */
[----:B------:R-:W-:-:S03]  /*169e0*/  IADD3 R14, P2, R14, R5, RZ ;  /* 0x000000050e0e7210 */ /* 0x000fc60007f5e0ff */
[----:B------:R-:W2:Y:S01]  /*169f0*/  LDL.LU R161, [R1+0x4ec] ;  /* 0x0004ec0001a17983 */ /* 0x000ea20000300800 */
        /* <DEDUP_REMOVED lines=8> */
[----:B0-----:R-:W2:Y:S04]  /*16a80*/  LDL.LU R157, [R1+0x510] ;  /* 0x00051000019d7983 */ /* 0x001ea80000300800 */
[----:B------:R-:W-:Y:S01]  /*16a90*/  STL [R1+0x524], R8 ;  /* 0x0005240801007387 */ /* 0x000fe20000100800 */
[----:B----4-:R-:W-:-:S05]  /*16aa0*/  IADD3 R164, P5, R164, R5, RZ ;  /* 0x00000005a4a47210 */ /* 0x010fca0007fbe0ff */
[----:B------:R0:W-:Y:S04]  /*16ab0*/  STL [R1+0x514], R164 ;  /* 0x000514a401007387 */ /* 0x0001e80000100800 */
[----:B------:R-:W-:Y:S04]  /*16ac0*/  STL [R1+0x51c], R177 ;  /* 0x00051cb101007387 */ /* 0x000fe80000100800 */
[----:B0-----:R-:W4:Y:S04]  /*16ad0*/  LDL.LU R164, [R1+0x4e4] ;  /* 0x0004e40001a47983 */ /* 0x001f280000300800 */
[----:B------:R-:W-:Y:S04]  /*16ae0*/  STL [R1+0x540], R176 ;  /* 0x000540b001007387 */ /* 0x000fe80000100800 */
[----:B------:R-:W4:Y:S04]  /*16af0*/  LDL.LU R158, [R1+0x508] ;  /* 0x00050800019e7983 */ /* 0x000f280000300800 */
[----:B------:R-:W4:Y:S04]  /*16b00*/  LDL.LU R154, [R1+0x4dc] ;  /* 0x0004dc00019a7983 */ /* 0x000f280000300800 */
[----:B------:R-:W4:Y:S01]  /*16b10*/  LDL.LU R23, [R1+0x500] ;  /* 0x0005000001177983 */ /* 0x000f220000300800 */
[----:B---3--:R-:W-:-:S05]  /*16b20*/  IMAD.X R165, R165, 0x1, R4, P6 ;  /* 0x00000001a5a57824 */ /* 0x008fca00030e0604 */
        /* <DEDUP_REMOVED lines=8> */
[----:B------:R-:W-:-:S05]  /*16bb0*/  IADD3 R171, P6, R171, R5, RZ ;  /* 0x00000005abab7210 */ /* 0x000fca0007fde0ff */
[----:B------:R0:W-:Y:S04]  /*16bc0*/  STL [R1+0x50c], R171 ;  /* 0x00050cab01007387 */ /* 0x0001e80000100800 */
[----:B------:R-:W3:Y:S04]  /*16bd0*/  LDL.LU R176, [R1+0x4e0] ;  /* 0x0004e00001b07983 */ /* 0x000ee80000300800 */
[----:B0-----:R-:W3:Y:S01]  /*16be0*/  LDL.LU R171, [R1+0x4b4] ;  /* 0x0004b40001ab7983 */ /* 0x001ee20000300800 */
[----:B--2---:R-:W-:Y:S01]  /*16bf0*/  IMAD.X R172, R172, 0x1, R4, P1 ;  /* 0x00000001acac7824 */ /* 0x004fe200008e0604 */
[----:B------:R-:W-:-:S04]  /*16c00*/  IADD3 R168, P1, R168, R5, RZ ;  /* 0x00000005a8a87210 */ /* 0x000fc80007f3e0ff */
[----:B------:R-:W-:Y:S01]  /*16c10*/  STL [R1+0x530], R172 ;  /* 0x000530ac01007387 */ /* 0x000fe20000100800 */
        /* <DEDUP_REMOVED lines=10> */
[----:B------:R0:W-:Y:S04]  /*16cc0*/  STL [R1+0x518], R167 ;  /* 0x000518a701007387 */ /* 0x0001e80000100800 */
[----:B------:R-:W-:Y:S04]  /*16cd0*/  STL [R1+0x4f4], R173 ;  /* 0x0004f4ad01007387 */ /* 0x000fe80000100800 */
[----:B0-----:R-:W2:Y:S04]  /*16ce0*/  LDL.LU R167, [R1+0x4d8] ;  /* 0x0004d80001a77983 */ /* 0x001ea80000300800 */
[----:B------:R-:W2:Y:S04]  /*16cf0*/  LDL.LU R175, [R1+0x4ac] ;  /* 0x0004ac0001af7983 */ /* 0x000ea80000300800 */
[----:B------:R0:W-:Y:S04]  /*16d00*/  STL [R1+0x4ec], R161 ;  /* 0x0004eca101007387 */ /* 0x0001e80000100800 */
[----:B0-----:R-:W2:Y:S04]  /*16d10*/  LDL.LU R161, [R1+0x4d0] ;  /* 0x0004d00001a17983 */ /* 0x001ea80000300800 */
[----:B------:R-:W2:Y:S04]  /*16d20*/  LDL.LU R174, [R1+0x4a4] ;  /* 0x0004a40001ae7983 */ /* 0x000ea80000300800 */
[----:B------:R-:W2:Y:S01]  /*16d30*/  LDL.LU R173, [R1+0x4c8] ;  /* 0x0004c80001ad7983 */ /* 0x000ea20000300800 */
[----:B------:R-:W-:-:S05]  /*16d40*/  IMAD.X R157, R157, 0x1, R4, P5 ;  /* 0x000000019d9d7824 */ /* 0x000fca00028e0604 */
[----:B------:R0:W-:Y:S04]  /*16d50*/  STL [R1+0x510], R157 ;  /* 0x0005109d01007387 */ /* 0x0001e80000100800 */
[----:B0-----:R-:W2:Y:S01]  /*16d60*/  LDL.LU R157, [R1+0x49c] ;  /* 0x00049c00019d7983 */ /* 0x001ea20000300800 */
[----:B----4-:R-:W-:-:S05]  /*16d70*/  IADD3 R164, P5, R164, R5, RZ ;  /* 0x00000005a4a47210 */ /* 0x010fca0007fbe0ff */
[----:B------:R0:W-:Y:S01]  /*16d80*/  STL [R1+0x4e4], R164 ;  /* 0x0004e4a401007387 */ /* 0x0001e20000100800 */
[--C-:B------:R-:W-:Y:S01]  /*16d90*/  IMAD.X R158, R158, 0x1, R4.reuse, P6 ;  /* 0x000000019e9e7824 */ /* 0x100fe200030e0604 */
[----:B------:R-:W-:Y:S02]  /*16da0*/  IADD3 R154, P6, R154, R5, RZ ;  /* 0x000000059a9a7210 */ /* 0x000fe40007fde0ff */
[----:B0-----:R-:W4:Y:S01]  /*16db0*/  LDL.LU R164, [R1+0x4c0] ;  /* 0x0004c00001a47983 */ /* 0x001f220000300800 */
[----:B------:R-:W-:-:S03]  /*16dc0*/  IMAD.X R23, R23, 0x1, R4, P1 ;  /* 0x0000000117177824 */ /* 0x000fc600008e0604 */
[----:B------:R-:W-:Y:S04]  /*16dd0*/  STL [R1+0x508], R158 ;  /* 0x0005089e01007387 */ /* 0x000fe80000100800 */
[----:B------:R-:W-:Y:S04]  /*16de0*/  STL [R1+0x4dc], R154 ;  /* 0x0004dc9a01007387 */ /* 0x000fe80000100800 */
[----:B------:R-:W-:Y:S01]  /*16df0*/  STL [R1+0x500], R23 ;  /* 0x0005001701007387 */ /* 0x000fe20000100800 */
[----:B---3--:R-:W-:Y:S01]  /*16e00*/  IADD3 R20, P1, R20, R5, RZ ;  /* 0x0000000514147210 */ /* 0x008fe20007f3e0ff */
[----:B------:R-:W-:-:S04]  /*16e10*/  IMAD.X R17, R17, 0x1, R4, P2 ;  /* 0x0000000111117824 */ /* 0x000fc800010e0604 */
[----:B------:R-:W-:Y:S01]  /*16e20*/  STL [R1+0x4d4], R20 ;  /* 0x0004d41401007387 */ /* 0x000fe20000100800 */
[----:B------:R-:W-:-:S05]  /*16e30*/  IMAD.X R165, R165, 0x1, R4, P3 ;  /* 0x00000001a5a57824 */ /* 0x000fca00018e0604 */
[----:B------:R0:W-:Y:S04]  /*16e40*/  STL [R1+0x4f0], R165 ;  /* 0x0004f0a501007387 */ /* 0x0001e80000100800 */
[----:B------:R-:W-:Y:S04]  /*16e50*/  STL [R1+0x4f8], R17 ;  /* 0x0004f81101007387 */ /* 0x000fe80000100800 */
[----:B0-----:R-:W3:Y:S01]  /*16e60*/  LDL.LU R165, [R1+0x494] ;  /* 0x0004940001a57983 */ /* 0x001ee20000300800 */
[-C--:B------:R-:W-:Y:S01]  /*16e70*/  IADD3 R14, P2, R14, R5.reuse, RZ ;  /* 0x000000050e0e7210 */ /* 0x080fe20007f5e0ff */
[----:B------:R-:W-:Y:S01]  /*16e80*/  IMAD.X R8, R8, 0x1, R4, P4 ;  /* 0x0000000108087824 */ /* 0x000fe200020e0604 */
[----:B------:R-:W-:-:S02]  /*16e90*/  IADD3 R11, P3, R11, R5, RZ ;  /* 0x000000050b0b7210 */ /* 0x000fc40007f7e0ff */
[----:B------:R-:W-:Y:S01]  /*16ea0*/  IADD3 R177, P4, R177, R5, RZ ;  /* 0x00000005b1b17210 */ /* 0x000fe20007f9e0ff */
[----:B------:R-:W-:Y:S04]  /*16eb0*/  STL [R1+0x4cc], R14 ;  /* 0x0004cc0e01007387 */ /* 0x000fe80000100800 */
[----:B------:R-:W-:Y:S04]  /*16ec0*/  STL [R1+0x4c4], R11 ;  /* 0x0004c40b01007387 */ /* 0x000fe80000100800 */
[----:B------:R0:W-:Y:S04]  /*16ed0*/  STL [R1+0x4e8], R8 ;  /* 0x0004e80801007387 */ /* 0x0001e80000100800 */
[----:B------:R-:W3:Y:S01]  /*16ee0*/  LDL.LU R179, [R1+0x4b8] ;  /* 0x0004b80001b37983 */ /* 0x000ee20000300800 */
[----:B------:R-:W-:-:S03]  /*16ef0*/  IMAD.X R176, R176, 0x1, R4, P5 ;  /* 0x00000001b0b07824 */ /* 0x000fc600028e0604 */
[----:B------:R1:W-:Y:S04]  /*16f00*/  STL [R1+0x4bc], R177 ;  /* 0x0004bcb101007387 */ /* 0x0003e80000100800 */
[----:B------:R-:W3:Y:S01]  /*16f10*/  LDL.LU R172, [R1+0x48c] ;  /* 0x00048c0001ac7983 */ /* 0x000ee20000300800 */
[----:B------:R-:W-:-:S03]  /*16f20*/  IADD3 R171, P5, R171, R5, RZ ;  /* 0x00000005abab7210 */ /* 0x000fc60007fbe0ff */
[----:B------:R1:W-:Y:S04]  /*16f30*/  STL [R1+0x4e0], R176 ;  /* 0x0004e0b001007387 */ /* 0x0003e80000100800 */
[----:B------:R-:W3:Y:S04]  /*16f40*/  LDL.LU R168, [R1+0x4b0] ;  /* 0x0004b00001a87983 */ /* 0x000ee80000300800 */
[----:B------:R1:W-:Y:S04]  /*16f50*/  STL [R1+0x4b4], R171 ;  /* 0x0004b4ab01007387 */ /* 0x0003e80000100800 */
[----:B------:R-:W3:Y:S04]  /*16f60*/  LDL.LU R162, [R1+0x484] ;  /* 0x0004840001a27983 */ /* 0x000ee80000300800 */
[----:B0-----:R-:W3:Y:S04]  /*16f70*/  LDL.LU R8, [R1+0x4a8] ;  /* 0x0004a80001087983 */ /* 0x001ee80000300800 */
[----:B-1----:R-:W3:Y:S04]  /*16f80*/  LDL.LU R177, [R1+0x47c] ;  /* 0x00047c0001b17983 */ /* 0x002ee80000300800 */
[----:B------:R-:W3:Y:S04]  /*16f90*/  LDL.LU R176, [R1+0x4a0] ;  /* 0x0004a00001b07983 */ /* 0x000ee80000300800 */
[----:B------:R-:W3:Y:S01]  /*16fa0*/  LDL.LU R171, [R1+0x474] ;  /* 0x0004740001ab7983 */ /* 0x000ee20000300800 */
[----:B--2---:R-:W-:-:S05]  /*16fb0*/  IMAD.X R167, R167, 0x1, R4, P6 ;  /* 0x00000001a7a77824 */ /* 0x004fca00030e0604 */
[----:B------:R0:W-:Y:S01]  /*16fc0*/  STL [R1+0x4d8], R167 ;  /* 0x0004d8a701007387 */ /* 0x0001e20000100800 */
[----:B------:R-:W-:-:S03]  /*16fd0*/  IADD3 R175, P6, R175, R5, RZ ;  /* 0x00000005afaf7210 */ /* 0x000fc60007fde0ff */
[----:B0-----:R-:W2:Y:S01]  /*16fe0*/  LDL.LU R167, [R1+0x498] ;  /* 0x0004980001a77983 */ /* 0x001ea20000300800 */
[----:B------:R-:W-:Y:S01]  /*16ff0*/  IMAD.X R161, R161, 0x1, R4, P1 ;  /* 0x00000001a1a17824 */ /* 0x000fe200008e0604 */
[----:B------:R-:W-:-:S04]  /*17000*/  IADD3 R174, P1, R174, R5, RZ ;  /* 0x00000005aeae7210 */ /* 0x000fc80007f3e0ff */
[----:B------:R0:W-:Y:S01]  /*17010*/  STL [R1+0x4d0], R161 ;  /* 0x0004d0a101007387 */ /* 0x0001e20000100800 */
[----:B------:R-:W-:-:S03]  /*17020*/  IMAD.X R173, R173, 0x1, R4, P2 ;  /* 0x00000001adad7824 */ /* 0x000fc600010e0604 */
[----:B0-----:R-:W2:Y:S04]  /*17030*/  LDL.LU R161, [R1+0x46c] ;  /* 0x00046c0001a17983 */ /* 0x001ea80000300800 */
[----:B------:R-:W-:Y:S01]  /*17040*/  STL [R1+0x4ac], R175 ;  /* 0x0004acaf01007387 */ /* 0x000fe20000100800 */
[----:B------:R-:W-:-:S05]  /*17050*/  IADD3 R157, P2, R157, R5, RZ ;  /* 0x000000059d9d7210 */ /* 0x000fca0007f5e0ff */
[----:B------:R0:W-:Y:S04]  /*17060*/  STL [R1+0x49c], R157 ;  /* 0x00049c9d01007387 */ /* 0x0001e80000100800 */
[----:B------:R-:W-:Y:S04]  /*17070*/  STL [R1+0x4a4], R174 ;  /* 0x0004a4ae01007387 */ /* 0x000fe80000100800 */
[----:B0-----:R-:W2:Y:S04]  /*17080*/  LDL.LU R157, [R1+0x490] ;  /* 0x00049000019d7983 */ /* 0x001ea80000300800 */
[----:B------:R-:W-:Y:S04]  /*17090*/  STL [R1+0x4c8], R173 ;  /* 0x0004c8ad01007387 */ /* 0x000fe80000100800 */
[----:B------:R-:W2:Y:S01]  /*170a0*/  LDL.LU R158, [R1+0x464] ;  /* 0x00046400019e7983 */ /* 0x000ea20000300800 */
[----:B----4-:R-:W-:-:S03]  /*170b0*/  IMAD.X R164, R164, 0x1, R4, P3 ;  /* 0x00000001a4a47824 */ /* 0x010fc600018e0604 */
        /* <DEDUP_REMOVED lines=24> */
[--C-:B------:R-:W-:Y:S01]  /*17240*/  IMAD.X R176, R176, 0x1, R4.reuse, P1 ;  /* 0x00000001b0b07824 */ /* 0x100fe200008e0604 */
[----:B------:R-:W-:Y:S01]  /*17250*/  IADD3 R171, P1, R171, R5, RZ ;  /* 0x00000005abab7210 */ /* 0x000fe20007f3e0ff */
[----:B------:R-:W-:Y:S04]  /*17260*/  STL [R1+0x4a8], R8 ;  /* 0x0004a80801007387 */ /* 0x000fe80000100800 */
[----:B------:R0:W-:Y:S04]  /*17270*/  STL [R1+0x474], R171 ;  /* 0x000474ab01007387 */ /* 0x0001e80000100800 */
[----:B------:R-:W-:Y:S04]  /*17280*/  STL [R1+0x47c], R177 ;  /* 0x00047cb101007387 */ /* 0x000fe80000100800 */
[----:B0-----:R-:W3:Y:S04]  /*17290*/  LDL.LU R171, [R1+0x434] ;  /* 0x0004340001ab7983 */ /* 0x001ee80000300800 */
[----:B------:R-:W-:Y:S04]  /*172a0*/  STL [R1+0x4a0], R176 ;  /* 0x0004a0b001007387 */ /* 0x000fe80000100800 */
[----:B------:R-:W3:Y:S01]  /*172b0*/  LDL.LU R8, [R1+0x458] ;  /* 0x0004580001087983 */ /* 0x000ee20000300800 */
[----:B--2---:R-:W-:-:S05]  /*172c0*/  IMAD.X R167, R167, 0x1, R4, P2 ;  /* 0x00000001a7a77824 */ /* 0x004fca00010e0604 */
[----:B------:R0:W-:Y:S04]  /*172d0*/  STL [R1+0x498], R167 ;  /* 0x000498a701007387 */ /* 0x0001e80000100800 */
[----:B0-----:R-:W2:Y:S01]  /*172e0*/  LDL.LU R167, [R1+0x42c] ;  /* 0x00042c0001a77983 */ /* 0x001ea20000300800 */
[----:B------:R-:W-:-:S03]  /*172f0*/  IADD3 R161, P2, R161, R5, RZ ;  /* 0x00000005a1a17210 */ /* 0x000fc60007f5e0ff */
[----:B------:R-:W2:Y:S04]  /*17300*/  LDL.LU R177, [R1+0x450] ;  /* 0x0004500001b17983 */ /* 0x000ea80000300800 */
[----:B------:R-:W2:Y:S04]  /*17310*/  LDL.LU R176, [R1+0x424] ;  /* 0x0004240001b07983 */ /* 0x000ea80000300800 */
[----:B------:R0:W-:Y:S04]  /*17320*/  STL [R1+0x46c], R161 ;  /* 0x00046ca101007387 */ /* 0x0001e80000100800 */
[----:B0-----:R-:W2:Y:S01]  /*17330*/  LDL.LU R161, [R1+0x448] ;  /* 0x0004480001a17983 */ /* 0x001ea20000300800 */
[----:B------:R-:W-:-:S05]  /*17340*/  IMAD.X R157, R157, 0x1, R4, P3 ;  /* 0x000000019d9d7824 */ /* 0x000fca00018e0604 */
[----:B------:R0:W-:Y:S01]  /*17350*/  STL [R1+0x490], R157 ;  /* 0x0004909d01007387 */ /* 0x0001e20000100800 */
[-C--:B------:R-:W-:Y:S01]  /*17360*/  IADD3 R158, P3, R158, R5.reuse, RZ ;  /* 0x000000059e9e7210 */ /* 0x080fe20007f7e0ff */
[----:B----4-:R-:W-:Y:S02]  /*17370*/  IMAD.X R154, R154, 0x1, R4, P4 ;  /* 0x000000019a9a7824 */ /* 0x010fe400020e0604 */
[----:B0-----:R-:W4:Y:S01]  /*17380*/  LDL.LU R157, [R1+0x41c] ;  /* 0x00041c00019d7983 */ /* 0x001f220000300800 */
        /* <DEDUP_REMOVED lines=14> */
[----:B0-----:R-:W4:Y:S04]  /*17470*/  LDL.LU R164, [R1+0x440] ;  /* 0x0004400001a47983 */ /* 0x001f280000300800 */
[----:B------:R-:W-:Y:S04]  /*17480*/  STL [R1+0x478], R14 ;  /* 0x0004780e01007387 */ /* 0x000fe80000100800 */
[----:B------:R-:W-:Y:S04]  /*17490*/  STL [R1+0x470], R11 ;  /* 0x0004700b01007387 */ /* 0x000fe80000100800 */
[----:B------:R0:W-:Y:S04]  /*174a0*/  STL [R1+0x444], R175 ;  /* 0x000444af01007387 */ /* 0x0001e80000100800 */
[----:B------:R-:W4:Y:S04]  /*174b0*/  LDL.LU R179, [R1+0x414] ;  /* 0x0004140001b37983 */ /* 0x000f280000300800 */
[----:B------:R1:W-:Y:S04]  /*174c0*/  STL [R1+0x468], R174 ;  /* 0x000468ae01007387 */ /* 0x0003e80000100800 */
[----:B------:R-:W4:Y:S01]  /*174d0*/  LDL.LU R172, [R1+0x438] ;  /* 0x0004380001ac7983 */ /* 0x000f220000300800 */
[----:B---3--:R-:W-:Y:S01]  /*174e0*/  IADD3 R173, P2, R173, R5, RZ ;  /* 0x00000005adad7210 */ /* 0x008fe20007f5e0ff */
[----:B------:R-:W-:-:S04]  /*174f0*/  IMAD.X R165, R165, 0x1, R4, P3 ;  /* 0x00000001a5a57824 */ /* 0x000fc800018e0604 */
[----:B------:R3:W-:Y:S04]  /*17500*/  STL [R1+0x43c], R173 ;  /* 0x00043cad01007387 */ /* 0x0007e80000100800 */
[----:B------:R-:W4:Y:S04]  /*17510*/  LDL.LU R168, [R1+0x40c] ;  /* 0x00040c0001a87983 */ /* 0x000f280000300800 */
[----:B------:R3:W-:Y:S04]  /*17520*/  STL [R1+0x460], R165 ;  /* 0x000460a501007387 */ /* 0x0007e80000100800 */
[----:B------:R-:W4:Y:S04]  /*17530*/  LDL.LU R162, [R1+0x430] ;  /* 0x0004300001a27983 */ /* 0x000f280000300800 */
[----:B0-----:R-:W4:Y:S04]  /*17540*/  LDL.LU R175, [R1+0x404] ;  /* 0x0004040001af7983 */ /* 0x001f280000300800 */
[----:B-1----:R-:W4:Y:S04]  /*17550*/  LDL.LU R174, [R1+0x428] ;  /* 0x0004280001ae7983 */ /* 0x002f280000300800 */
[----:B---3--:R-:W3:Y:S04]  /*17560*/  LDL.LU R173, [R1+0x80c] ;  /* 0x00080c0001ad7983 */ /* 0x008ee80000300800 */
[----:B------:R-:W3:Y:S01]  /*17570*/  LDL.LU R165, [R1+0x420] ;  /* 0x0004200001a57983 */ /* 0x000ee20000300800 */
[----:B------:R-:W-:Y:S01]  /*17580*/  IADD3 R171, P3, R171, R5, RZ ;  /* 0x00000005abab7210 */ /* 0x000fe20007f7e0ff */
[----:B------:R-:W-:-:S04]  /*17590*/  IMAD.X R8, R8, 0x1, R4, P4 ;  /* 0x0000000108087824 */ /* 0x000fc800020e0604 */
[----:B------:R0:W-:Y:S04]  /*175a0*/  STL [R1+0x434], R171 ;  /* 0x000434ab01007387 */ /* 0x0001e80000100800 */
[----:B0-----:R-:W3:Y:S01]  /*175b0*/  LDL.LU R171, [R1+0x804] ;  /* 0x0008040001ab7983 */ /* 0x001ee20000300800 */
[----:B--2---:R-:W-:Y:S01]  /*175c0*/  IADD3 R167, P4, R167, R5, RZ ;  /* 0x00000005a7a77210 */ /* 0x004fe20007f9e0ff */
[----:B------:R-:W-:-:S04]  /*175d0*/  IMAD.X R177, R177, 0x1, R4, P5 ;  /* 0x00000001b1b17824 */ /* 0x000fc800028e0604 */
[----:B------:R0:W-:Y:S01]  /*175e0*/  STL [R1+0x42c], R167 ;  /* 0x00042ca701007387 */ /* 0x0001e20000100800 */
[----:B------:R-:W-:-:S03]  /*175f0*/  IADD3 R176, P5, R176, R5, RZ ;  /* 0x00000005b0b07210 */ /* 0x000fc60007fbe0ff */
[----:B0-----:R-:W2:Y:S01]  /*17600*/  LDL.LU R167, [R1+0x418] ;  /* 0x0004180001a77983 */ /* 0x001ea20000300800 */
[----:B------:R-:W-:-:S03]  /*17610*/  IMAD.X R161, R161, 0x1, R4, P6 ;  /* 0x00000001a1a17824 */ /* 0x000fc600030e0604 */
[----:B------:R-:W-:Y:S04]  /*17620*/  STL [R1+0x458], R8 ;  /* 0x0004580801007387 */ /* 0x000fe80000100800 */
[----:B------:R0:W-:Y:S04]  /*17630*/  STL [R1+0x448], R161 ;  /* 0x000448a101007387 */ /* 0x0001e80000100800 */
[----:B------:R-:W-:Y:S04]  /*17640*/  STL [R1+0x450], R177 ;  /* 0x000450b101007387 */ /* 0x000fe80000100800 */
[----:B0-----:R-:W2:Y:S04]  /*17650*/  LDL.LU R161, [R1+0x800] ;  /* 0x0008000001a17983 */ /* 0x001ea80000300800 */
[----:B------:R-:W-:Y:S04]  /*17660*/  STL [R1+0x424], R176 ;  /* 0x000424b001007387 */ /* 0x000fe80000100800 */
[----:B------:R-:W2:Y:S01]  /*17670*/  LDL.LU R158, [R1+0x410] ;  /* 0x00041000019e7983 */ /* 0x000ea20000300800 */
[----:B----4-:R-:W-:-:S03]  /*17680*/  IADD3 R157, P6, R157, R5, RZ ;  /* 0x000000059d9d7210 */ /* 0x010fc60007fde0ff */
        /* <DEDUP_REMOVED lines=8> */
[----:B------:R-:W4:Y:S01]  /*17710*/  LDL.LU R8, [R1+0x3fc] ;  /* 0x0003fc0001087983 */ /* 0x000f220000300800 */
[----:B------:R-:W-:-:S03]  /*17720*/  IMAD.X R164, R164, 0x1, R4, P1 ;  /* 0x00000001a4a47824 */ /* 0x000fc600008e0604 */
[----:B------:R-:W4:Y:S04]  /*17730*/  LDL.LU R177, [R1+0x3dc] ;  /* 0x0003dc0001b17983 */ /* 0x000f280000300800 */
[----:B------:R0:W-:Y:S04]  /*17740*/  STL [R1+0x440], R164 ;  /* 0x000440a401007387 */ /* 0x0001e80000100800 */
[----:B------:R-:W4:Y:S01]  /*17750*/  LDL.LU R176, [R1+0x7fc] ;  /* 0x0007fc0001b07983 */ /* 0x000f220000300800 */
[----:B------:R-:W-:-:S03]  /*17760*/  IADD3 R179, P1, R179, R5, RZ ;  /* 0x00000005b3b37210 */ /* 0x000fc60007f3e0ff */
[----:B0-----:R-:W4:Y:S01]  /*17770*/  LDL.LU R164, [R1+0x3d4] ;  /* 0x0003d40001a47983 */ /* 0x001f220000300800 */
[----:B------:R-:W-:-:S03]  /*17780*/  IMAD.X R172, R172, 0x1, R4, P2 ;  /* 0x00000001acac7824 */ /* 0x000fc600010e0604 */
[----:B------:R-:W-:Y:S04]  /*17790*/  STL [R1+0x414], R179 ;  /* 0x000414b301007387 */ /* 0x000fe80000100800 */
[----:B------:R-:W-:Y:S01]  /*177a0*/  STL [R1+0x438], R172 ;  /* 0x000438ac01007387 */ /* 0x000fe20000100800 */
[----:B------:R-:W-:Y:S01]  /*177b0*/  IADD3 R168, P2, R168, R5, RZ ;  /* 0x00000005a8a87210 */ /* 0x000fe20007f5e0ff */
[----:B------:R-:W-:-:S04]  /*177c0*/  IMAD.X R162, R162, 0x1, R4, P3 ;  /* 0x00000001a2a27824 */ /* 0x000fc800018e0604 */
[----:B------:R-:W-:Y:S01]  /*177d0*/  STL [R1+0x40c], R168 ;  /* 0x00040ca801007387 */ /* 0x000fe20000100800 */
[----:B------:R-:W-:-:S03]  /*177e0*/  IADD3 R175, P3, R175, R5, RZ ;  /* 0x00000005afaf7210 */ /* 0x000fc60007f7e0ff */
[----:B------:R-:W-:Y:S01]  /*177f0*/  STL [R1+0x430], R162 ;  /* 0x000430a201007387 */ /* 0x000fe20000100800 */
[----:B------:R-:W-:-:S03]  /*17800*/  IMAD.X R174, R174, 0x1, R4, P4 ;  /* 0x00000001aeae7824 */ /* 0x000fc600020e0604 */
[----:B------:R-:W-:Y:S01]  /*17810*/  STL [R1+0x404], R175 ;  /* 0x000404af01007387 */ /* 0x000fe20000100800 */
[----:B---3--:R-:W-:Y:S01]  /*17820*/  IMAD.X R165, R165, 0x1, R4, P5 ;  /* 0x00000001a5a57824 */ /* 0x008fe200028e0604 */
[----:B------:R-:W-:-:S04]  /*17830*/  IADD3 R173, P4, R173, UR5, RZ ;  /* 0x00000005adad7c10 */ /* 0x000fc8000ff9e0ff */
[----:B------:R0:W-:Y:S04]  /*17840*/  STL [R1+0x420], R165 ;  /* 0x000420a501007387 */ /* 0x0001e80000100800 */
[----:B------:R-:W-:Y:S04]  /*17850*/  STL [R1+0x428], R174 ;  /* 0x000428ae01007387 */ /* 0x000fe80000100800 */
[----:B0-----:R-:W3:Y:S04]  /*17860*/  LDL.LU R165, [R1+0x3f8] ;  /* 0x0003f80001a57983 */ /* 0x001ee80000300800 */
[----:B------:R0:W-:Y:S04]  /*17870*/  STL [R1+0x80c], R173 ;  /* 0x00080cad01007387 */ /* 0x0001e80000100800 */
[----:B------:R-:W3:Y:S04]  /*17880*/  LDL.LU R175, [R1+0x3cc] ;  /* 0x0003cc0001af7983 */ /* 0x000ee80000300800 */
[----:B0-----:R-:W3:Y:S01]  /*17890*/  LDL.LU R173, [R1+0x3f0] ;  /* 0x0003f00001ad7983 */ /* 0x001ee20000300800 */
[----:B------:R-:W-:-:S05]  /*178a0*/  IADD3 R171, P5, R171, UR5, RZ ;  /* 0x00000005abab7c10 */ /* 0x000fca000ffbe0ff */
[----:B------:R0:W-:Y:S04]  /*178b0*/  STL [R1+0x804], R171 ;  /* 0x000804ab01007387 */ /* 0x0001e80000100800 */
[----:B------:R-:W3:Y:S04]  /*178c0*/  LDL.LU R174, [R1+0x3c4] ;  /* 0x0003c40001ae7983 */ /* 0x000ee80000300800 */
[----:B0-----:R-:W3:Y:S01]  /*178d0*/  LDL.LU R171, [R1+0x3e8] ;  /* 0x0003e80001ab7983 */ /* 0x001ee20000300800 */
[----:B--2---:R-:W-:-:S05]  /*178e0*/  IMAD.X R167, R167, 0x1, R4, P6 ;  /* 0x00000001a7a77824 */ /* 0x004fca00030e0604 */
[----:B------:R0:W-:Y:S04]  /*178f0*/  STL [R1+0x418], R167 ;  /* 0x000418a701007387 */ /* 0x0001e80000100800 */
[----:B0-----:R-:W2:Y:S01]  /*17900*/  LDL.LU R167, [R1+0x3b0] ;  /* 0x0003b00001a77983 */ /* 0x001ea20000300800 */
[----:B------:R-:W-:-:S05]  /*17910*/  IADD3 R161, P6, R161, UR5, RZ ;  /* 0x00000005a1a17c10 */ /* 0x000fca000ffde0ff */
[----:B------:R0:W-:Y:S01]  /*17920*/  STL [R1+0x800], R161 ;  /* 0x000800a101007387 */ /* 0x0001e20000100800 */
[--C-:B------:R-:W-:Y:S01]  /*17930*/  IMAD.X R158, R158, 0x1, R4.reuse, P1 ;  /* 0x000000019e9e7824 */ /* 0x100fe200008e0604 */
[----:B----4-:R-:W-:Y:S02]  /*17940*/  IADD3 R154, P1, R154, UR5, RZ ;  /* 0x000000059a9a7c10 */ /* 0x010fe4000ff3e0ff */
[----:B0-----:R-:W4:Y:S01]  /*17950*/  LDL.LU R161, [R1+0x3e0] ;  /* 0x0003e00001a17983 */ /* 0x001f220000300800 */
[----:B------:R-:W-:-:S03]  /*17960*/  IMAD.X R23, R23, 0x1, R4, P2 ;  /* 0x0000000117177824 */ /* 0x000fc600010e0604 */
[----:B------:R-:W-:Y:S01]  /*17970*/  STL [R1+0x410], R158 ;  /* 0x0004109e01007387 */ /* 0x000fe20000100800 */
[----:B------:R-:W-:-:S03]  /*17980*/  IADD3 R20, P2, R20, UR5, RZ ;  /* 0x0000000514147c10 */ /* 0x000fc6000ff5e0ff */
[----:B------:R-:W-:Y:S01]  /*17990*/  STL [R1+0x7f8], R154 ;  /* 0x0007f89a01007387 */ /* 0x000fe20000100800 */
[----:B------:R-:W-:-:S03]  /*179a0*/  IMAD.X R17, R17, 0x1, R4, P3 ;  /* 0x0000000111117824 */ /* 0x000fc600018e0604 */
[----:B------:R-:W-:Y:S01]  /*179b0*/  STL [R1+0x408], R23 ;  /* 0x0004081701007387 */ /* 0x000fe20000100800 */
[----:B------:R-:W-:Y:S02]  /*179c0*/  IADD3 R14, P3, R14, UR5, RZ ;  /* 0x000000050e0e7c10 */ /* 0x000fe4000ff7e0ff */
[----:B------:R-:W-:Y:S01]  /*179d0*/  IADD3.X R157, R157, UR60, RZ, P4, !PT ;  /* 0x0000003c9d9d7c10 */ /* 0x000fe2000a7fe4ff */
[----:B------:R-:W-:Y:S01]  /*179e0*/  STL [R1+0x3f4], R20 ;  /* 0x0003f41401007387 */ /* 0x000fe20000100800 */
[----:B------:R-:W-:-:S03]  /*179f0*/  IADD3 R11, P4, R11, UR5, RZ ;  /* 0x000000050b0b7c10 */ /* 0x000fc6000ff9e0ff */
[----:B------:R0:W-:Y:S01]  /*17a00*/  STL [R1+0x808], R157 ;  /* 0x0008089d01007387 */ /* 0x0001e20000100800 */
[----:B------:R-:W-:-:S03]  /*17a10*/  IADD3.X R8, R8, UR60, RZ, P5, !PT ;  /* 0x0000003c08087c10 */ /* 0x000fc6000affe4ff */
[----:B------:R-:W-:Y:S01]  /*17a20*/  STL [R1+0x400], R17 ;  /* 0x0004001101007387 */ /* 0x000fe20000100800 */
[----:B------:R-:W-:-:S03]  /*17a30*/  IADD3 R177, P5, R177, UR5, RZ ;  /* 0x00000005b1b17c10 */ /* 0x000fc6000ffbe0ff */
[----:B0-----:R-:W4:Y:S04]  /*17a40*/  LDL.LU R157, [R1+0x3a8] ;  /* 0x0003a800019d7983 */ /* 0x001f280000300800 */
[----:B------:R-:W-:Y:S01]  /*17a50*/  STL [R1+0x3ec], R14 ;  /* 0x0003ec0e01007387 */ /* 0x000fe20000100800 */
[----:B------:R-:W-:-:S03]  /*17a60*/  IADD3.X R176, R176, UR60, RZ, P6, !PT ;  /* 0x0000003cb0b07c10 */ /* 0x000fc6000b7fe4ff */
[----:B------:R0:W-:Y:S01]  /*17a70*/  STL [R1+0x3e4], R11 ;  /* 0x0003e40b01007387 */ /* 0x0001e20000100800 */
[----:B------:R-:W-:-:S03]  /*17a80*/  IADD3 R164, P6, R164, UR5, RZ ;  /* 0x00000005a4a47c10 */ /* 0x000fc6000ffde0ff */
[----:B------:R1:W-:Y:S04]  /*17a90*/  STL [R1+0x3fc], R8 ;  /* 0x0003fc0801007387 */ /* 0x0003e80000100800 */
[----:B------:R-:W4:Y:S04]  /*17aa0*/  LDL.LU R179, [R1+0x3d8] ;  /* 0x0003d80001b37983 */ /* 0x000f280000300800 */
[----:B------:R1:W-:Y:S04]  /*17ab0*/  STL [R1+0x3dc], R177 ;  /* 0x0003dcb101007387 */ /* 0x0003e80000100800 */
[----:B------:R-:W4:Y:S04]  /*17ac0*/  LDL.LU R172, [R1+0x3a0] ;  /* 0x0003a00001ac7983 */ /* 0x000f280000300800 */
[----:B------:R-:W-:Y:S04]  /*17ad0*/  STL [R1+0x7fc], R176 ;  /* 0x0007fcb001007387 */ /* 0x000fe80000100800 */
[----:B------:R-:W4:Y:S04]  /*17ae0*/  LDL.LU R168, [R1+0x3d0] ;  /* 0x0003d00001a87983 */ /* 0x000f280000300800 */
[----:B------:R1:W-:Y:S04]  /*17af0*/  STL [R1+0x3d4], R164 ;  /* 0x0003d4a401007387 */ /* 0x0003e80000100800 */
[----:B------:R-:W4:Y:S04]  /*17b00*/  LDL.LU R162, [R1+0x398] ;  /* 0x0003980001a27983 */ /* 0x000f280000300800 */
[----:B0-----:R-:W4:Y:S04]  /*17b10*/  LDL.LU R11, [R1+0x3c8] ;  /* 0x0003c800010b7983 */ /* 0x001f280000300800 */
[----:B-1----:R-:W4:Y:S04]  /*17b20*/  LDL.LU R8, [R1+0x390] ;  /* 0x0003900001087983 */ /* 0x002f280000300800 */
[----:B------:R-:W4:Y:S04]  /*17b30*/  LDL.LU R177, [R1+0x3c0] ;  /* 0x0003c00001b17983 */ /* 0x000f280000300800 */
[----:B------:R-:W4:Y:S01]  /*17b40*/  LDL.LU R164, [R1+0x388] ;  /* 0x0003880001a47983 */ /* 0x000f220000300800 */
[----:B---3--:R-:W-:-:S05]  /*17b50*/  IADD3.X R165, R165, UR60, RZ, P1, !PT ;  /* 0x0000003ca5a57c10 */ /* 0x008fca0008ffe4ff */
[----:B------:R0:W-:Y:S01]  /*17b60*/  STL [R1+0x3f8], R165 ;  /* 0x0003f8a501007387 */ /* 0x0001e20000100800 */
[----:B------:R-:W-:-:S03]  /*17b70*/  IADD3.X R173, R173, UR60, RZ, P2, !PT ;  /* 0x0000003cadad7c10 */ /* 0x000fc600097fe4ff */
[----:B0-----:R-:W3:Y:S04]  /*17b80*/  LDL.LU R165, [R1+0x3ac] ;  /* 0x0003ac0001a57983 */ /* 0x001ee80000300800 */
[----:B------:R0:W-:Y:S04]  /*17b90*/  STL [R1+0x3f0], R173 ;  /* 0x0003f0ad01007387 */ /* 0x0001e80000100800 */
[----:B0-----:R-:W3:Y:S01]  /*17ba0*/  LDL.LU R173, [R1+0x380] ;  /* 0x0003800001ad7983 */ /* 0x001ee20000300800 */
[----:B------:R-:W-:-:S05]  /*17bb0*/  IADD3 R175, P1, R175, UR5, RZ ;  /* 0x00000005afaf7c10 */ /* 0x000fca000ff3e0ff */
[----:B------:R-:W-:Y:S01]  /*17bc0*/  STL [R1+0x3cc], R175 ;  /* 0x0003ccaf01007387 */ /* 0x000fe20000100800 */
[----:B------:R-:W-:Y:S02]  /*17bd0*/  IADD3 R174, P2, R174, UR5, RZ ;  /* 0x00000005aeae7c10 */ /* 0x000fe4000ff5e0ff */
[----:B------:R-:W-:-:S05]  /*17be0*/  IADD3.X R171, R171, UR60, RZ, P3, !PT ;  /* 0x0000003cabab7c10 */ /* 0x000fca0009ffe4ff */
[----:B------:R0:W-:Y:S04]  /*17bf0*/  STL [R1+0x3e8], R171 ;  /* 0x0003e8ab01007387 */ /* 0x0001e80000100800 */
[----:B------:R-:W-:Y:S04]  /*17c00*/  STL [R1+0x3c4], R174 ;  /* 0x0003c4ae01007387 */ /* 0x000fe80000100800 */
[----:B0-----:R-:W3:Y:S04]  /*17c10*/  LDL.LU R171, [R1+0x3a4] ;  /* 0x0003a40001ab7983 */ /* 0x001ee80000300800 */
[----:B------:R-:W3:Y:S01]  /*17c20*/  LDL.LU R158, [R1+0x378] ;  /* 0x00037800019e7983 */ /* 0x000ee20000300800 */
[----:B--2---:R-:W-:-:S05]  /*17c30*/  IADD3 R167, P3, R167, UR5, RZ ;  /* 0x00000005a7a77c10 */ /* 0x004fca000ff7e0ff */
[----:B------:R0:W-:Y:S04]  /*17c40*/  STL [R1+0x3b0], R167 ;  /* 0x0003b0a701007387 */ /* 0x0001e80000100800 */
[----:B------:R-:W2:Y:S04]  /*17c50*/  LDL.LU R154, [R1+0x39c] ;  /* 0x00039c00019a7983 */ /* 0x000ea80000300800 */
[----:B------:R-:W2:Y:S01]  /*17c60*/  LDL.LU R23, [R1+0x370] ;  /* 0x0003700001177983 */ /* 0x000ea20000300800 */
[----:B----4-:R-:W-:-:S05]  /*17c70*/  IADD3.X R161, R161, UR60, RZ, P4, !PT ;  /* 0x0000003ca1a17c10 */ /* 0x010fca000a7fe4ff */
        /* <DEDUP_REMOVED lines=8> */
[----:B------:R-:W-:-:S05]  /*17d00*/  IADD3 R157, P4, R157, UR5, RZ ;  /* 0x000000059d9d7c10 */ /* 0x000fca000ff9e0ff */
[----:B------:R0:W-:Y:S04]  /*17d10*/  STL [R1+0x3a8], R157 ;  /* 0x0003a89d01007387 */ /* 0x0001e80000100800 */
[----:B-1----:R-:W4:Y:S04]  /*17d20*/  LDL.LU R161, [R1+0x350] ;  /* 0x0003500001a17983 */ /* 0x002f280000300800 */
[----:B0-----:R-:W4:Y:S01]  /*17d30*/  LDL.LU R157, [R1+0x374] ;  /* 0x00037400019d7983 */ /* 0x001f220000300800 */
[----:B------:R-:W-:Y:S02]  /*17d40*/  IADD3.X R179, R179, UR60, RZ, P5, !PT ;  /* 0x0000003cb3b37c10 */ /* 0x000fe4000affe4ff */
[----:B------:R-:W-:-:S03]  /*17d50*/  IADD3 R172, P5, R172, UR5, RZ ;  /* 0x00000005acac7c10 */ /* 0x000fc6000ffbe0ff */
[----:B------:R-:W-:Y:S01]  /*17d60*/  STL [R1+0x3d8], R179 ;  /* 0x0003d8b301007387 */ /* 0x000fe20000100800 */
[----:B------:R-:W-:-:S03]  /*17d70*/  IADD3.X R168, R168, UR60, RZ, P6, !PT ;  /* 0x0000003ca8a87c10 */ /* 0x000fc6000b7fe4ff */
[----:B------:R-:W-:Y:S01]  /*17d80*/  STL [R1+0x3a0], R172 ;  /* 0x0003a0ac01007387 */ /* 0x000fe20000100800 */
[----:B------:R-:W-:-:S03]  /*17d90*/  IADD3 R162, P6, R162, UR5, RZ ;  /* 0x00000005a2a27c10 */ /* 0x000fc6000ffde0ff */
[----:B------:R-:W-:Y:S01]  /*17da0*/  STL [R1+0x3d0], R168 ;  /* 0x0003d0a801007387 */ /* 0x000fe20000100800 */
[----:B------:R-:W-:-:S03]  /*17db0*/  IADD3.X R11, R11, UR60, RZ, P1, !PT ;  /* 0x0000003c0b0b7c10 */ /* 0x000fc60008ffe4ff */
[----:B------:R-:W-:Y:S01]  /*17dc0*/  STL [R1+0x398], R162 ;  /* 0x000398a201007387 */ /* 0x000fe20000100800 */
[----:B------:R-:W-:Y:S02]  /*17dd0*/  IADD3 R8, P1, R8, UR5, RZ ;  /* 0x0000000508087c10 */ /* 0x000fe4000ff3e0ff */
[----:B------:R-:W-:Y:S02]  /*17de0*/  IADD3.X R177, R177, UR60, RZ, P2, !PT ;  /* 0x0000003cb1b17c10 */ /* 0x000fe400097fe4ff */
[----:B------:R-:W-:Y:S01]  /*17df0*/  IADD3 R164, P2, R164, UR5, RZ ;  /* 0x00000005a4a47c10 */ /* 0x000fe2000ff5e0ff */
[----:B------:R-:W-:Y:S04]  /*17e00*/  STL [R1+0x3c8], R11 ;  /* 0x0003c80b01007387 */ /* 0x000fe80000100800 */
[----:B------:R0:W-:Y:S04]  /*17e10*/  STL [R1+0x388], R164 ;  /* 0x000388a401007387 */ /* 0x0001e80000100800 */
[----:B------:R-:W-:Y:S04]  /*17e20*/  STL [R1+0x390], R8 ;  /* 0x0003900801007387 */ /* 0x000fe80000100800 */
[----:B0-----:R-:W4:Y:S04]  /*17e30*/  LDL.LU R164, [R1+0x348] ;  /* 0x0003480001a47983 */ /* 0x001f280000300800 */
[----:B------:R-:W-:Y:S04]  /*17e40*/  STL [R1+0x3c0], R177 ;  /* 0x0003c0b101007387 */ /* 0x000fe80000100800 */
[----:B------:R-:W4:Y:S01]  /*17e50*/  LDL.LU R11, [R1+0x36c] ;  /* 0x00036c00010b7983 */ /* 0x000f220000300800 */
[----:B---3--:R-:W-:-:S05]  /*17e60*/  IADD3.X R165, R165, UR60, RZ, P3, !PT ;  /* 0x0000003ca5a57c10 */ /* 0x008fca0009ffe4ff */
[----:B------:R0:W-:Y:S01]  /*17e70*/  STL [R1+0x3ac], R165 ;  /* 0x0003aca501007387 */ /* 0x0001e20000100800 */
[----:B------:R-:W-:-:S03]  /*17e80*/  IADD3 R173, P3, R173, UR5, RZ ;  /* 0x00000005adad7c10 */ /* 0x000fc6000ff7e0ff */
[----:B0-----:R-:W3:Y:S04]  /*17e90*/  LDL.LU R165, [R1+0x340] ;  /* 0x0003400001a57983 */ /* 0x001ee80000300800 */
[----:B------:R-:W3:Y:S04]  /*17ea0*/  LDL.LU R8, [R1+0x364] ;  /* 0x0003640001087983 */ /* 0x000ee80000300800 */
[----:B------:R-:W3:Y:S04]  /*17eb0*/  LDL.LU R177, [R1+0x338] ;  /* 0x0003380001b17983 */ /* 0x000ee80000300800 */
[----:B------:R0:W-:Y:S04]  /*17ec0*/  STL [R1+0x380], R173 ;  /* 0x000380ad01007387 */ /* 0x0001e80000100800 */
[----:B0-----:R-:W3:Y:S01]  /*17ed0*/  LDL.LU R173, [R1+0x35c] ;  /* 0x00035c0001ad7983 */ /* 0x001ee20000300800 */
[----:B------:R-:W-:-:S02]  /*17ee0*/  IADD3.X R171, R171, UR60, RZ, P4, !PT ;  /* 0x0000003cabab7c10 */ /* 0x000fc4000a7fe4ff */
[----:B------:R-:W-:-:S03]  /*17ef0*/  IADD3 R158, P4, R158, UR5, RZ ;  /* 0x000000059e9e7c10 */ /* 0x000fc6000ff9e0ff */
[----:B------:R0:W-:Y:S04]  /*17f00*/  STL [R1+0x3a4], R171 ;  /* 0x0003a4ab01007387 */ /* 0x0001e80000100800 */
[----:B0-----:R-:W3:Y:S04]  /*17f10*/  LDL.LU R171, [R1+0x330] ;  /* 0x0003300001ab7983 */ /* 0x001ee80000300800 */
[----:B------:R-:W-:Y:S01]  /*17f20*/  STL [R1+0x378], R158 ;  /* 0x0003789e01007387 */ /* 0x000fe20000100800 */
[----:B--2---:R-:W-:Y:S02]  /*17f30*/  IADD3.X R154, R154, UR60, RZ, P5, !PT ;  /* 0x0000003c9a9a7c10 */ /* 0x004fe4000affe4ff */
[----:B------:R-:W-:-:S03]  /*17f40*/  IADD3 R23, P5, R23, UR5, RZ ;  /* 0x0000000517177c10 */ /* 0x000fc6000ffbe0ff */
[----:B------:R-:W-:Y:S04]  /*17f50*/  STL [R1+0x39c], R154 ;  /* 0x00039c9a01007387 */ /* 0x000fe80000100800 */
[----:B------:R-:W-:Y:S01]  /*17f60*/  STL [R1+0x370], R23 ;  /* 0x0003701701007387 */ /* 0x000fe20000100800 */
[----:B----4-:R-:W-:Y:S02]  /*17f70*/  IADD3.X R20, R20, UR60, RZ, P6, !PT ;  /* 0x0000003c14147c10 */ /* 0x010fe4000b7fe4ff */
[----:B------:R-:W-:Y:S02]  /*17f80*/  IADD3 R17, P6, R17, UR5, RZ ;  /* 0x0000000511117c10 */ /* 0x000fe4000ffde0ff */
[----:B------:R-:W-:Y:S02]  /*17f90*/  IADD3.X R14, R14, UR60, RZ, P1, !PT ;  /* 0x0000003c0e0e7c10 */ /* 0x000fe40008ffe4ff */
[----:B------:R-:W-:Y:S01]  /*17fa0*/  IADD3 R167, P1, R167, UR5, RZ ;  /* 0x00000005a7a77c10 */ /* 0x000fe2000ff3e0ff */
[----:B------:R-:W-:Y:S01]  /*17fb0*/  STL [R1+0x394], R20 ;  /* 0x0003941401007387 */ /* 0x000fe20000100800 */
[----:B------:R-:W-:-:S03]  /*17fc0*/  IADD3.X R176, R176, UR60, RZ, P2, !PT ;  /* 0x0000003cb0b07c10 */ /* 0x000fc600097fe4ff */
[----:B------:R0:W-:Y:S01]  /*17fd0*/  STL [R1+0x360], R167 ;  /* 0x000360a701007387 */ /* 0x0001e20000100800 */
[----:B------:R-:W-:-:S03]  /*17fe0*/  IADD3 R175, P2, R175, UR5, RZ ;  /* 0x00000005afaf7c10 */ /* 0x000fc6000ff5e0ff */
[----:B------:R-:W-:Y:S01]  /*17ff0*/  STL [R1+0x368], R17 ;  /* 0x0003681101007387 */ /* 0x000fe20000100800 */
[----:B------:R-:W-:-:S03]  /*18000*/  IADD3.X R174, R174, UR60, RZ, P3, !PT ;  /* 0x0000003caeae7c10 */ /* 0x000fc60009ffe4ff */
[----:B0-----:R-:W2:Y:S04]  /*18010*/  LDL.LU R167, [R1+0x354] ;  /* 0x0003540001a77983 */ /* 0x001ea80000300800 */
[----:B------:R-:W-:Y:S04]  /*18020*/  STL [R1+0x38c], R14 ;  /* 0x00038c0e01007387 */ /* 0x000fe80000100800 */
[----:B------:R-:W-:Y:S01]  /*18030*/  STL [R1+0x384], R176 ;  /* 0x000384b001007387 */ /* 0x000fe20000100800 */
[----:B------:R-:W-:-:S03]  /*18040*/  IADD3 R161, P3, R161, UR5, RZ ;  /* 0x00000005a1a17c10 */ /* 0x000fc6000ff7e0ff */
[----:B------:R-:W-:Y:S01]  /*18050*/  STL [R1+0x358], R175 ;  /* 0x000358af01007387 */ /* 0x000fe20000100800 */
[----:B------:R-:W-:-:S03]  /*18060*/  IADD3.X R157, R157, UR60, RZ, P4, !PT ;  /* 0x0000003c9d9d7c10 */ /* 0x000fc6000a7fe4ff */
[----:B------:R-:W4:Y:S04]  /*18070*/  LDL.LU R172, [R1+0x328] ;  /* 0x0003280001ac7983 */ /* 0x000f280000300800 */
[----:B------:R-:W-:Y:S04]  /*18080*/  STL [R1+0x37c], R174 ;  /* 0x00037cae01007387 */ /* 0x000fe80000100800 */
[----:B------:R0:W-:Y:S04]  /*18090*/  STL [R1+0x350], R161 ;  /* 0x000350a101007387 */ /* 0x0001e80000100800 */
[----:B0-----:R-:W4:Y:S04]  /*180a0*/  LDL.LU R161, [R1+0x34c] ;  /* 0x00034c0001a17983 */ /* 0x001f280000300800 */
[----:B------:R-:W4:Y:S04]  /*180b0*/  LDL.LU R168, [R1+0x320] ;  /* 0x0003200001a87983 */ /* 0x000f280000300800 */
[----:B------:R0:W-:Y:S04]  /*180c0*/  STL [R1+0x374], R157 ;  /* 0x0003749d01007387 */ /* 0x0001e80000100800 */
[----:B------:R-:W4:Y:S04]  /*180d0*/  LDL.LU R176, [R1+0x344] ;  /* 0x0003440001b07983 */ /* 0x000f280000300800 */
[----:B------:R-:W4:Y:S04]  /*180e0*/  LDL.LU R175, [R1+0x318] ;  /* 0x0003180001af7983 */ /* 0x000f280000300800 */
[----:B------:R-:W4:Y:S04]  /*180f0*/  LDL.LU R174, [R1+0x33c] ;  /* 0x00033c0001ae7983 */ /* 0x000f280000300800 */
[----:B0-----:R-:W4:Y:S01]  /*18100*/  LDL.LU R157, [R1+0x310] ;  /* 0x00031000019d7983 */ /* 0x001f220000300800 */
[----:B------:R-:W-:-:S05]  /*18110*/  IADD3 R164, P4, R164, UR5, RZ ;  /* 0x00000005a4a47c10 */ /* 0x000fca000ff9e0ff */
[----:B------:R0:W-:Y:S01]  /*18120*/  STL [R1+0x348], R164 ;  /* 0x000348a401007387 */ /* 0x0001e20000100800 */
[----:B------:R-:W-:-:S03]  /*18130*/  IADD3.X R11, R11, UR60, RZ, P5, !PT ;  /* 0x0000003c0b0b7c10 */ /* 0x000fc6000affe4ff */
[----:B0-----:R-:W4:Y:S01]  /*18140*/  LDL.LU R164, [R1+0x334] ;  /* 0x0003340001a47983 */ /* 0x001f220000300800 */
[----:B---3--:R-:W-:-:S05]  /*18150*/  IADD3 R165, P5, R165, UR5, RZ ;  /* 0x00000005a5a57c10 */ /* 0x008fca000ffbe0ff */
[----:B------:R0:W-:Y:S01]  /*18160*/  STL [R1+0x340], R165 ;  /* 0x000340a501007387 */ /* 0x0001e20000100800 */
[----:B------:R-:W-:-:S03]  /*18170*/  IADD3.X R8, R8, UR60, RZ, P6, !PT ;  /* 0x0000003c08087c10 */ /* 0x000fc6000b7fe4ff */
[----:B0-----:R-:W3:Y:S01]  /*18180*/  LDL.LU R165, [R1+0x308] ;  /* 0x0003080001a57983 */ /* 0x001ee20000300800 */
[----:B------:R-:W-:-:S03]  /*18190*/  IADD3.X R173, R173, UR60, RZ, P1, !PT ;  /* 0x0000003cadad7c10 */ /* 0x000fc60008ffe4ff */
[----:B------:R-:W-:Y:S04]  /*181a0*/  STL [R1+0x36c], R11 ;  /* 0x00036c0b01007387 */ /* 0x000fe80000100800 */
[----:B------:R0:W-:Y:S04]  /*181b0*/  STL [R1+0x35c], R173 ;  /* 0x00035cad01007387 */ /* 0x0001e80000100800 */
[----:B------:R-:W-:Y:S04]  /*181c0*/  STL [R1+0x364], R8 ;  /* 0x0003640801007387 */ /* 0x000fe80000100800 */
[----:B0-----:R-:W3:Y:S01]  /*181d0*/  LDL.LU R173, [R1+0x32c] ;  /* 0x00032c0001ad7983 */ /* 0x001ee20000300800 */
[----:B------:R-:W-:-:S05]  /*181e0*/  IADD3 R177, P6, R177, UR5, RZ ;  /* 0x00000005b1b17c10 */ /* 0x000fca000ffde0ff */
[----:B------:R-:W-:Y:S04]  /*181f0*/  STL [R1+0x338], R177 ;  /* 0x000338b101007387 */ /* 0x000fe80000100800 */
[----:B------:R-:W3:Y:S01]  /*18200*/  LDL.LU R162, [R1+0x300] ;  /* 0x0003000001a27983 */ /* 0x000ee20000300800 */
[----:B------:R-:W-:-:S03]  /*18210*/  IADD3 R171, P1, R171, UR5, RZ ;  /* 0x00000005abab7c10 */ /* 0x000fc6000ff3e0ff */
        /* <DEDUP_REMOVED lines=10> */
[----:B--2---:R-:W-:-:S05]  /*182c0*/  IADD3.X R167, R167, UR60, RZ, P2, !PT ;  /* 0x0000003ca7a77c10 */ /* 0x004fca00097fe4ff */
[----:B------:R0:W-:Y:S04]  /*182d0*/  STL [R1+0x354], R167 ;  /* 0x000354a701007387 */ /* 0x0001e80000100800 */
[----:B------:R-:W2:Y:S04]  /*182e0*/  LDL.LU R177, [R1+0x2d8] ;  /* 0x0002d80001b17983 */ /* 0x000ea80000300800 */
[----:B0-----:R-:W2:Y:S01]  /*182f0*/  LDL.LU R167, [R1+0x2fc] ;  /* 0x0002fc0001a77983 */ /* 0x001ea20000300800 */
[----:B----4-:R-:W-:Y:S02]  /*18300*/  IADD3 R172, P2, R172, UR5, RZ ;  /* 0x00000005acac7c10 */ /* 0x010fe4000ff5e0ff */
[----:B------:R-:W-:-:S02]  /*18310*/  IADD3.X R161, R161, UR60, RZ, P3, !PT ;  /* 0x0000003ca1a17c10 */ /* 0x000fc40009ffe4ff */
[----:B------:R-:W-:-:S03]  /*18320*/  IADD3 R168, P3, R168, UR5, RZ ;  /* 0x00000005a8a87c10 */ /* 0x000fc6000ff7e0ff */
[----:B------:R0:W-:Y:S01]  /*18330*/  STL [R1+0x34c], R161 ;  /* 0x00034ca101007387 */ /* 0x0001e20000100800 */
[----:B------:R-:W-:-:S03]  /*18340*/  IADD3.X R176, R176, UR60, RZ, P4, !PT ;  /* 0x0000003cb0b07c10 */ /* 0x000fc6000a7fe4ff */
[----:B0-----:R-:W4:Y:S01]  /*18350*/  LDL.LU R161, [R1+0x2d0] ;  /* 0x0002d00001a17983 */ /* 0x001f220000300800 */
[----:B------:R-:W-:Y:S02]  /*18360*/  IADD3 R175, P4, R175, UR5, RZ ;  /* 0x00000005afaf7c10 */ /* 0x000fe4000ff9e0ff */
[----:B------:R-:W-:Y:S01]  /*18370*/  IADD3.X R174, R174, UR60, RZ, P5, !PT ;  /* 0x0000003caeae7c10 */ /* 0x000fe2000affe4ff */
[----:B------:R-:W-:Y:S01]  /*18380*/  STL [R1+0x328], R172 ;  /* 0x000328ac01007387 */ /* 0x000fe20000100800 */
[----:B------:R-:W-:-:S03]  /*18390*/  IADD3 R157, P5, R157, UR5, RZ ;  /* 0x000000059d9d7c10 */ /* 0x000fc6000ffbe0ff */
[----:B------:R-:W-:Y:S04]  /*183a0*/  STL [R1+0x320], R168 ;  /* 0x000320a801007387 */ /* 0x000fe80000100800 */
[----:B------:R-:W-:Y:S04]  /*183b0*/  STL [R1+0x344], R176 ;  /* 0x000344b001007387 */ /* 0x000fe80000100800 */
[----:B------:R0:W-:Y:S04]  /*183c0*/  STL [R1+0x310], R157 ;  /* 0x0003109d01007387 */ /* 0x0001e80000100800 */
[----:B------:R-:W-:Y:S04]  /*183d0*/  STL [R1+0x318], R175 ;  /* 0x000318af01007387 */ /* 0x000fe80000100800 */
[----:B0-----:R-:W4:Y:S04]  /*183e0*/  LDL.LU R157, [R1+0x2f4] ;  /* 0x0002f400019d7983 */ /* 0x001f280000300800 */
[----:B------:R-:W-:Y:S04]  /*183f0*/  STL [R1+0x33c], R174 ;  /* 0x00033cae01007387 */ /* 0x000fe80000100800 */
[----:B------:R-:W4:Y:S01]  /*18400*/  LDL.LU R176, [R1+0x2c8] ;  /* 0x0002c80001b07983 */ /* 0x000f220000300800 */
[----:B------:R-:W-:-:S05]  /*18410*/  IADD3.X R164, R164, UR60, RZ, P6, !PT ;  /* 0x0000003ca4a47c10 */ /* 0x000fca000b7fe4ff */
[----:B------:R0:W-:Y:S04]  /*18420*/  STL [R1+0x334], R164 ;  /* 0x000334a401007387 */ /* 0x0001e80000100800 */
[----:B0-----:R-:W4:Y:S04]  /*18430*/  LDL.LU R164, [R1+0x2ec] ;  /* 0x0002ec0001a47983 */ /* 0x001f280000300800 */
[----:B------:R-:W4:Y:S04]  /*18440*/  LDL.LU R175, [R1+0x2c0] ;  /* 0x0002c00001af7983 */ /* 0x000f280000300800 */
[----:B------:R-:W4:Y:S01]  /*18450*/  LDL.LU R174, [R1+0x2e4] ;  /* 0x0002e40001ae7983 */ /* 0x000f220000300800 */
[----:B---3--:R-:W-:-:S05]  /*18460*/  IADD3 R165, P6, R165, UR5, RZ ;  /* 0x00000005a5a57c10 */ /* 0x008fca000ffde0ff */
[----:B------:R0:W-:Y:S04]  /*18470*/  STL [R1+0x308], R165 ;  /* 0x000308a501007387 */ /* 0x0001e80000100800 */
[----:B0-----:R-:W3:Y:S01]  /*18480*/  LDL.LU R165, [R1+0x2b8] ;  /* 0x0002b80001a57983 */ /* 0x001ee20000300800 */
[----:B------:R-:W-:-:S05]  /*18490*/  IADD3.X R173, R173, UR60, RZ, P1, !PT ;  /* 0x0000003cadad7c10 */ /* 0x000fca0008ffe4ff */
[----:B------:R0:W-:Y:S04]  /*184a0*/  STL [R1+0x32c], R173 ;  /* 0x00032cad01007387 */ /* 0x0001e80000100800 */
[----:B0-----:R-:W3:Y:S01]  /*184b0*/  LDL.LU R173, [R1+0x2dc] ;  /* 0x0002dc0001ad7983 */ /* 0x001ee20000300800 */
[----:B------:R-:W-:Y:S02]  /*184c0*/  IADD3 R162, P1, R162, UR5, RZ ;  /* 0x00000005a2a27c10 */ /* 0x000fe4000ff3e0ff */
[----:B------:R-:W-:Y:S02]  /*184d0*/  IADD3.X R158, R158, UR60, RZ, P2, !PT ;  /* 0x0000003c9e9e7c10 */ /* 0x000fe400097fe4ff */
[----:B------:R-:W-:Y:S01]  /*184e0*/  IADD3 R154, P2, R154, UR5, RZ ;  /* 0x000000059a9a7c10 */ /* 0x000fe2000ff5e0ff */
[----:B------:R-:W-:Y:S01]  /*184f0*/  STL [R1+0x300], R162 ;  /* 0x000300a201007387 */ /* 0x000fe20000100800 */
[----:B------:R-:W-:-:S03]  /*18500*/  IADD3.X R23, R23, UR60, RZ, P3, !PT ;  /* 0x0000003c17177c10 */ /* 0x000fc60009ffe4ff */
[----:B------:R-:W-:Y:S01]  /*18510*/  STL [R1+0x324], R158 ;  /* 0x0003249e01007387 */ /* 0x000fe20000100800 */
[----:B------:R-:W-:Y:S02]  /*18520*/  IADD3 R20, P3, R20, UR5, RZ ;  /* 0x0000000514147c10 */ /* 0x000fe4000ff7e0ff */
[----:B------:R-:W-:Y:S01]  /*18530*/  IADD3.X R17, R17, UR60, RZ, P4, !PT ;  /* 0x0000003c11117c10 */ /* 0x000fe2000a7fe4ff */
[----:B------:R-:W-:Y:S01]  /*18540*/  STL [R1+0x2f8], R154 ;  /* 0x0002f89a01007387 */ /* 0x000fe20000100800 */
[----:B------:R-:W-:-:S03]  /*18550*/  IADD3 R171, P4, R171, UR5, RZ ;  /* 0x00000005abab7c10 */ /* 0x000fc6000ff9e0ff */
[----:B------:R-:W-:Y:S01]  /*18560*/  STL [R1+0x31c], R23 ;  /* 0x00031c1701007387 */ /* 0x000fe20000100800 */
[----:B------:R-:W-:-:S03]  /*18570*/  IADD3.X R14, R14, UR60, RZ, P5, !PT ;  /* 0x0000003c0e0e7c10 */ /* 0x000fc6000affe4ff */
[----:B------:R0:W-:Y:S01]  /*18580*/  STL [R1+0x2e8], R171 ;  /* 0x0002e8ab01007387 */ /* 0x0001e20000100800 */
[----:B------:R-:W-:-:S03]  /*18590*/  IADD3 R11, P5, R11, UR5, RZ ;  /* 0x000000050b0b7c10 */ /* 0x000fc6000ffbe0ff */
[----:B------:R-:W-:Y:S01]  /*185a0*/  STL [R1+0x2f0], R20 ;  /* 0x0002f01401007387 */ /* 0x000fe20000100800 */
[----:B------:R-:W-:-:S03]  /*185b0*/  IADD3.X R8, R8, UR60, RZ, P6, !PT ;  /* 0x0000003c08087c10 */ /* 0x000fc6000b7fe4ff */
[----:B0-----:R-:W3:Y:S04]  /*185c0*/  LDL.LU R171, [R1+0x2b0] ;  /* 0x0002b00001ab7983 */ /* 0x001ee80000300800 */
[----:B------:R-:W-:Y:S04]  /*185d0*/  STL [R1+0x314], R17 ;  /* 0x0003141101007387 */ /* 0x000fe80000100800 */
[----:B------:R-:W-:Y:S04]  /*185e0*/  STL [R1+0x30c], R14 ;  /* 0x00030c0e01007387 */ /* 0x000fe80000100800 */
[----:B------:R-:W-:Y:S04]  /*185f0*/  STL [R1+0x2e0], R11 ;  /* 0x0002e00b01007387 */ /* 0x000fe80000100800 */
[----:B------:R-:W3:Y:S04]  /*18600*/  LDL.LU R172, [R1+0x2d4] ;  /* 0x0002d40001ac7983 */ /* 0x000ee80000300800 */
[----:B------:R-:W-:Y:S01]  /*18610*/  STL [R1+0x304], R8 ;  /* 0x0003040801007387 */ /* 0x000fe20000100800 */
[----:B--2---:R-:W-:-:S02]  /*18620*/  IADD3 R177, P6, R177, UR5, RZ ;  /* 0x00000005b1b17c10 */ /* 0x004fc4000ffde0ff */
[----:B------:R-:W-:-:S05]  /*18630*/  IADD3.X R167, R167, UR60, RZ, P1, !PT ;  /* 0x0000003ca7a77c10 */ /* 0x000fca0008ffe4ff */
[----:B------:R0:W-:Y:S04]  /*18640*/  STL [R1+0x2fc], R167 ;  /* 0x0002fca701007387 */ /* 0x0001e80000100800 */
[----:B------:R1:W-:Y:S04]  /*18650*/  STL [R1+0x2d8], R177 ;  /* 0x0002d8b101007387 */ /* 0x0003e80000100800 */
[----:B0-----:R-:W2:Y:S04]  /*18660*/  LDL.LU R167, [R1+0x2a8] ;  /* 0x0002a80001a77983 */ /* 0x001ea80000300800 */
[----:B------:R-:W2:Y:S04]  /*18670*/  LDL.LU R168, [R1+0x2cc] ;  /* 0x0002cc0001a87983 */ /* 0x000ea80000300800 */
[----:B------:R-:W2:Y:S04]  /*18680*/  LDL.LU R11, [R1+0x2a0] ;  /* 0x0002a000010b7983 */ /* 0x000ea80000300800 */
[----:B------:R-:W2:Y:S01]  /*18690*/  LDL.LU R8, [R1+0x2c4] ;  /* 0x0002c40001087983 */ /* 0x000ea20000300800 */
[----:B----4-:R-:W-:-:S05]  /*186a0*/  IADD3 R161, P1, R161, UR5, RZ ;  /* 0x00000005a1a17c10 */ /* 0x010fca000ff3e0ff */
[----:B------:R0:W-:Y:S04]  /*186b0*/  STL [R1+0x2d0], R161 ;  /* 0x0002d0a101007387 */ /* 0x0001e80000100800 */
[----:B-1----:R-:W4:Y:S04]  /*186c0*/  LDL.LU R177, [R1+0x298] ;  /* 0x0002980001b17983 */ /* 0x002f280000300800 */
[----:B0-----:R-:W4:Y:S01]  /*186d0*/  LDL.LU R161, [R1+0x2bc] ;  /* 0x0002bc0001a17983 */ /* 0x001f220000300800 */
[----:B------:R-:W-:-:S05]  /*186e0*/  IADD3.X R157, R157, UR60, RZ, P2, !PT ;  /* 0x0000003c9d9d7c10 */ /* 0x000fca00097fe4ff */
[----:B------:R0:W-:Y:S01]  /*186f0*/  STL [R1+0x2f4], R157 ;  /* 0x0002f49d01007387 */ /* 0x0001e20000100800 */
[----:B------:R-:W-:-:S03]  /*18700*/  IADD3 R176, P2, R176, UR5, RZ ;  /* 0x00000005b0b07c10 */ /* 0x000fc6000ff5e0ff */
[----:B0-----:R-:W4:Y:S01]  /*18710*/  LDL.LU R157, [R1+0x290] ;  /* 0x00029000019d7983 */ /* 0x001f220000300800 */
[----:B------:R-:W-:Y:S02]  /*18720*/  IADD3.X R164, R164, UR60, RZ, P3, !PT ;  /* 0x0000003ca4a47c10 */ /* 0x000fe40009ffe4ff */
[----:B------:R-:W-:-:S03]  /*18730*/  IADD3 R175, P3, R175, UR5, RZ ;  /* 0x00000005afaf7c10 */ /* 0x000fc6000ff7e0ff */
[----:B------:R0:W-:Y:S01]  /*18740*/  STL [R1+0x2ec], R164 ;  /* 0x0002eca401007387 */ /* 0x0001e20000100800 */
[----:B------:R-:W-:-:S03]  /*18750*/  IADD3.X R174, R174, UR60, RZ, P4, !PT ;  /* 0x0000003caeae7c10 */ /* 0x000fc6000a7fe4ff */
[----:B0-----:R-:W4:Y:S04]  /*18760*/  LDL.LU R164, [R1+0x2b4] ;  /* 0x0002b40001a47983 */ /* 0x001f280000300800 */
[----:B------:R-:W-:Y:S01]  /*18770*/  STL [R1+0x2c8], R176 ;  /* 0x0002c8b001007387 */ /* 0x000fe20000100800 */
[----:B---3--:R-:W-:-:S05]  /*18780*/  IADD3 R165, P4, R165, UR5, RZ ;  /* 0x00000005a5a57c10 */ /* 0x008fca000ff9e0ff */
[----:B------:R0:W-:Y:S04]  /*18790*/  STL [R1+0x2b8], R165 ;  /* 0x0002b8a501007387 */ /* 0x0001e80000100800 */
[----:B------:R1:W-:Y:S04]  /*187a0*/  STL [R1+0x2c0], R175 ;  /* 0x0002c0af01007387 */ /* 0x0003e80000100800 */
[----:B0-----:R-:W3:Y:S04]  /*187b0*/  LDL.LU R165, [R1+0x288] ;  /* 0x0002880001a57983 */ /* 0x001ee80000300800 */
[----:B------:R0:W-:Y:S01]  /*187c0*/  STL [R1+0x2e4], R174 ;  /* 0x0002e4ae01007387 */ /* 0x0001e20000100800 */
[----:B------:R-:W-:-:S03]  /*187d0*/  IADD3.X R173, R173, UR60, RZ, P5, !PT ;  /* 0x0000003cadad7c10 */ /* 0x000fc6000affe4ff */
[----:B------:R-:W3:Y:S04]  /*187e0*/  LDL.LU R162, [R1+0x2ac] ;  /* 0x0002ac0001a27983 */ /* 0x000ee80000300800 */
[----:B------:R-:W3:Y:S04]  /*187f0*/  LDL.LU R158, [R1+0x280] ;  /* 0x00028000019e7983 */ /* 0x000ee80000300800 */
[----:B------:R-:W3:Y:S04]  /*18800*/  LDL.LU R154, [R1+0x2a4] ;  /* 0x0002a400019a7983 */ /* 0x000ee80000300800 */
[----:B------:R0:W-:Y:S04]  /*18810*/  STL [R1+0x2dc], R173 ;  /* 0x0002dcad01007387 */ /* 0x0001e80000100800 */
[----:B------:R-:W3:Y:S04]  /*18820*/  LDL.LU R23, [R1+0x278] ;  /* 0x0002780001177983 */ /* 0x000ee80000300800 */
[----:B------:R-:W3:Y:S04]  /*18830*/  LDL.LU R20, [R1+0x29c] ;  /* 0x00029c0001147983 */ /* 0x000ee80000300800 */
[----:B------:R-:W3:Y:S04]  /*18840*/  LDL.LU R17, [R1+0x270] ;  /* 0x0002700001117983 */ /* 0x000ee80000300800 */
[----:B------:R-:W3:Y:S04]  /*18850*/  LDL.LU R176, [R1+0x294] ;  /* 0x0002940001b07983 */ /* 0x000ee80000300800 */
[----:B------:R-:W3:Y:S04]  /*18860*/  LDL.LU R14, [R1+0x268] ;  /* 0x00026800010e7983 */ /* 0x000ee80000300800 */
[----:B-1----:R-:W3:Y:S04]  /*18870*/  LDL.LU R175, [R1+0x28c] ;  /* 0x00028c0001af7983 */ /* 0x002ee80000300800 */
[----:B0-----:R-:W3:Y:S01]  /*18880*/  LDL.LU R174, [R1+0x260] ;  /* 0x0002600001ae7983 */ /* 0x001ee20000300800 */
[----:B------:R-:W-:-:S05]  /*18890*/  IADD3 R171, P5, R171, UR5, RZ ;  /* 0x00000005abab7c10 */ /* 0x000fca000ffbe0ff */
[----:B------:R0:W-:Y:S04]  /*188a0*/  STL [R1+0x2b0], R171 ;  /* 0x0002b0ab01007387 */ /* 0x0001e80000100800 */
[----:B------:R-:W3:Y:S01]  /*188b0*/  LDL.LU R173, [R1+0x284] ;  /* 0x0002840001ad7983 */ /* 0x000ee20000300800 */
[----:B------:R-:W-:-:S03]  /*188c0*/  IADD3.X R172, R172, UR60, RZ, P6, !PT ;  /* 0x0000003cacac7c10 */ /* 0x000fc6000b7fe4ff */
[----:B0-----:R-:W3:Y:S01]  /*188d0*/  LDL.LU R171, [R1+0x258] ;  /* 0x0002580001ab7983 */ /* 0x001ee20000300800 */
[----:B--2---:R-:W-:Y:S02]  /*188e0*/  IADD3 R167, P6, R167, UR5, RZ ;  /* 0x00000005a7a77c10 */ /* 0x004fe4000ffde0ff */
[----:B------:R-:W-:-:S03]  /*188f0*/  IADD3.X R168, R168, UR60, RZ, P1, !PT ;  /* 0x0000003ca8a87c10 */ /* 0x000fc60008ffe4ff */
[----:B------:R0:W-:Y:S01]  /*18900*/  STL [R1+0x2a8], R167 ;  /* 0x0002a8a701007387 */ /* 0x0001e20000100800 */
[----:B------:R-:W-:Y:S02]  /*18910*/  IADD3 R11, P1, R11, UR5, RZ ;  /* 0x000000050b0b7c10 */ /* 0x000fe4000ff3e0ff */
[----:B------:R-:W-:Y:S01]  /*18920*/  IADD3.X R8, R8, UR60, RZ, P2, !PT ;  /* 0x0000003c08087c10 */ /* 0x000fe200097fe4ff */
[----:B0-----:R-:W2:Y:S04]  /*18930*/  LDL.LU R167, [R1+0x27c] ;  /* 0x00027c0001a77983 */ /* 0x001ea80000300800 */
[----:B------:R-:W-:Y:S04]  /*18940*/  STL [R1+0x2d4], R172 ;  /* 0x0002d4ac01007387 */ /* 0x000fe80000100800 */
[----:B------:R-:W-:Y:S04]  /*18950*/  STL [R1+0x2cc], R168 ;  /* 0x0002cca801007387 */ /* 0x000fe80000100800 */
[----:B------:R-:W-:Y:S01]  /*18960*/  STL [R1+0x2a0], R11 ;  /* 0x0002a00b01007387 */ /* 0x000fe20000100800 */
[----:B----4-:R-:W-:-:S02]  /*18970*/  IADD3 R177, P2, R177, UR5, RZ ;  /* 0x00000005b1b17c10 */ /* 0x010fc4000ff5e0ff */
[----:B------:R-:W-:-:S05]  /*18980*/  IADD3.X R161, R161, UR60, RZ, P3, !PT ;  /* 0x0000003ca1a17c10 */ /* 0x000fca0009ffe4ff */
[----:B------:R0:W-:Y:S04]  /*18990*/  STL [R1+0x2bc], R161 ;  /* 0x0002bca101007387 */ /* 0x0001e80000100800 */
[----:B------:R-:W-:Y:S04]  /*189a0*/  STL [R1+0x2c4], R8 ;  /* 0x0002c40801007387 */ /* 0x000fe80000100800 */
[----:B0-----:R-:W4:Y:S04]  /*189b0*/  LDL.LU R161, [R1+0x250] ;  /* 0x0002500001a17983 */ /* 0x001f280000300800 */
[----:B------:R-:W-:Y:S04]  /*189c0*/  STL [R1+0x298], R177 ;  /* 0x000298b101007387 */ /* 0x000fe80000100800 */
[----:B------:R-:W4:Y:S01]  /*189d0*/  LDL.LU R11, [R1+0x274] ;  /* 0x00027400010b7983 */ /* 0x000f220000300800 */
[----:B------:R-:W-:-:S05]  /*189e0*/  IADD3 R157, P3, R157, UR5, RZ ;  /* 0x000000059d9d7c10 */ /* 0x000fca000ff7e0ff */
[----:B------:R0:W-:Y:S04]  /*189f0*/  STL [R1+0x290], R157 ;  /* 0x0002909d01007387 */ /* 0x0001e80000100800 */
[----:B0-----:R-:W4:Y:S04]  /*18a00*/  LDL.LU R157, [R1+0x248] ;  /* 0x00024800019d7983 */ /* 0x001f280000300800 */
[----:B------:R-:W4:Y:S04]  /*18a10*/  LDL.LU R8, [R1+0x26c] ;  /* 0x00026c0001087983 */ /* 0x000f280000300800 */
[----:B------:R-:W4:Y:S01]  /*18a20*/  LDL.LU R177, [R1+0x240] ;  /* 0x0002400001b17983 */ /* 0x000f220000300800 */
[----:B------:R-:W-:-:S05]  /*18a30*/  IADD3.X R164, R164, UR60, RZ, P4, !PT ;  /* 0x0000003ca4a47c10 */ /* 0x000fca000a7fe4ff */
[----:B------:R0:W-:Y:S04]  /*18a40*/  STL [R1+0x2b4], R164 ;  /* 0x0002b4a401007387 */ /* 0x0001e80000100800 */
[----:B0-----:R-:W4:Y:S01]  /*18a50*/  LDL.LU R164, [R1+0x264] ;  /* 0x0002640001a47983 */ /* 0x001f220000300800 */
[----:B---3--:R-:W-:-:S05]  /*18a60*/  IADD3 R165, P4, R165, UR5, RZ ;  /* 0x00000005a5a57c10 */ /* 0x008fca000ff9e0ff */
[----:B------:R0:W-:Y:S01]  /*18a70*/  STL [R1+0x288], R165 ;  /* 0x000288a501007387 */ /* 0x0001e20000100800 */
[----:B------:R-:W-:Y:S02]  /*18a80*/  IADD3.X R162, R162, UR60, RZ, P5, !PT ;  /* 0x0000003ca2a27c10 */ /* 0x000fe4000affe4ff */
[----:B------:R-:W-:Y:S01]  /*18a90*/  IADD3 R158, P5, R158, UR5, RZ ;  /* 0x000000059e9e7c10 */ /* 0x000fe2000ffbe0ff */
[----:B0-----:R-:W3:Y:S01]  /*18aa0*/  LDL.LU R165, [R1+0x238] ;  /* 0x0002380001a57983 */ /* 0x001ee20000300800 */
[----:B------:R-:W-:-:S03]  /*18ab0*/  IADD3.X R154, R154, UR60, RZ, P6, !PT ;  /* 0x0000003c9a9a7c10 */ /* 0x000fc6000b7fe4ff */
[----:B------:R-:W-:Y:S01]  /*18ac0*/  STL [R1+0x2ac], R162 ;  /* 0x0002aca201007387 */ /* 0x000fe20000100800 */
[----:B------:R-:W-:-:S03]  /*18ad0*/  IADD3 R23, P6, R23, UR5, RZ ;  /* 0x0000000517177c10 */ /* 0x000fc6000ffde0ff */
[----:B------:R-:W-:Y:S01]  /*18ae0*/  STL [R1+0x280], R158 ;  /* 0x0002809e01007387 */ /* 0x000fe20000100800 */
[----:B------:R-:W-:-:S03]  /*18af0*/  IADD3.X R20, R20, UR60, RZ, P1, !PT ;  /* 0x0000003c14147c10 */ /* 0x000fc60008ffe4ff */
        /* <DEDUP_REMOVED lines=9> */
[----:B0-----:R-:W3:Y:S04]  /*18b90*/  LDL.LU R176, [R1+0x25c] ;  /* 0x00025c0001b07983 */ /* 0x001ee80000300800 */
[----:B------:R-:W-:Y:S04]  /*18ba0*/  STL [R1+0x270], R17 ;  /* 0x0002701101007387 */ /* 0x000fe80000100800 */
[----:B------:R-:W-:Y:S04]  /*18bb0*/  STL [R1+0x268], R14 ;  /* 0x0002680e01007387 */ /* 0x000fe80000100800 */
[----:B------:R0:W-:Y:S04]  /*18bc0*/  STL [R1+0x28c], R175 ;  /* 0x00028caf01007387 */ /* 0x0001e80000100800 */
[----:B------:R-:W3:Y:S04]  /*18bd0*/  LDL.LU R172, [R1+0x230] ;  /* 0x0002300001ac7983 */ /* 0x000ee80000300800 */
[----:B------:R1:W-:Y:S04]  /*18be0*/  STL [R1+0x260], R174 ;  /* 0x000260ae01007387 */ /* 0x0003e80000100800 */
[----:B0-----:R-:W3:Y:S01]  /*18bf0*/  LDL.LU R175, [R1+0x254] ;  /* 0x0002540001af7983 */ /* 0x001ee20000300800 */
[----:B------:R-:W-:-:S02]  /*18c00*/  IADD3.X R173, R173, UR60, RZ, P4, !PT ;  /* 0x0000003cadad7c10 */ /* 0x000fc4000a7fe4ff */
[----:B------:R-:W-:-:S03]  /*18c10*/  IADD3 R171, P4, R171, UR5, RZ ;  /* 0x00000005abab7c10 */ /* 0x000fc6000ff9e0ff */
[----:B------:R0:W-:Y:S04]  /*18c20*/  STL [R1+0x284], R173 ;  /* 0x000284ad01007387 */ /* 0x0001e80000100800 */
[----:B------:R2:W-:Y:S04]  /*18c30*/  STL [R1+0x258], R171 ;  /* 0x000258ab01007387 */ /* 0x0005e80000100800 */
[----:B------:R-:W3:Y:S04]  /*18c40*/  LDL.LU R168, [R1+0x228] ;  /* 0x0002280001a87983 */ /* 0x000ee80000300800 */
[----:B-1----:R-:W3:Y:S04]  /*18c50*/  LDL.LU R174, [R1+0x24c] ;  /* 0x00024c0001ae7983 */ /* 0x002ee80000300800 */
[----:B0-----:R-:W3:Y:S01]  /*18c60*/  LDL.LU R173, [R1+0x220] ;  /* 0x0002200001ad7983 */ /* 0x001ee20000300800 */
[----:B--2---:R-:W-:-:S05]  /*18c70*/  IADD3.X R167, R167, UR60, RZ, P5, !PT ;  /* 0x0000003ca7a77c10 */ /* 0x004fca000affe4ff */
[----:B------:R0:W-:Y:S04]  /*18c80*/  STL [R1+0x27c], R167 ;  /* 0x00027ca701007387 */ /* 0x0001e80000100800 */
[----:B------:R-:W2:Y:S04]  /*18c90*/  LDL.LU R171, [R1+0x244] ;  /* 0x0002440001ab7983 */ /* 0x000ea80000300800 */
[----:B0-----:R-:W2:Y:S01]  /*18ca0*/  LDL.LU R167, [R1+0x218] ;  /* 0x0002180001a77983 */ /* 0x001ea20000300800 */
[----:B----4-:R-:W-:Y:S02]  /*18cb0*/  IADD3 R161, P5, R161, UR5, RZ ;  /* 0x00000005a1a17c10 */ /* 0x010fe4000ffbe0ff */
[----:B------:R-:W-:-:S03]  /*18cc0*/  IADD3.X R11, R11, UR60, RZ, P6, !PT ;  /* 0x0000003c0b0b7c10 */ /* 0x000fc6000b7fe4ff */
[----:B------:R0:W-:Y:S04]  /*18cd0*/  STL [R1+0x250], R161 ;  /* 0x000250a101007387 */ /* 0x0001e80000100800 */
[----:B0-----:R-:W4:Y:S01]  /*18ce0*/  LDL.LU R161, [R1+0x23c] ;  /* 0x00023c0001a17983 */ /* 0x001f220000300800 */
[----:B------:R-:W-:Y:S02]  /*18cf0*/  IADD3 R157, P6, R157, UR5, RZ ;  /* 0x000000059d9d7c10 */ /* 0x000fe4000ffde0ff */
[----:B------:R-:W-:-:S03]  /*18d00*/  IADD3.X R8, R8, UR60, RZ, P1, !PT ;  /* 0x0000003c08087c10 */ /* 0x000fc60008ffe4ff */
[----:B------:R0:W-:Y:S01]  /*18d10*/  STL [R1+0x248], R157 ;  /* 0x0002489d01007387 */ /* 0x0001e20000100800 */
[----:B------:R-:W-:-:S03]  /*18d20*/  IADD3 R177, P1, R177, UR5, RZ ;  /* 0x00000005b1b17c10 */ /* 0x000fc6000ff3e0ff */
[----:B0-----:R-:W4:Y:S04]  /*18d30*/  LDL.LU R157, [R1+0x210] ;  /* 0x00021000019d7983 */ /* 0x001f280000300800 */
[----:B------:R-:W-:Y:S01]  /*18d40*/  STL [R1+0x274], R11 ;  /* 0x0002740b01007387 */ /* 0x000fe20000100800 */
[----:B------:R-:W-:-:S05]  /*18d50*/  IADD3.X R164, R164, UR60, RZ, P2, !PT ;  /* 0x0000003ca4a47c10 */ /* 0x000fca00097fe4ff */
[----:B------:R0:W-:Y:S04]  /*18d60*/  STL [R1+0x264], R164 ;  /* 0x000264a401007387 */ /* 0x0001e80000100800 */
[----:B------:R-:W-:Y:S04]  /*18d70*/  STL [R1+0x26c], R8 ;  /* 0x00026c0801007387 */ /* 0x000fe80000100800 */
[----:B0-----:R-:W4:Y:S04]  /*18d80*/  LDL.LU R164, [R1+0x234] ;  /* 0x0002340001a47983 */ /* 0x001f280000300800 */
[----:B------:R-:W-:Y:S04]  /*18d90*/  STL [R1+0x240], R177 ;  /* 0x000240b101007387 */ /* 0x000fe80000100800 */
[----:B------:R-:W4:Y:S04]  /*18da0*/  LDL.LU R162, [R1+0x208] ;  /* 0x0002080001a27983 */ /* 0x000f280000300800 */
[----:B------:R-:W4:Y:S04]  /*18db0*/  LDL.LU R158, [R1+0x22c] ;  /* 0x00022c00019e7983 */ /* 0x000f280000300800 */
[----:B------:R-:W4:Y:S01]  /*18dc0*/  LDL.LU R154, [R1+0x200] ;  /* 0x00020000019a7983 */ /* 0x000f220000300800 */
[----:B---3--:R-:W-:-:S05]  /*18dd0*/  IADD3 R165, P2, R165, UR5, RZ ;  /* 0x00000005a5a57c10 */ /* 0x008fca000ff5e0ff */
        /* <DEDUP_REMOVED lines=8> */
[----:B------:R-:W-:-:S05]  /*18e60*/  IADD3.X R176, R176, UR60, RZ, P3, !PT ;  /* 0x0000003cb0b07c10 */ /* 0x000fca0009ffe4ff */
[----:B------:R0:W-:Y:S04]  /*18e70*/  STL [R1+0x25c], R176 ;  /* 0x00025cb001007387 */ /* 0x0001e80000100800 */
[----:B------:R-:W3:Y:S04]  /*18e80*/  LDL.LU R177, [R1+0x1e0] ;  /* 0x0001e00001b17983 */ /* 0x000ee80000300800 */
[----:B0-----:R-:W3:Y:S01]  /*18e90*/  LDL.LU R176, [R1+0x204] ;  /* 0x0002040001b07983 */ /* 0x001ee20000300800 */
[----:B------:R-:W-:-:S05]  /*18ea0*/  IADD3.X R175, R175, UR60, RZ, P4, !PT ;  /* 0x0000003cafaf7c10 */ /* 0x000fca000a7fe4ff */
[----:B------:R0:W-:Y:S04]  /*18eb0*/  STL [R1+0x254], R175 ;  /* 0x000254af01007387 */ /* 0x0001e80000100800 */
[----:B0-----:R-:W3:Y:S01]  /*18ec0*/  LDL.LU R175, [R1+0x1fc] ;  /* 0x0001fc0001af7983 */ /* 0x001ee20000300800 */
[----:B------:R-:W-:Y:S02]  /*18ed0*/  IADD3 R172, P3, R172, UR5, RZ ;  /* 0x00000005acac7c10 */ /* 0x000fe4000ff7e0ff */
[----:B------:R-:W-:Y:S02]  /*18ee0*/  IADD3 R168, P4, R168, UR5, RZ ;  /* 0x00000005a8a87c10 */ /* 0x000fe4000ff9e0ff */
[----:B------:R-:W-:Y:S01]  /*18ef0*/  IADD3.X R174, R174, UR60, RZ, P5, !PT ;  /* 0x0000003caeae7c10 */ /* 0x000fe2000affe4ff */
[----:B------:R-:W-:Y:S01]  /*18f00*/  STL [R1+0x230], R172 ;  /* 0x000230ac01007387 */ /* 0x000fe20000100800 */
[----:B------:R-:W-:-:S03]  /*18f10*/  IADD3 R173, P5, R173, UR5, RZ ;  /* 0x00000005adad7c10 */ /* 0x000fc6000ffbe0ff */
[----:B------:R-:W-:Y:S04]  /*18f20*/  STL [R1+0x228], R168 ;  /* 0x000228a801007387 */ /* 0x000fe80000100800 */
[----:B------:R0:W-:Y:S04]  /*18f30*/  STL [R1+0x24c], R174 ;  /* 0x00024cae01007387 */ /* 0x0001e80000100800 */
[----:B0-----:R-:W3:Y:S01]  /*18f40*/  LDL.LU R174, [R1+0x1f4] ;  /* 0x0001f40001ae7983 */ /* 0x001ee20000300800 */
[----:B--2---:R-:W-:-:S03]  /*18f50*/  IADD3.X R171, R171, UR60, RZ, P6, !PT ;  /* 0x0000003cabab7c10 */ /* 0x004fc6000b7fe4ff */
[----:B------:R0:W-:Y:S01]  /*18f60*/  STL [R1+0x220], R173 ;  /* 0x000220ad01007387 */ /* 0x0001e20000100800 */
[----:B------:R-:W-:-:S03]  /*18f70*/  IADD3 R167, P6, R167, UR5, RZ ;  /* 0x00000005a7a77c10 */ /* 0x000fc6000ffde0ff */
[----:B------:R1:W-:Y:S04]  /*18f80*/  STL [R1+0x244], R171 ;  /* 0x000244ab01007387 */ /* 0x0003e80000100800 */
[----:B0-----:R-:W2:Y:S04]  /*18f90*/  LDL.LU R173, [R1+0x1c8] ;  /* 0x0001c80001ad7983 */ /* 0x001ea80000300800 */
[----:B------:R0:W-:Y:S04]  /*18fa0*/  STL [R1+0x218], R167 ;  /* 0x000218a701007387 */ /* 0x0001e80000100800 */
[----:B-1----:R-:W2:Y:S01]  /*18fb0*/  LDL.LU R171, [R1+0x1ec] ;  /* 0x0001ec0001ab7983 */ /* 0x002ea20000300800 */
[----:B----4-:R-:W-:-:S05]  /*18fc0*/  IADD3.X R161, R161, UR60, RZ, P1, !PT ;  /* 0x0000003ca1a17c10 */ /* 0x010fca0008ffe4ff */
[----:B------:R1:W-:Y:S04]  /*18fd0*/  STL [R1+0x23c], R161 ;  /* 0x00023ca101007387 */ /* 0x0003e80000100800 */
[----:B0-----:R-:W4:Y:S04]  /*18fe0*/  LDL.LU R167, [R1+0x1c0] ;  /* 0x0001c00001a77983 */ /* 0x001f280000300800 */
[----:B-1----:R-:W4:Y:S01]  /*18ff0*/  LDL.LU R161, [R1+0x1e4] ;  /* 0x0001e40001a17983 */ /* 0x002f220000300800 */
[----:B------:R-:W-:-:S05]  /*19000*/  IADD3 R157, P1, R157, UR5, RZ ;  /* 0x000000059d9d7c10 */ /* 0x000fca000ff3e0ff */
[----:B------:R0:W-:Y:S04]  /*19010*/  STL [R1+0x210], R157 ;  /* 0x0002109d01007387 */ /* 0x0001e80000100800 */
[----:B0-----:R-:W4:Y:S01]  /*19020*/  LDL.LU R157, [R1+0x1b8] ;  /* 0x0001b800019d7983 */ /* 0x001f220000300800 */
[----:B------:R-:W-:-:S05]  /*19030*/  IADD3.X R164, R164, UR60, RZ, P2, !PT ;  /* 0x0000003ca4a47c10 */ /* 0x000fca00097fe4ff */
[----:B------:R0:W-:Y:S01]  /*19040*/  STL [R1+0x234], R164 ;  /* 0x000234a401007387 */ /* 0x0001e20000100800 */
[----:B------:R-:W-:Y:S02]  /*19050*/  IADD3 R162, P2, R162, UR5, RZ ;  /* 0x00000005a2a27c10 */ /* 0x000fe4000ff5e0ff */
[----:B------:R-:W-:Y:S01]  /*19060*/  IADD3.X R158, R158, UR60, RZ, P3, !PT ;  /* 0x0000003c9e9e7c10 */ /* 0x000fe20009ffe4ff */
[----:B0-----:R-:W4:Y:S01]  /*19070*/  LDL.LU R164, [R1+0x1b0] ;  /* 0x0001b00001a47983 */ /* 0x001f220000300800 */
[----:B------:R-:W-:-:S03]  /*19080*/  IADD3 R154, P3, R154, UR5, RZ ;  /* 0x000000059a9a7c10 */ /* 0x000fc6000ff7e0ff */
[----:B------:R-:W-:Y:S04]  /*19090*/  STL [R1+0x208], R162 ;  /* 0x000208a201007387 */ /* 0x000fe80000100800 */
[----:B------:R-:W-:Y:S04]  /*190a0*/  STL [R1+0x22c], R158 ;  /* 0x00022c9e01007387 */ /* 0x000fe80000100800 */
[----:B------:R-:W-:Y:S01]  /*190b0*/  STL [R1+0x200], R154 ;  /* 0x0002009a01007387 */ /* 0x000fe20000100800 */
[----:B---3--:R-:W-:Y:S02]  /*190c0*/  IADD3.X R23, R23, UR60, RZ, P4, !PT ;  /* 0x0000003c17177c10 */ /* 0x008fe4000a7fe4ff */
[----:B------:R-:W-:-:S02]  /*190d0*/  IADD3 R20, P4, R20, UR5, RZ ;  /* 0x0000000514147c10 */ /* 0x000fc4000ff9e0ff */
        /* <DEDUP_REMOVED lines=10> */
[----:B------:R-:W-:Y:S01]  /*19180*/  STL [R1+0x214], R14 ;  /* 0x0002140e01007387 */ /* 0x000fe20000100800 */
[----:B------:R-:W-:Y:S02]  /*19190*/  IADD3 R177, P1, R177, UR5, RZ ;  /* 0x00000005b1b17c10 */ /* 0x000fe4000ff3e0ff */
[----:B------:R-:W-:-:S02]  /*191a0*/  IADD3.X R176, R176, UR60, RZ, P2, !PT ;  /* 0x0000003cb0b07c10 */ /* 0x000fc400097fe4ff */
[----:B------:R-:W-:Y:S01]  /*191b0*/  IADD3 R246, P2, R246, UR5, RZ ;  /* 0x00000005f6f67c10 */ /* 0x000fe2000ff5e0ff */
[----:B------:R-:W-:Y:S04]  /*191c0*/  STL [R1+0x1e8], R11 ;  /* 0x0001e80b01007387 */ /* 0x000fe80000100800 */
[----:B------:R-:W-:Y:S04]  /*191d0*/  STL [R1+0x20c], R8 ;  /* 0x00020c0801007387 */ /* 0x000fe80000100800 */
[----:B------:R0:W-:Y:S04]  /*191e0*/  STL [R1+0x1d8], R246 ;  /* 0x0001d8f601007387 */ /* 0x0001e80000100800 */
[----:B------:R-:W-:Y:S04]  /*191f0*/  STL [R1+0x1e0], R177 ;  /* 0x0001e0b101007387 */ /* 0x000fe80000100800 */
[----:B0-----:R-:W3:Y:S01]  /*19200*/  LDL.LU R246, [R1+0x1bc] ;  /* 0x0001bc0001f67983 */ /* 0x001ee20000300800 */
[----:B------:R-:W-:-:S02]  /*19210*/  IADD3.X R175, R175, UR60, RZ, P3, !PT ;  /* 0x0000003cafaf7c10 */ /* 0x000fc40009ffe4ff */
[----:B------:R-:W-:Y:S01]  /*19220*/  IADD3 R6, P3, R6, UR5, RZ ;  /* 0x0000000506067c10 */ /* 0x000fe2000ff7e0ff */
[----:B------:R-:W-:Y:S04]  /*19230*/  STL [R1+0x204], R176 ;  /* 0x000204b001007387 */ /* 0x000fe80000100800 */
[----:B------:R0:W-:Y:S04]  /*19240*/  STL [R1+0x1d0], R6 ;  /* 0x0001d00601007387 */ /* 0x0001e80000100800 */
[----:B0-----:R-:W3:Y:S04]  /*19250*/  LDL.LU R6, [R1+0x898] ;  /* 0x0008980001067983 */ /* 0x001ee80000300800 */
[----:B------:R0:W-:Y:S04]  /*19260*/  STL [R1+0x1fc], R175 ;  /* 0x0001fcaf01007387 */ /* 0x0001e80000100800 */
[----:B------:R-:W3:Y:S04]  /*19270*/  LDL.LU R8, [R1+0x1b4] ;  /* 0x0001b40001087983 */ /* 0x000ee80000300800 */
[----:B------:R-:W3:Y:S04]  /*19280*/  LDL.LU R177, [R1+0x188] ;  /* 0x0001880001b17983 */ /* 0x000ee80000300800 */
[----:B------:R-:W3:Y:S04]  /*19290*/  LDL.LU R176, [R1+0x1ac] ;  /* 0x0001ac0001b07983 */ /* 0x000ee80000300800 */
[----:B0-----:R-:W3:Y:S01]  /*192a0*/  LDL.LU R175, [R1+0x180] ;  /* 0x0001800001af7983 */ /* 0x001ee20000300800 */
[----:B------:R-:W-:-:S02]  /*192b0*/  IADD3.X R174, R174, UR60, RZ, P4, !PT ;  /* 0x0000003caeae7c10 */ /* 0x000fc4000a7fe4ff */
[----:B--2---:R-:W-:-:S03]  /*192c0*/  IADD3 R173, P4, R173, UR5, RZ ;  /* 0x00000005adad7c10 */ /* 0x004fc6000ff9e0ff */
[----:B------:R0:W-:Y:S01]  /*192d0*/  STL [R1+0x1f4], R174 ;  /* 0x0001f4ae01007387 */ /* 0x0001e20000100800 */
[----:B------:R-:W-:Y:S02]  /*192e0*/  IADD3.X R171, R171, UR60, RZ, P5, !PT ;  /* 0x0000003cabab7c10 */ /* 0x000fe4000affe4ff */
[----:B------:R-:W-:Y:S01]  /*192f0*/  IADD3.X R239, R239, UR60, RZ, P2, !PT ;  /* 0x0000003cefef7c10 */ /* 0x000fe200097fe4ff */
[----:B0-----:R-:W2:Y:S04]  /*19300*/  LDL.LU R174, [R1+0x178] ;  /* 0x0001780001ae7983 */ /* 0x001ea80000300800 */
[----:B------:R0:W-:Y:S01]  /*19310*/  STL [R1+0x1c8], R173 ;  /* 0x0001c8ad01007387 */ /* 0x0001e20000100800 */
[----:B------:R-:W-:Y:S02]  /*19320*/  IADD3 R236, P2, R236, UR5, RZ ;  /* 0x00000005ecec7c10 */ /* 0x000fe4000ff5e0ff */
[----:B------:R-:W-:Y:S01]  /*19330*/  IADD3.X R252, R252, UR60, RZ, P3, !PT ;  /* 0x0000003cfcfc7c10 */ /* 0x000fe20009ffe4ff */
[----:B0-----:R-:W2:Y:S04]  /*19340*/  LDL.LU R173, [R1+0x170] ;  /* 0x0001700001ad7983 */ /* 0x001ea80000300800 */
[----:B------:R-:W-:Y:S01]  /*19350*/  STL [R1+0x1ec], R171 ;  /* 0x0001ecab01007387 */ /* 0x000fe20000100800 */
[----:B----4-:R-:W-:-:S02]  /*19360*/  IADD3 R167, P5, R167, UR5, RZ ;  /* 0x00000005a7a77c10 */ /* 0x010fc4000ffbe0ff */
[----:B------:R-:W-:-:S03]  /*19370*/  IADD3.X R161, R161, UR60, RZ, P6, !PT ;  /* 0x0000003ca1a17c10 */ /* 0x000fc6000b7fe4ff */
[----:B------:R-:W-:Y:S01]  /*19380*/  STL [R1+0x1c0], R167 ;  /* 0x0001c0a701007387 */ /* 0x000fe20000100800 */
[----:B------:R-:W-:Y:S02]  /*19390*/  IADD3 R230, P3, R230, UR5, RZ ;  /* 0x00000005e6e67c10 */ /* 0x000fe4000ff7e0ff */
[----:B------:R-:W-:Y:S02]  /*193a0*/  IADD3 R157, P6, R157, UR5, RZ ;  /* 0x000000059d9d7c10 */ /* 0x000fe4000ffde0ff */
[----:B------:R-:W-:Y:S02]  /*193b0*/  IADD3.X R248, R248, UR60, RZ, P2, !PT ;  /* 0x0000003cf8f87c10 */ /* 0x000fe400097fe4ff */
[----:B------:R-:W-:Y:S02]  /*193c0*/  IADD3.X R251, R251, UR60, RZ, P3, !PT ;  /* 0x0000003cfbfb7c10 */ /* 0x000fe40009ffe4ff */
[----:B---3--:R-:W-:Y:S02]  /*193d0*/  IADD3.X R165, R165, UR60, RZ, P4, !PT ;  /* 0x0000003ca5a57c10 */ /* 0x008fe4000a7fe4ff */
[----:B------:R-:W-:-:S02]  /*193e0*/  IADD3 R0, P4, R0, UR5, RZ ;  /* 0x0000000500007c10 */ /* 0x000fc4000ff9e0ff */
[----:B------:R-:W-:Y:S02]  /*193f0*/  IADD3.X R6, R6, UR60, RZ, P1, !PT ;  /* 0x0000003c06067c10 */ /* 0x000fe40008ffe4ff */
[----:B------:R-:W-:-:S03]  /*19400*/  IADD3 R164, P1, R164, UR5, RZ ;  /* 0x00000005a4a47c10 */ /* 0x000fc6000ff3e0ff */
[----:B------:R0:W-:Y:S04]  /*19410*/  STL [R1+0x1dc], R6 ;  /* 0x0001dc0601007387 */ /* 0x0001e80000100800 */
[----:B------:R-:W-:Y:S04]  /*19420*/  STL [R1+0x1e4], R161 ;  /* 0x0001e4a101007387 */ /* 0x000fe80000100800 */
[----:B0-----:R0:W5:Y:S04]  /*19430*/  LDL.LU R6, [R1+0x894] ;  /* 0x0008940001067983 */ /* 0x0011680000300800 */
[----:B------:R-:W-:Y:S04]  /*19440*/  STL [R1+0x1b8], R157 ;  /* 0x0001b89d01007387 */ /* 0x000fe80000100800 */
[----:B------:R1:W-:Y:S04]  /*19450*/  STL [R1+0x1d4], R239 ;  /* 0x0001d4ef01007387 */ /* 0x0003e80000100800 */
[----:B-1----:R-:W3:Y:S04]  /*19460*/  LDL.LU R239, [R1+0x890] ;  /* 0x0008900001ef7983 */ /* 0x002ee80000300800 */
[----:B------:R-:W-:Y:S04]  /*19470*/  STL [R1+0x1b0], R164 ;  /* 0x0001b0a401007387 */ /* 0x000fe80000100800 */
[----:B------:R1:W-:Y:S04]  /*19480*/  STL [R1+0x1a8], R236 ;  /* 0x0001a8ec01007387 */ /* 0x0003e80000100800 */
[----:B-1----:R-:W4:Y:S04]  /*19490*/  LDL.LU R236, [R1+0x88c] ;  /* 0x00088c0001ec7983 */ /* 0x002f280000300800 */
[----:B------:R1:W-:Y:S04]  /*194a0*/  STL [R1+0x1cc], R252 ;  /* 0x0001ccfc01007387 */ /* 0x0003e80000100800 */
[----:B-1----:R-:W3:Y:S04]  /*194b0*/  LDL.LU R252, [R1+0x888] ;  /* 0x0008880001fc7983 */ /* 0x002ee80000300800 */
[----:B------:R-:W4:Y:S04]  /*194c0*/  LDL.LU R171, [R1+0x184] ;  /* 0x0001840001ab7983 */ /* 0x000f280000300800 */
[----:B------:R1:W-:Y:S04]  /*194d0*/  STL [R1+0x1a0], R230 ;  /* 0x0001a0e601007387 */ /* 0x0003e80000100800 */
[----:B-1----:R-:W3:Y:S04]  /*194e0*/  LDL.LU R230, [R1+0x17c] ;  /* 0x00017c0001e67983 */ /* 0x002ee80000300800 */
[----:B------:R-:W3:Y:S04]  /*194f0*/  LDL.LU R167, [R1+0x174] ;  /* 0x0001740001a77983 */ /* 0x000ee80000300800 */
[----:B------:R-:W3:Y:S04]  /*19500*/  LDL.LU R161, [R1+0x148] ;  /* 0x0001480001a17983 */ /* 0x000ee80000300800 */
[----:B------:R-:W3:Y:S01]  /*19510*/  LDL.LU R157, [R1+0x16c] ;  /* 0x00016c00019d7983 */ /* 0x000ee20000300800 */
[----:B------:R-:W-:-:S03]  /*19520*/  IADD3.X R246, R246, UR60, RZ, P5, !PT ;  /* 0x0000003cf6f67c10 */ /* 0x000fc6000affe4ff */
[----:B------:R-:W-:Y:S04]  /*19530*/  STL [R1+0x1c4], R165 ;  /* 0x0001c4a501007387 */ /* 0x000fe80000100800 */
[----:B------:R-:W3:Y:S04]  /*19540*/  LDL.LU R164, [R1+0x140] ;  /* 0x0001400001a47983 */ /* 0x000ee80000300800 */
[----:B------:R1:W-:Y:S01]  /*19550*/  STL [R1+0x198], R0 ;  /* 0x0001980001007387 */ /* 0x0003e20000100800 */
[----:B------:R-:W-:-:S03]  /*19560*/  IADD3 R250, P5, R250, UR5, RZ ;  /* 0x00000005fafa7c10 */ /* 0x000fc6000ffbe0ff */
[----:B-1----:R-:W3:Y:S04]  /*19570*/  LDL.LU R0, [R1+0x884] ;  /* 0x0008840001007983 */ /* 0x002ee80000300800 */
[----:B------:R-:W3:Y:S04]  /*19580*/  LDL.LU R165, [R1+0x138] ;  /* 0x0001380001a57983 */ /* 0x000ee80000300800 */
[----:B------:R1:W-:Y:S01]  /*19590*/  STL [R1+0x1bc], R246 ;  /* 0x0001bcf601007387 */ /* 0x0003e20000100800 */
[----:B------:R-:W-:Y:S02]  /*195a0*/  IADD3.X R8, R8, UR60, RZ, P6, !PT ;  /* 0x0000003c08087c10 */ /* 0x000fe4000b7fe4ff */
[----:B------:R-:W-:Y:S01]  /*195b0*/  IADD3 R177, P6, R177, UR5, RZ ;  /* 0x00000005b1b17c10 */ /* 0x000fe2000ffde0ff */
[----:B-1----:R-:W3:Y:S01]  /*195c0*/  LDL.LU R246, [R1+0x130] ;  /* 0x0001300001f67983 */ /* 0x002ee20000300800 */
[----:B------:R-:W-:-:S03]  /*195d0*/  IADD3.X R176, R176, UR60, RZ, P1, !PT ;  /* 0x0000003cb0b07c10 */ /* 0x000fc60008ffe4ff */
[----:B------:R1:W-:Y:S01]  /*195e0*/  STL [R1+0x190], R250 ;  /* 0x000190fa01007387 */ /* 0x0003e20000100800 */
[----:B------:R-:W-:-:S03]  /*195f0*/  IADD3 R175, P1, R175, UR5, RZ ;  /* 0x00000005afaf7c10 */ /* 0x000fc6000ff3e0ff */
[----:B-1----:R-:W3:Y:S04]  /*19600*/  LDL.LU R250, [R1+0x880] ;  /* 0x0008800001fa7983 */ /* 0x002ee80000300800 */
[----:B------:R-:W-:Y:S04]  /*19610*/  STL [R1+0x1b4], R8 ;  /* 0x0001b40801007387 */ /* 0x000fe80000100800 */
[----:B------:R-:W-:Y:S04]  /*19620*/  STL [R1+0x188], R177 ;  /* 0x000188b101007387 */ /* 0x000fe80000100800 */
[----:B------:R1:W-:Y:S04]  /*19630*/  STL [R1+0x1a4], R248 ;  /* 0x0001a4f801007387 */ /* 0x0003e80000100800 */
[----:B------:R-:W-:Y:S04]  /*19640*/  STL [R1+0x1ac], R176 ;  /* 0x0001acb001007387 */ /* 0x000fe80000100800 */
[----:B-1----:R-:W3:Y:S04]  /*19650*/  LDL.LU R248, [R1+0x87c] ;  /* 0x00087c0001f87983 */ /* 0x002ee80000300800 */
[----:B------:R-:W-:Y:S04]  /*19660*/  STL [R1+0x180], R175 ;  /* 0x000180af01007387 */ /* 0x000fe80000100800 */
[----:B------:R1:W-:Y:S04]  /*19670*/  STL [R1+0x19c], R251 ;  /* 0x00019cfb01007387 */ /* 0x0003e80000100800 */
[----:B-1----:R-:W3:Y:S01]  /*19680*/  LDL.LU R251, [R1+0x144] ;  /* 0x0001440001fb7983 */ /* 0x002ee20000300800 */
[----:B--2---:R-:W-:-:S02]  /*19690*/  IADD3 R174, P2, R174, UR5, RZ ;  /* 0x00000005aeae7c10 */ /* 0x004fc4000ff5e0ff */
[----:B------:R-:W-:Y:S02]  /*196a0*/  IADD3.X R226, R226, UR60, RZ, P4, !PT ;  /* 0x0000003ce2e27c10 */ /* 0x000fe4000a7fe4ff */
[----:B------:R-:W-:Y:S01]  /*196b0*/  IADD3 R173, P3, R173, UR5, RZ ;  /* 0x00000005adad7c10 */ /* 0x000fe2000ff7e0ff */
[----:B------:R-:W-:Y:S01]  /*196c0*/  STL [R1+0x178], R174 ;  /* 0x000178ae01007387 */ /* 0x000fe20000100800 */
[----:B------:R-:W-:Y:S02]  /*196d0*/  IADD3 R214, P4, R214, UR5, RZ ;  /* 0x00000005d6d67c10 */ /* 0x000fe4000ff9e0ff */
[----:B------:R-:W-:Y:S01]  /*196e0*/  IADD3.X R245, R245, UR60, RZ, P5, !PT ;  /* 0x0000003cf5f57c10 */ /* 0x000fe2000affe4ff */
[----:B------:R1:W-:Y:S01]  /*196f0*/  STL [R1+0x194], R226 ;  /* 0x000194e201007387 */ /* 0x0003e20000100800 */
[----:B------:R-:W-:-:S03]  /*19700*/  IADD3 R221, P5, R221, UR5, RZ ;  /* 0x00000005dddd7c10 */ /* 0x000fc6000ffbe0ff */
[----:B------:R-:W-:Y:S04]  /*19710*/  STL [R1+0x170], R173 ;  /* 0x000170ad01007387 */ /* 0x000fe80000100800 */
[----:B-1----:R-:W2:Y:S04]  /*19720*/  LDL.LU R226, [R1+0x13c] ;  /* 0x00013c0001e27983 */ /* 0x002ea80000300800 */
[----:B------:R1:W-:Y:S01]  /*19730*/  STL [R1+0x168], R214 ;  /* 0x000168d601007387 */ /* 0x0003e20000100800 */
[----:B------:R-:W-:-:S03]  /*19740*/  IADD3.X R244, R244, UR60, RZ, P4, !PT ;  /* 0x0000003cf4f47c10 */ /* 0x000fc6000a7fe4ff */
[----:B-1----:R-:W2:Y:S04]  /*19750*/  LDL.LU R214, [R1+0x134] ;  /* 0x0001340001d67983 */ /* 0x002ea80000300800 */
[----:B------:R1:W-:Y:S04]  /*19760*/  STL [R1+0x18c], R245 ;  /* 0x00018cf501007387 */ /* 0x0003e80000100800 */
[----:B-1----:R-:W2:Y:S04]  /*19770*/  LDL.LU R245, [R1+0x108] ;  /* 0x0001080001f57983 */ /* 0x002ea80000300800 */
[----:B------:R1:W-:Y:S04]  /*19780*/  STL [R1+0x160], R221 ;  /* 0x000160dd01007387 */ /* 0x0003e80000100800 */
[----:B-1----:R-:W2:Y:S01]  /*19790*/  LDL.LU R221, [R1+0x100] ;  /* 0x0001000001dd7983 */ /* 0x002ea20000300800 */
[----:B------:R-:W-:-:S02]  /*197a0*/  IADD3.X R213, R213, UR60, RZ, P5, !PT ;  /* 0x0000003cd5d57c10 */ /* 0x000fc4000affe4ff */
[----:B----4-:R-:W-:Y:S02]  /*197b0*/  IADD3.X R171, R171, UR60, RZ, P6, !PT ;  /* 0x0000003cabab7c10 */ /* 0x010fe4000b7fe4ff */
[----:B------:R-:W-:-:S05]  /*197c0*/  IADD3 R242, P6, R242, UR5, RZ ;  /* 0x00000005f2f27c10 */ /* 0x000fca000ffde0ff */
[----:B------:R1:W-:Y:S01]  /*197d0*/  STL [R1+0x158], R242 ;  /* 0x000158f201007387 */ /* 0x0003e20000100800 */
[----:B---3--:R-:W-:Y:S02]  /*197e0*/  IADD3.X R230, R230, UR60, RZ, P1, !PT ;  /* 0x0000003ce6e67c10 */ /* 0x008fe40008ffe4ff */
[----:B------:R-:W-:Y:S01]  /*197f0*/  IADD3 R247, P1, R247, UR5, RZ ;  /* 0x00000005f7f77c10 */ /* 0x000fe2000ff3e0ff */
[----:B-1----:R-:W3:Y:S01]  /*19800*/  LDL.LU R242, [R1+0x878] ;  /* 0x0008780001f27983 */ /* 0x002ee20000300800 */
[----:B------:R-:W-:-:S03]  /*19810*/  IADD3.X R167, R167, UR60, RZ, P2, !PT ;  /* 0x0000003ca7a77c10 */ /* 0x000fc600097fe4ff */
[----:B------:R-:W-:Y:S01]  /*19820*/  STL [R1+0x184], R171 ;  /* 0x000184ab01007387 */ /* 0x000fe20000100800 */
[----:B------:R-:W-:-:S03]  /*19830*/  IADD3 R161, P2, R161, UR5, RZ ;  /* 0x00000005a1a17c10 */ /* 0x000fc6000ff5e0ff */
[----:B------:R1:W-:Y:S01]  /*19840*/  STL [R1+0x17c], R230 ;  /* 0x00017ce601007387 */ /* 0x0003e20000100800 */
[----:B------:R-:W-:-:S03]  /*19850*/  IADD3.X R157, R157, UR60, RZ, P3, !PT ;  /* 0x0000003c9d9d7c10 */ /* 0x000fc60009ffe4ff */
[----:B-1----:R-:W4:Y:S04]  /*19860*/  LDL.LU R230, [R1+0xf8] ;  /* 0x0000f80001e67983 */ /* 0x002f280000300800 */
[----:B------:R1:W-:Y:S04]  /*19870*/  STL [R1+0x150], R247 ;  /* 0x000150f701007387 */ /* 0x0003e80000100800 */
[----:B-1----:R-:W4:Y:S04]  /*19880*/  LDL.LU R247, [R1+0x874] ;  /* 0x0008740001f77983 */ /* 0x002f280000300800 */
[----:B------:R-:W-:Y:S04]  /*19890*/  STL [R1+0x174], R167 ;  /* 0x000174a701007387 */ /* 0x000fe80000100800 */
[----:B------:R-:W-:Y:S04]  /*198a0*/  STL [R1+0x148], R161 ;  /* 0x000148a101007387 */ /* 0x000fe80000100800 */
[----:B------:R1:W-:Y:S04]  /*198b0*/  STL [R1+0x164], R244 ;  /* 0x000164f401007387 */ /* 0x0003e80000100800 */
[----:B------:R-:W-:Y:S04]  /*198c0*/  STL [R1+0x16c], R157 ;  /* 0x00016c9d01007387 */ /* 0x000fe80000100800 */
[----:B-1----:R-:W4:Y:S01]  /*198d0*/  LDL.LU R244, [R1+0x870] ;  /* 0x0008700001f47983 */ /* 0x002f220000300800 */
[----:B------:R-:W-:-:S02]  /*198e0*/  IADD3 R164, P3, R164, UR5, RZ ;  /* 0x00000005a4a47c10 */ /* 0x000fc4000ff7e0ff */
[----:B------:R-:W-:Y:S02]  /*198f0*/  IADD3 R246, P5, R246, UR5, RZ ;  /* 0x00000005f6f67c10 */ /* 0x000fe4000ffbe0ff */
[----:B------:R-:W-:Y:S01]  /*19900*/  IADD3 R165, P4, R165, UR5, RZ ;  /* 0x00000005a5a57c10 */ /* 0x000fe2000ff9e0ff */
[----:B------:R-:W-:Y:S01]  /*19910*/  STL [R1+0x140], R164 ;  /* 0x000140a401007387 */ /* 0x000fe20000100800 */
[----:B------:R-:W-:Y:S02]  /*19920*/  IADD3.X R241, R241, UR60, RZ, P6, !PT ;  /* 0x0000003cf1f17c10 */ /* 0x000fe4000b7fe4ff */
[----:B------:R-:W-:Y:S01]  /*19930*/  IADD3.X R243, R243, UR60, RZ, P1, !PT ;  /* 0x0000003cf3f37c10 */ /* 0x000fe20008ffe4ff */
[----:B------:R1:W-:Y:S01]  /*19940*/  STL [R1+0x130], R246 ;  /* 0x000130f601007387 */ /* 0x0003e20000100800 */
[----:B------:R-:W-:-:S03]  /*19950*/  IADD3 R235, P1, R235, UR5, RZ ;  /* 0x00000005ebeb7c10 */ /* 0x000fc6000ff3e0ff */
[----:B------:R-:W-:Y:S01]  /*19960*/  STL [R1+0x138], R165 ;  /* 0x000138a501007387 */ /* 0x000fe20000100800 */
[----:B------:R-:W-:-:S03]  /*19970*/  IADD3 R219, P6, R219, UR5, RZ ;  /* 0x00000005dbdb7c10 */ /* 0x000fc6000ffde0ff */
[----:B-1----:R-:W4:Y:S04]  /*19980*/  LDL.LU R246, [R1+0x104] ;  /* 0x0001040001f67983 */ /* 0x002f280000300800 */
[----:B------:R-:W-:Y:S04]  /*19990*/  STL [R1+0x15c], R213 ;  /* 0x00015cd501007387 */ /* 0x000fe80000100800 */
[----:B------:R1:W-:Y:S04]  /*199a0*/  STL [R1+0x154], R241 ;  /* 0x000154f101007387 */ /* 0x0003e80000100800 */
[----:B-1----:R-:W4:Y:S04]  /*199b0*/  LDL.LU R241, [R1+0xfc] ;  /* 0x0000fc0001f17983 */ /* 0x002f280000300800 */
[----:B------:R1:W-:Y:S04]  /*199c0*/  STL [R1+0x120], R235 ;  /* 0x000120eb01007387 */ /* 0x0003e80000100800 */
[----:B------:R-:W-:Y:S04]  /*199d0*/  STL [R1+0x128], R219 ;  /* 0x000128db01007387 */ /* 0x000fe80000100800 */
[----:B-1----:R-:W4:Y:S01]  /*199e0*/  LDL.LU R235, [R1+0xf4] ;  /* 0x0000f40001eb7983 */ /* 0x002f220000300800 */
[----:B------:R-:W-:-:S02]  /*199f0*/  IADD3.X R251, R251, UR60, RZ, P2, !PT ;  /* 0x0000003cfbfb7c10 */ /* 0x000fc400097fe4ff */
[----:B------:R-:W-:Y:S01]  /*19a00*/  IADD3 R237, P2, R237, UR5, RZ ;  /* 0x00000005eded7c10 */ /* 0x000fe2000ff5e0ff */
[----:B------:R1:W-:Y:S04]  /*19a10*/  STL [R1+0x14c], R243 ;  /* 0x00014cf301007387 */ /* 0x0003e80000100800 */
[----:B-1----:R-:W4:Y:S04]  /*19a20*/  LDL.LU R243, [R1+0xc8] ;  /* 0x0000c80001f37983 */ /* 0x002f280000300800 */
[----:B------:R1:W-:Y:S04]  /*19a30*/  STL [R1+0x144], R251 ;  /* 0x000144fb01007387 */ /* 0x0003e80000100800 */
[----:B-1----:R-:W4:Y:S04]  /*19a40*/  LDL.LU R251, [R1+0xc0] ;  /* 0x0000c00001fb7983 */ /* 0x002f280000300800 */
[----:B------:R1:W-:Y:S04]  /*19a50*/  STL [R1+0x118], R237 ;  /* 0x000118ed01007387 */ /* 0x0003e80000100800 */
[----:B-1----:R-:W4:Y:S01]  /*19a60*/  LDL.LU R237, [R1+0xb8] ;  /* 0x0000b80001ed7983 */ /* 0x002f220000300800 */
[----:B--2---:R-:W-:-:S02]  /*19a70*/  IADD3.X R226, R226, UR60, RZ, P3, !PT ;  /* 0x0000003ce2e27c10 */ /* 0x004fc40009ffe4ff */
[----:B------:R-:W-:Y:S02]  /*19a80*/  IADD3 R233, P3, R233, UR5, RZ ;  /* 0x00000005e9e97c10 */ /* 0x000fe4000ff7e0ff */
[----:B------:R-:W-:Y:S01]  /*19a90*/  IADD3.X R214, R214, UR60, RZ, P4, !PT ;  /* 0x0000003cd6d67c10 */ /* 0x000fe2000a7fe4ff */
[----:B------:R-:W-:Y:S01]  /*19aa0*/  STL [R1+0x13c], R226 ;  /* 0x00013ce201007387 */ /* 0x000fe20000100800 */
[----:B------:R-:W-:Y:S02]  /*19ab0*/  IADD3 R245, P4, R245, UR5, RZ ;  /* 0x00000005f5f57c10 */ /* 0x000fe4000ff9e0ff */
[----:B------:R-:W-:Y:S01]  /*19ac0*/  IADD3.X R212, R212, UR60, RZ, P6, !PT ;  /* 0x0000003cd4d47c10 */ /* 0x000fe2000b7fe4ff */
[----:B------:R-:W-:Y:S01]  /*19ad0*/  STL [R1+0x110], R233 ;  /* 0x000110e901007387 */ /* 0x000fe20000100800 */
[----:B------:R-:W-:Y:S02]  /*19ae0*/  IADD3.X R238, R238, UR60, RZ, P1, !PT ;  /* 0x0000003ceeee7c10 */ /* 0x000fe40008ffe4ff */
[----:B------:R-:W-:-:S02]  /*19af0*/  IADD3.X R211, R211, UR60, RZ, P2, !PT ;  /* 0x0000003cd3d37c10 */ /* 0x000fc400097fe4ff */
[----:B------:R-:W-:Y:S02]  /*19b00*/  IADD3 R195, P2, R195, UR5, RZ ;  /* 0x00000005c3c37c10 */ /* 0x000fe4000ff5e0ff */
[----:B------:R-:W-:Y:S02]  /*19b10*/  IADD3.X R196, R196, UR60, RZ, P3, !PT ;  /* 0x0000003cc4c47c10 */ /* 0x000fe40009ffe4ff */
[----:B------:R-:W-:Y:S02]  /*19b20*/  IADD3 R249, P3, R249, UR5, RZ ;  /* 0x00000005f9f97c10 */ /* 0x000fe4000ff7e0ff */
[----:B------:R-:W-:Y:S02]  /*19b30*/  IADD3.X R228, R228, UR60, RZ, P2, !PT ;  /* 0x0000003ce4e47c10 */ /* 0x000fe400097fe4ff */
[----:B------:R-:W-:Y:S02]  /*19b40*/  IADD3.X R225, R225, UR60, RZ, P3, !PT ;  /* 0x0000003ce1e17c10 */ /* 0x000fe40009ffe4ff */
[----:B------:R-:W-:Y:S01]  /*19b50*/  IADD3 R250, P3, R250, UR5, RZ ;  /* 0x00000005fafa7c10 */ /* 0x000fe2000ff7e0ff */
[----:B------:R-:W-:Y:S01]  /*19b60*/  UMOV UR42, UR18 ;  /* 0x00000012002a7c82 */ /* 0x000fe20008000000 */
[----:B------:R-:W-:-:S02]  /*19b70*/  UMOV UR43, UR19 ;  /* 0x00000013002b7c82 */ /* 0x000fc40008000000 */
[----:B------:R-:W-:Y:S01]  /*19b80*/  HGMMA.64x128x16.F32.BF16 R24, gdesc[UR40].tnspA, R24 ;  /* 0x21e00000281879f0 */ /* 0x000fe20008701818 */
[----:B---3--:R-:W-:Y:S02]  /*19b90*/  IADD3 R242, P1, R242, UR5, RZ ;  /* 0x00000005f2f27c10 */ /* 0x008fe4000ff3e0ff */
[----:B----4-:R-:W-:Y:S02]  /*19ba0*/  IADD3 R230, P6, R230, UR5, RZ ;  /* 0x00000005e6e67c10 */ /* 0x010fe4000ffde0ff */
[----:B------:R-:W-:Y:S02]  /*19bb0*/  IADD3.X R244, R244, UR60, RZ, P5, !PT ;  /* 0x0000003cf4f47c10 */ /* 0x000fe4000affe4ff */
[----:B------:R-:W-:-:S03]  /*19bc0*/  IADD3 R221, P5, R221, UR5, RZ ;  /* 0x00000005dddd7c10 */ /* 0x000fc6000ffbe0ff */
[----:B------:R1:W-:Y:S04]  /*19bd0*/  STL [R1+0x12c], R244 ;  /* 0x00012cf401007387 */ /* 0x0003e80000100800 */
[----:B------:R-:W-:Y:S04]  /*19be0*/  STL [R1+0x134], R214 ;  /* 0x000134d601007387 */ /* 0x000fe80000100800 */
[----:B-1----:R-:W2:Y:S04]  /*19bf0*/  LDL.LU R244, [R1+0x86c] ;  /* 0x00086c0001f47983 */ /* 0x002ea80000300800 */
[----:B------:R1:W-:Y:S04]  /*19c00*/  STL [R1+0x108], R245 ;  /* 0x000108f501007387 */ /* 0x0003e80000100800 */
[----:B-1----:R-:W3:Y:S04]  /*19c10*/  LDL.LU R245, [R1+0xc4] ;  /* 0x0000c40001f57983 */ /* 0x002ee80000300800 */
[----:B------:R1:W-:Y:S04]  /*19c20*/  STL [R1+0x124], R212 ;  /* 0x000124d401007387 */ /* 0x0003e80000100800 */
[----:B------:R4:W-:Y:S04]  /*19c30*/  STL [R1+0x100], R221 ;  /* 0x000100dd01007387 */ /* 0x0009e80000100800 */
[----:B-1----:R-:W2:Y:S04]  /*19c40*/  LDL.LU R212, [R1+0xbc] ;  /* 0x0000bc0001d47983 */ /* 0x002ea80000300800 */
[----:B----4-:R-:W4:Y:S04]  /*19c50*/  LDL.LU R221, [R1+0xb4] ;  /* 0x0000b40001dd7983 */ /* 0x010f280000300800 */
[----:B------:R1:W-:Y:S01]  /*19c60*/  STL [R1+0xf8], R230 ;  /* 0x0000f8e601007387 */ /* 0x0003e20000100800 */
[----:B------:R-:W-:-:S02]  /*19c70*/  IADD3.X R246, R246, UR60, RZ, P4, !PT ;  /* 0x0000003cf6f67c10 */ /* 0x000fc4000a7fe4ff */
[----:B------:R-:W-:Y:S01]  /*19c80*/  IADD3 R240, P4, R240, UR5, RZ ;  /* 0x00000005f0f07c10 */ /* 0x000fe2000ff9e0ff */
[----:B-1----:R-:W4:Y:S04]  /*19c90*/  LDL.LU R230, [R1+0x88] ;  /* 0x0000880001e67983 */ /* 0x002f280000300800 */
[----:B------:R1:W-:Y:S01]  /*19ca0*/  STL [R1+0x11c], R238 ;  /* 0x00011cee01007387 */ /* 0x0003e20000100800 */
[----:B------:R-:W-:Y:S02]  /*19cb0*/  IADD3.X R241, R241, UR60, RZ, P5, !PT ;  /* 0x0000003cf1f17c10 */ /* 0x000fe4000affe4ff */
[----:B------:R-:W-:Y:S01]  /*19cc0*/  IADD3 R232, P5, R232, UR5, RZ ;  /* 0x00000005e8e87c10 */ /* 0x000fe2000ffbe0ff */
[----:B-1----:R-:W4:Y:S04]  /*19cd0*/  LDL.LU R238, [R1+0x80] ;  /* 0x0000800001ee7983 */ /* 0x002f280000300800 */
[----:B------:R1:W-:Y:S01]  /*19ce0*/  STL [R1+0xf0], R242 ;  /* 0x0000f0f201007387 */ /* 0x0003e20000100800 */
[----:B------:R-:W-:-:S02]  /*19cf0*/  IADD3.X R247, R247, UR60, RZ, P1, !PT ;  /* 0x0000003cf7f77c10 */ /* 0x000fc40008ffe4ff */
[----:B------:R-:W-:Y:S01]  /*19d00*/  IADD3.X R235, R235, UR60, RZ, P6, !PT ;  /* 0x0000003cebeb7c10 */ /* 0x000fe2000b7fe4ff */
[----:B-1----:R-:W4:Y:S04]  /*19d10*/  LDL.LU R242, [R1+0x868] ;  /* 0x0008680001f27983 */ /* 0x002f280000300800 */
[----:B------:R-:W-:Y:S04]  /*19d20*/  STL [R1+0x114], R211 ;  /* 0x000114d301007387 */ /* 0x000fe80000100800 */
[----:B------:R-:W-:Y:S04]  /*19d30*/  STL [R1+0xe8], R195 ;  /* 0x0000e8c301007387 */ /* 0x000fe80000100800 */
[----:B------:R-:W-:Y:S04]  /*19d40*/  STL [R1+0x10c], R196 ;  /* 0x00010cc401007387 */ /* 0x000fe80000100800 */
[----:B------:R-:W-:Y:S04]  /*19d50*/  STL [R1+0xe0], R249 ;  /* 0x0000e0f901007387 */ /* 0x000fe80000100800 */
[----:B------:R1:W-:Y:S04]  /*19d60*/  STL [R1+0x104], R246 ;  /* 0x000104f601007387 */ /* 0x0003e80000100800 */
[----:B-1----:R-:W4:Y:S04]  /*19d70*/  LDL.LU R246, [R1+0x84] ;  /* 0x0000840001f67983 */ /* 0x002f280000300800 */
[----:B------:R-:W-:Y:S04]  /*19d80*/  STL [R1+0xd8], R240 ;  /* 0x0000d8f001007387 */ /* 0x000fe80000100800 */
[----:B------:R1:W-:Y:S01]  /*19d90*/  STL [R1+0xfc], R241 ;  /* 0x0000fcf101007387 */ /* 0x0003e20000100800 */
[----:B------:R-:W-:-:S03]  /*19da0*/  IADD3 R243, P6, R243, UR5, RZ ;  /* 0x00000005f3f37c10 */ /* 0x000fc6000ffde0ff */
[----:B-1----:R-:W4:Y:S04]  /*19db0*/  LDL.LU R241, [R1+0x7c] ;  /* 0x00007c0001f17983 */ /* 0x002f280000300800 */
[----:B------:R-:W-:Y:S04]  /*19dc0*/  STL [R1+0xd0], R232 ;  /* 0x0000d0e801007387 */ /* 0x000fe80000100800 */
[----:B------:R1:W-:Y:S04]  /*19dd0*/  STL [R1+0xec], R247 ;  /* 0x0000ecf701007387 */ /* 0x0003e80000100800 */
[----:B------:R-:W-:Y:S01]  /*19de0*/  STL [R1+0xf4], R235 ;  /* 0x0000f4eb01007387 */ /* 0x000fe20000100800 */
[----:B------:R-:W-:-:S03]  /*19df0*/  IADD3 R251, P1, R251, UR5, RZ ;  /* 0x00000005fbfb7c10 */ /* 0x000fc6000ff3e0ff */
[----:B-1----:R-:W4:Y:S01]  /*19e00*/  LDL.LU R247, [R1+0x864] ;  /* 0x0008640001f77983 */ /* 0x002f220000300800 */
[----:B------:R-:W-:-:S03]  /*19e10*/  IADD3 R237, P2, R237, UR5, RZ ;  /* 0x00000005eded7c10 */ /* 0x000fc6000ff5e0ff */
[----:B------:R-:W-:Y:S04]  /*19e20*/  STL [R1+0xc8], R243 ;  /* 0x0000c8f301007387 */ /* 0x000fe80000100800 */
[----:B------:R-:W-:Y:S04]  /*19e30*/  STL [R1+0xc0], R251 ;  /* 0x0000c0fb01007387 */ /* 0x000fe80000100800 */
[----:B------:R-:W-:Y:S04]  /*19e40*/  STL [R1+0xe4], R228 ;  /* 0x0000e4e401007387 */ /* 0x000fe80000100800 */
[----:B------:R1:W-:Y:S04]  /*19e50*/  STL [R1+0xb0], R250 ;  /* 0x0000b0fa01007387 */ /* 0x0003e80000100800 */
[----:B------:R-:W-:Y:S04]  /*19e60*/  STL [R1+0xb8], R237 ;  /* 0x0000b8ed01007387 */ /* 0x000fe80000100800 */
[----:B-1----:R-:W4:Y:S01]  /*19e70*/  LDL.LU R250, [R1+0x860] ;  /* 0x0008600001fa7983 */ /* 0x002f220000300800 */
[----:B------:R-:W-:Y:S01]  /*19e80*/  UMOV UR46, UR22 ;  /* 0x00000016002e7c82 */ /* 0x000fe20008000000 */
[----:B------:R-:W-:-:S02]  /*19e90*/  UMOV UR47, UR23 ;  /* 0x00000017002f7c82 */ /* 0x000fc40008000000 */
[----:B------:R-:W-:Y:S01]  /*19ea0*/  HGMMA.64x128x16.F32.BF16 R24, gdesc[UR44].tnspA, R24 ;  /* 0x21e000002c1879f0 */ /* 0x000fe20008701818 */
[----:B------:R-:W-:Y:S02]  /*19eb0*/  IADD3.X R223, R223, UR60, RZ, P4, !PT ;  /* 0x0000003cdfdf7c10 */ /* 0x000fe4000a7fe4ff */
[----:B------:R-:W-:Y:S02]  /*19ec0*/  IADD3 R218, P4, R218, UR5, RZ ;  /* 0x00000005dada7c10 */ /* 0x000fe4000ff9e0ff */
[----:B------:R-:W-:Y:S01]  /*19ed0*/  IADD3.X R216, R216, UR60, RZ, P5, !PT ;  /* 0x0000003cd8d87c10 */ /* 0x000fe2000affe4ff */
[----:B------:R-:W-:Y:S01]  /*19ee0*/  STL [R1+0xdc], R225 ;  /* 0x0000dce101007387 */ /* 0x000fe20000100800 */
[----:B------:R-:W-:-:S03]  /*19ef0*/  IADD3 R215, P5, R215, UR5, RZ ;  /* 0x00000005d7d77c10 */ /* 0x000fc6000ffbe0ff */
[----:B------:R-:W-:Y:S01]  /*19f00*/  STL [R1+0xd4], R223 ;  /* 0x0000d4df01007387 */ /* 0x000fe20000100800 */
[----:B------:R-:W-:-:S03]  /*19f10*/  IADD3.X R248, R248, UR60, RZ, P3, !PT ;  /* 0x0000003cf8f87c10 */ /* 0x000fc60009ffe4ff */
[----:B------:R-:W-:Y:S04]  /*19f20*/  STL [R1+0xa8], R218 ;  /* 0x0000a8da01007387 */ /* 0x000fe80000100800 */
[----:B------:R-:W-:Y:S01]  /*19f30*/  STL [R1+0xcc], R216 ;  /* 0x0000ccd801007387 */ /* 0x000fe20000100800 */
[----:B------:R-:W-:-:S03]  /*19f40*/  UMOV UR50, UR26 ;  /* 0x0000001a00327c82 */ /* 0x000fc60008000000 */
[----:B------:R-:W-:Y:S01]  /*19f50*/  STL [R1+0xa0], R215 ;  /* 0x0000a0d701007387 */ /* 0x000fe20000100800 */
[----:B------:R-:W-:Y:S01]  /*19f60*/  UMOV UR51, UR27 ;  /* 0x0000001b00337c82 */ /* 0x000fe20008000000 */
[----:B------:R-:W-:Y:S02]  /*19f70*/  IADD3.X R208, R208, UR60, RZ, P4, !PT ;  /* 0x0000003cd0d07c10 */ /* 0x000fe4000a7fe4ff */
[----:B------:R-:W-:Y:S02]  /*19f80*/  IADD3.X R207, R207, UR60, RZ, P5, !PT ;  /* 0x0000003ccfcf7c10 */ /* 0x000fe4000affe4ff */
[----:B------:R-:W-:Y:S01]  /*19f90*/  IADD3 R252, P5, R252, UR5, RZ ;  /* 0x00000005fcfc7c10 */ /* 0x000fe2000ffbe0ff */
[----:B------:R-:W-:Y:S01]  /*19fa0*/  HGMMA.64x128x16.F32.BF16 R24, gdesc[UR48].tnspA, R24 ;  /* 0x21e00000301879f0 */ /* 0x000fe20008701818 */
[----:B---3--:R-:W-:Y:S02]  /*19fb0*/  IADD3.X R245, R245, UR60, RZ, P6, !PT ;  /* 0x0000003cf5f57c10 */ /* 0x008fe4000b7fe4ff */
[----:B------:R-:W-:-:S03]  /*19fc0*/  IADD3 R210, P6, R210, UR5, RZ ;  /* 0x00000005d2d27c10 */ /* 0x000fc6000ffde0ff */
[----:B------:R-:W-:Y:S04]  /*19fd0*/  STL [R1+0xc4], R245 ;  /* 0x0000c4f501007387 */ /* 0x000fe80000100800 */
[----:B------:R-:W-:Y:S01]  /*19fe0*/  STL [R1+0x98], R210 ;  /* 0x000098d201007387 */ /* 0x000fe20000100800 */
[----:B--2---:R-:W-:Y:S02]  /*19ff0*/  IADD3.X R212, R212, UR60, RZ, P1, !PT ;  /* 0x0000003cd4d47c10 */ /* 0x004fe40008ffe4ff */
[----:B------:R-:W-:Y:S02]  /*1a000*/  IADD3 R209, P1, R209, UR5, RZ ;  /* 0x00000005d1d17c10 */ /* 0x000fe4000ff3e0ff */
[----:B----4-:R-:W-:Y:S01]  /*1a010*/  IADD3.X R221, R221, UR60, RZ, P2, !PT ;  /* 0x0000003cdddd7c10 */ /* 0x010fe200097fe4ff */
[----:B------:R-:W-:Y:S04]  /*1a020*/  STL [R1+0xbc], R212 ;  /* 0x0000bcd401007387 */ /* 0x000fe80000100800 */
[----:B------:R-:W-:Y:S04]  /*1a030*/  STL [R1+0x90], R209 ;  /* 0x000090d101007387 */ /* 0x000fe80000100800 */
[----:B------:R1:W-:Y:S01]  /*1a040*/  STL [R1+0xac], R248 ;  /* 0x0000acf801007387 */ /* 0x0003e20000100800 */
[----:B------:R-:W-:-:S03]  /*1a050*/  IADD3 R230, P2, R230, UR5, RZ ;  /* 0x00000005e6e67c10 */ /* 0x000fc6000ff5e0ff */
[----:B------:R-:W-:Y:S04]  /*1a060*/  STL [R1+0xb4], R221 ;  /* 0x0000b4dd01007387 */ /* 0x000fe80000100800 */
[----:B-1----:R-:W2:Y:S01]  /*1a070*/  LDL.LU R248, [R1+0x85c] ;  /* 0x00085c0001f87983 */ /* 0x002ea20000300800 */
[----:B------:R-:W-:-:S03]  /*1a080*/  IADD3.X R206, R206, UR60, RZ, P6, !PT ;  /* 0x0000003ccece7c10 */ /* 0x000fc6000b7fe4ff */
[----:B------:R-:W-:Y:S01]  /*1a090*/  STL [R1+0x88], R230 ;  /* 0x000088e601007387 */ /* 0x000fe20000100800 */
[----:B------:R-:W-:Y:S02]  /*1a0a0*/  IADD3 R238, P3, R238, UR5, RZ ;  /* 0x00000005eeee7c10 */ /* 0x000fe4000ff7e0ff */
[----:B------:R-:W-:Y:S02]  /*1a0b0*/  IADD3 R205, P6, R205, UR5, RZ ;  /* 0x00000005cdcd7c10 */ /* 0x000fe4000ffde0ff */
[----:B------:R-:W-:Y:S02]  /*1a0c0*/  IADD3.X R204, R204, UR60, RZ, P1, !PT ;  /* 0x0000003ccccc7c10 */ /* 0x000fe40008ffe4ff */
[----:B------:R-:W-:Y:S02]  /*1a0d0*/  IADD3 R203, P1, R203, UR5, RZ ;  /* 0x00000005cbcb7c10 */ /* 0x000fe4000ff3e0ff */
[----:B------:R-:W-:Y:S02]  /*1a0e0*/  IADD3.X R246, R246, UR60, RZ, P2, !PT ;  /* 0x0000003cf6f67c10 */ /* 0x000fe400097fe4ff */
[----:B------:R-:W-:-:S02]  /*1a0f0*/  IADD3 R202, P2, R202, UR5, RZ ;  /* 0x00000005caca7c10 */ /* 0x000fc4000ff5e0ff */
[----:B------:R-:W-:Y:S02]  /*1a100*/  IADD3.X R241, R241, UR60, RZ, P3, !PT ;  /* 0x0000003cf1f17c10 */ /* 0x000fe40009ffe4ff */
[----:B------:R-:W-:-:S05]  /*1a110*/  IADD3 R247, P4, R247, UR5, RZ ;  /* 0x00000005f7f77c10 */ /* 0x000fca000ff9e0ff */
[----:B------:R1:W-:Y:S04]  /*1a120*/  STL [R1+0x78], R247 ;  /* 0x000078f701007387 */ /* 0x0003e80000100800 */
[----:B------:R-:W-:Y:S04]  /*1a130*/  STL [R1+0x80], R238 ;  /* 0x000080ee01007387 */ /* 0x000fe80000100800 */
[----:B-1----:R-:W3:Y:S04]  /*1a140*/  LDL.LU R247, [R1+0x858] ;  /* 0x0008580001f77983 */ /* 0x002ee80000300800 */
[----:B------:R-:W-:Y:S04]  /*1a150*/  STL [R1+0xa4], R208 ;  /* 0x0000a4d001007387 */ /* 0x000fe80000100800 */
[----:B------:R1:W-:Y:S01]  /*1a160*/  STL [R1+0x24], R252 ;  /* 0x000024fc01007387 */ /* 0x0003e20000100800 */
[----:B------:R-:W-:-:S03]  /*1a170*/  IADD3.X R250, R250, UR60, RZ, P4, !PT ;  /* 0x0000003cfafa7c10 */ /* 0x000fc6000a7fe4ff */
[----:B-1----:R-:W4:Y:S04]  /*1a180*/  LDL.LU R252, [R1+0x854] ;  /* 0x0008540001fc7983 */ /* 0x002f280000300800 */
[----:B------:R-:W-:Y:S04]  /*1a190*/  STL [R1+0x9c], R207 ;  /* 0x00009ccf01007387 */ /* 0x000fe80000100800 */
[----:B------:R-:W-:Y:S04]  /*1a1a0*/  STL [R1+0x94], R206 ;  /* 0x000094ce01007387 */ /* 0x000fe80000100800 */
[----:B------:R-:W-:Y:S04]  /*1a1b0*/  STL [R1+0x1c], R205 ;  /* 0x00001ccd01007387 */ /* 0x000fe80000100800 */
[----:B------:R-:W-:Y:S04]  /*1a1c0*/  STL [R1+0x8c], R204 ;  /* 0x00008ccc01007387 */ /* 0x000fe80000100800 */
        /* <DEDUP_REMOVED lines=9> */
[----:B------:R-:W-:Y:S01]  /*1a260*/  UMOV UR58, UR34 ;  /* 0x00000022003a7c82 */ /* 0x000fe20008000000 */
[----:B------:R-:W-:Y:S01]  /*1a270*/  UMOV UR59, UR35 ;  /* 0x00000023003b7c82 */ /* 0x000fe20008000000 */
[----:B------:R-:W-:Y:S02]  /*1a280*/  IADD3 R201, P3, R201, UR5, RZ ;  /* 0x00000005c9c97c10 */ /* 0x000fe4000ff7e0ff */
[----:B------:R-:W-:Y:S02]  /*1a290*/  IADD3.X R0, R0, UR60, RZ, P5, !PT ;  /* 0x0000003c00007c10 */ /* 0x000fe4000affe4ff */
[----:B------:R-:W-:Y:S01]  /*1a2a0*/  IADD3.X R200, R200, UR60, RZ, P6, !PT ;  /* 0x0000003cc8c87c10 */ /* 0x000fe2000b7fe4ff */
[----:B------:R-:W-:Y:S01]  /*1a2b0*/  STL [R1+0x4], R201 ;  /* 0x000004c901007387 */ /* 0x000fe20000100800 */
[----:B------:R-:W-:Y:S02]  /*1a2c0*/  IADD3.X R199, R199, UR60, RZ, P1, !PT ;  /* 0x0000003cc7c77c10 */ /* 0x000fe40008ffe4ff */
[----:B------:R-:W-:Y:S01]  /*1a2d0*/  IADD3.X R198, R198, UR60, RZ, P2, !PT ;  /* 0x0000003cc6c67c10 */ /* 0x000fe200097fe4ff */
[----:B------:R1:W-:Y:S01]  /*1a2e0*/  STL [R1+0x20], R0 ;  /* 0x0000200001007387 */ /* 0x0003e20000100800 */
[----:B------:R-:W-:Y:S01]  /*1a2f0*/  IADD3.X R197, R197, UR60, RZ, P3, !PT ;  /* 0x0000003cc5c57c10 */ /* 0x000fe20009ffe4ff */
[----:B------:R-:W-:-:S02]  /*1a300*/  VIADD R2, R2, 0x1 ;  /* 0x0000000102027836 */ /* 0x000fc40000000000 */
[----:B-1----:R0:W5:Y:S01]  /*1a310*/  LDL.LU R0, [R1+0x84c] ;  /* 0x00084c0001007983 */ /* 0x0021620000300800 */
[----:B------:R-:W-:Y:S03]  /*1a320*/  HGMMA.64x128x16.F32.BF16 R24, gdesc[UR56].tnspA, R24, gsb0 ;  /* 0x21e00000381879f0 */ /* 0x000fe60008001818 */
[----:B------:R0:W-:Y:S04]  /*1a330*/  STL [R1+0x18], R200 ;  /* 0x000018c801007387 */ /* 0x0001e80000100800 */
[----:B------:R0:W-:Y:S04]  /*1a340*/  STL [R1+0x10], R199 ;  /* 0x000010c701007387 */ /* 0x0001e80000100800 */
[----:B------:R0:W-:Y:S04]  /*1a350*/  STL [R1+0x8], R198 ;  /* 0x000008c601007387 */ /* 0x0001e80000100800 */
[----:B------:R0:W-:Y:S01]  /*1a360*/  STL [R1], R197 ;  /* 0x000000c501007387 */ /* 0x0001e20000100800 */
[----:B------:R-:W-:-:S02]  /*1a370*/  ISETP.NE.U32.AND P0, PT, R2, R9, PT ;  /* 0x000000090200720c */ /* 0x000fc40003f05070 */
[----:B------:R-:W-:Y:S02]  /*1a380*/  IADD3 R244, P6, R244, UR5, RZ ;  /* 0x00000005f4f47c10 */ /* 0x000fe4000ffde0ff */
[----:B------:R-:W-:Y:S02]  /*1a390*/  IADD3 R239, P1, R239, UR5, RZ ;  /* 0x00000005efef7c10 */ /* 0x000fe4000ff3e0ff */
[----:B--2---:R-:W-:Y:S02]  /*1a3a0*/  IADD3 R248, P5, R248, UR5, RZ ;  /* 0x00000005f8f87c10 */ /* 0x004fe4000ffbe0ff */
[----:B------:R-:W-:Y:S02]  /*1a3b0*/  IADD3 R234, P2, R234, UR5, RZ ;  /* 0x00000005eaea7c10 */ /* 0x000fe4000ff5e0ff */
[----:B------:R-:W-:Y:S02]  /*1a3c0*/  IADD3 R229, P3, R229, UR5, RZ ;  /* 0x00000005e5e57c10 */ /* 0x000fe4000ff7e0ff */
[----:B------:R-:W-:-:S02]  /*1a3d0*/  IADD3.X R242, R242, UR60, RZ, P6, !PT ;  /* 0x0000003cf2f27c10 */ /* 0x000fc4000b7fe4ff */
[----:B------:R-:W-:Y:S02]  /*1a3e0*/  IADD3.X R236, R236, UR60, RZ, P1, !PT ;  /* 0x0000003cecec7c10 */ /* 0x000fe40008ffe4ff */
[----:B------:R-:W-:Y:S02]  /*1a3f0*/  IADD3.X R231, R231, UR60, RZ, P2, !PT ;  /* 0x0000003ce7e77c10 */ /* 0x000fe400097fe4ff */
[----:B------:R-:W-:Y:S02]  /*1a400*/  IADD3.X R227, R227, UR60, RZ, P3, !PT ;  /* 0x0000003ce3e37c10 */ /* 0x000fe40009ffe4ff */
[----:B---3--:R-:W-:Y:S02]  /*1a410*/  IADD3.X R247, R247, UR60, RZ, P5, !PT ;  /* 0x0000003cf7f77c10 */ /* 0x008fe4000affe4ff */
[----:B------:R-:W-:-:S04]  /*1a420*/  IADD3 R220, P5, R220, UR5, RZ ;  /* 0x00000005dcdc7c10 */ /* 0x000fc8000ffbe0ff */
[----:B------:R-:W-:Y:S01]  /*1a430*/  IADD3.X R217, R217, UR60, RZ, P5, !PT ;  /* 0x0000003cd9d97c10 */ /* 0x000fe2000affe4ff */
[----:B------:R-:W-:Y:S02]  /*1a440*/  WARPGROUP.DEPBAR.LE gsb0, 0x0 ;  /* 0x00008000000079c5 */ /* 0x000fe40000010000 */
[----:B----4-:R-:W-:-:S04]  /*1a450*/  IADD3 R252, P4, R252, UR5, RZ ;  /* 0x00000005fcfc7c10 */ /* 0x010fc8000ff9e0ff */
[----:B------:R-:W-:Y:S02]  /*1a460*/  IADD3.X R250, R250, UR60, RZ, P4, !PT ;  /* 0x0000003cfafa7c10 */ /* 0x000fe4000a7fe4ff */
[----:B------:R-:W-:-:S04]  /*1a470*/  IADD3 R224, P4, R224, UR5, RZ ;  /* 0x00000005e0e07c10 */ /* 0x000fc8000ff9e0ff */
[----:B------:R-:W-:Y:S01]  /*1a480*/  IADD3.X R222, R222, UR60, RZ, P4, !PT ;  /* 0x0000003cdede7c10 */ /* 0x000fe2000a7fe4ff */
[----:B0-----:R-:W-:Y:S08]  /*1a490*/  @P0 BRA `(.L_x_1) ;  /* 0xffffff2000b80947 */ /* 0x001ff0000383ffff */
[----:B------:R-:W-:Y:S02]  /*1a4a0*/  F2FP.BF16.F32.PACK_AB R87, R87, R86 ;  /* 0x000000565757723e */ /* 0x000fe400000010ff */
[----:B------:R-:W-:Y:S02]  /*1a4b0*/  F2FP.BF16.F32.PACK_AB R83, R83, R82 ;  /* 0x000000525353723e */ /* 0x000fe400000010ff */
[----:B------:R-:W-:Y:S02]  /*1a4c0*/  F2FP.BF16.F32.PACK_AB R79, R79, R78 ;  /* 0x0000004e4f4f723e */ /* 0x000fe400000010ff */
[----:B------:R-:W-:Y:S02]  /*1a4d0*/  F2FP.BF16.F32.PACK_AB R75, R75, R74 ;  /* 0x0000004a4b4b723e */ /* 0x000fe400000010ff */
[----:B------:R-:W-:Y:S02]  /*1a4e0*/  F2FP.BF16.F32.PACK_AB R71, R71, R70 ;  /* 0x000000464747723e */ /* 0x000fe400000010ff */
[----:B------:R-:W-:-:S02]  /*1a4f0*/  F2FP.BF16.F32.PACK_AB R67, R67, R66 ;  /* 0x000000424343723e */ /* 0x000fc400000010ff */
        /* <DEDUP_REMOVED lines=57> */
[----:B------:R-:W-:-:S07]  /*1a890*/  F2FP.BF16.F32.PACK_AB R24, R89, R88 ;  /* 0x000000585918723e */ /* 0x000fce00000010ff */
.L_x_0:
[----:B------:R-:W2:Y:S01]  /*1a8a0*/  LDL.LU R152, [R1+0x848] ;  /* 0x0008480001987983 */ /* 0x000ea20000300800 */
[----:B------:R-:W-:Y:S01]  /*1a8b0*/  ULDC.64 UR10, c[0x0][0x228] ;  /* 0x00008a00000a7ab9 */ /* 0x000fe20000000a00 */
[----:B-----5:R-:W-:Y:S01]  /*1a8c0*/  VIADD R5, R0, 0x1 ;  /* 0x0000000100057836 */ /* 0x020fe20000000000 */
[----:B------:R-:W-:Y:S01]  /*1a8d0*/  ULDC UR5, c[0x0][0x22c] ;  /* 0x00008b0000057ab9 */ /* 0x000fe20000000800 */
[----:B------:R-:W0:Y:S01]  /*1a8e0*/  S2R R4, SR_TID.X ;  /* 0x0000000000047919 */ /* 0x000e220000002100 */
[----:B------:R-:W-:Y:S01]  /*1a8f0*/  ULDC UR8, c[0x0][0x22c] ;  /* 0x00008b0000087ab9 */ /* 0x000fe20000000800 */
[----:B------:R-:W1:Y:S01]  /*1a900*/  S2R R6, SR_TID.X ;  /* 0x0000000000067919 */ /* 0x000e620000002100 */
[C---:B0-----:R-:W-:Y:S02]  /*1a910*/  IMAD.SHL.U32 R2, R4.reuse, 0x10, RZ ;  /* 0x0000001004027824 */ /* 0x041fe400078e00ff */
[----:B------:R-:W-:Y:S01]  /*1a920*/  IMAD.SHL.U32 R3, R4, 0x40, RZ ;  /* 0x0000004004037824 */ /* 0x000fe200078e00ff */
[----:B-1----:R-:W-:-:S02]  /*1a930*/  LOP3.LUT R6, R6, 0x7f, RZ, 0xc0, !PT ;  /* 0x0000007f06067812 */ /* 0x002fc400078ec0ff */
[----:B------:R-:W-:Y:S02]  /*1a940*/  LOP3.LUT R2, R2, 0xf0, RZ, 0xc0, !PT ;  /* 0x000000f002027812 */ /* 0x000fe400078ec0ff */
[----:B------:R-:W-:-:S04]  /*1a950*/  LOP3.LUT R3, R3, 0x400, RZ, 0xc0, !PT ;  /* 0x0000040003037812 */ /* 0x000fc800078ec0ff */
[----:B------:R-:W-:Y:S01]  /*1a960*/  IADD3 R3, R3, UR4, R2 ;  /* 0x0000000403037c10 */ /* 0x000fe2000fffe002 */
[----:B------:R-:W-:Y:S02]  /*1a970*/  IMAD.SHL.U32 R2, R4, 0x8, RZ ;  /* 0x0000000804027824 */ /* 0x000fe400078e00ff */
[----:B------:R-:W-:-:S03]  /*1a980*/  VIADD R4, R0, 0x2 ;  /* 0x0000000200047836 */ /* 0x000fc60000000000 */
[----:B------:R-:W-:-:S05]  /*1a990*/  LOP3.LUT R2, R2, 0x300, RZ, 0xc0, !PT ;  /* 0x0000030002027812 */ /* 0x000fca00078ec0ff */
[----:B------:R-:W-:Y:S01]  /*1a9a0*/  IMAD.IADD R100, R2, 0x1, R3 ;  /* 0x0000000102647824 */ /* 0x000fe200078e0203 */
[----:B------:R-:W-:Y:S01]  /*1a9b0*/  BAR.SYNC.DEFER_BLOCKING 0x0 ;  /* 0x0000000000007b1d */ /* 0x000fe20000010000 */
[----:B------:R-:W-:-:S05]  /*1a9c0*/  LEA R2, R6, UR4, 0x4 ;  /* 0x0000000406027c11 */ /* 0x000fca000f8e20ff */
[----:B------:R-:W-:Y:S01]  /*1a9d0*/  ULDC UR4, c[0x0][0x244] ;  /* 0x0000910000047ab9 */ /* 0x000fe20000000800 */
[----:B------:R-:W-:Y:S01]  /*1a9e0*/  STSM.16.M88.4 [R100], R24 ;  /* 0x0000001864007844 */ /* 0x000fe20000000200 */
[----:B------:R-:W-:Y:S06]  /*1a9f0*/  BAR.SYNC.DEFER_BLOCKING 0x0 ;  /* 0x0000000000007b1d */ /* 0x000fec0000010000 */
[----:B------:R-:W0:Y:S02]  /*1aa00*/  LDS.128 R96, [R2] ;  /* 0x0000000002607984 */ /* 0x000e240000000c00 */
[----:B------:R-:W-:Y:S06]  /*1aa10*/  BAR.SYNC.DEFER_BLOCKING 0x0 ;  /* 0x0000000000007b1d */ /* 0x000fec0000010000 */
[----:B------:R-:W-:Y:S02]  /*1aa20*/  STSM.16.M88.4 [R100], R28 ;  /* 0x0000001c64007844 */ /* 0x000fe40000000200 */
[----:B------:R-:W-:Y:S06]  /*1aa30*/  BAR.SYNC.DEFER_BLOCKING 0x0 ;  /* 0x0000000000007b1d */ /* 0x000fec0000010000 */
[----:B------:R-:W1:Y:S02]  /*1aa40*/  LDS.128 R92, [R2] ;  /* 0x00000000025c7984 */ /* 0x000e640000000c00 */
[----:B------:R-:W-:Y:S06]  /*1aa50*/  BAR.SYNC.DEFER_BLOCKING 0x0 ;  /* 0x0000000000007b1d */ /* 0x000fec0000010000 */
[----:B------:R-:W-:Y:S02]  /*1aa60*/  STSM.16.M88.4 [R100], R32 ;  /* 0x0000002064007844 */ /* 0x000fe40000000200 */
[----:B------:R-:W-:Y:S06]  /*1aa70*/  BAR.SYNC.DEFER_BLOCKING 0x0 ;  /* 0x0000000000007b1d */ /* 0x000fec0000010000 */
[----:B------:R-:W3:Y:S02]  /*1aa80*/  LDS.128 R88, [R2] ;  /* 0x0000000002587984 */ /* 0x000ee40000000c00 */
[----:B------:R-:W-:Y:S06]  /*1aa90*/  BAR.SYNC.DEFER_BLOCKING 0x0 ;  /* 0x0000000000007b1d */ /* 0x000fec0000010000 */
[----:B------:R-:W-:Y:S02]  /*1aaa0*/  STSM.16.M88.4 [R100], R36 ;  /* 0x0000002464007844 */ /* 0x000fe40000000200 */
[----:B------:R-:W-:Y:S01]  /*1aab0*/  BAR.SYNC.DEFER_BLOCKING 0x0 ;  /* 0x0000000000007b1d */ /* 0x000fe20000010000 */
[----:B--2---:R-:W-:-:S04]  /*1aac0*/  ISETP.GE.AND P0, PT, R152, UR10, PT ;  /* 0x0000000a98007c0c */ /* 0x004fc8000bf06270 */
[----:B------:R-:W-:Y:S01]  /*1aad0*/  ISETP.LT.AND P1, PT, R5, UR5, !P0 ;  /* 0x0000000505007c0c */ /* 0x000fe2000c721270 */
[----:B------:R-:W-:Y:S01]  /*1aae0*/  ULDC UR5, c[0x0][0x22c] ;  /* 0x00008b0000057ab9 */ /* 0x000fe20000000800 */
[----:B------:R-:W-:Y:S01]  /*1aaf0*/  VIADD R5, R0, 0x3 ;  /* 0x0000000300057836 */ /* 0x000fe20000000000 */
[----:B------:R-:W-:Y:S01]  /*1ab00*/  ISETP.LT.AND P5, PT, R4, UR5, !P0 ;  /* 0x0000000504007c0c */ /* 0x000fe2000c7a1270 */
[C---:B------:R-:W-:Y:S01]  /*1ab10*/  VIADD R4, R0.reuse, 0x4 ;  /* 0x0000000400047836 */ /* 0x040fe20000000000 */
[----:B------:R-:W-:Y:S01]  /*1ab20*/  ULDC UR5, c[0x0][0x22c] ;  /* 0x00008b0000057ab9 */ /* 0x000fe20000000800 */
[----:B------:R-:W-:Y:S02]  /*1ab30*/  ISETP.LT.AND P2, PT, R0, UR11, !P0 ;  /* 0x0000000b00007c0c */ /* 0x000fe4000c741270 */
[----:B------:R-:W-:Y:S01]  /*1ab40*/  ISETP.LT.AND P4, PT, R5, UR8, !P0 ;  /* 0x0000000805007c0c */ /* 0x000fe2000c781270 */
[----:B------:R-:W-:Y:S01]  /*1ab50*/  ULDC.64 UR8, c[0x0][0x220] ;  /* 0x0000880000087ab9 */ /* 0x000fe20000000a00 */
[----:B------:R-:W-:Y:S01]  /*1ab60*/  ISETP.LT.AND P3, PT, R4, UR5, !P0 ;  /* 0x0000000504007c0c */ /* 0x000fe2000c761270 */
[----:B------:R-:W-:Y:S01]  /*1ab70*/  ULDC UR5, c[0x0][0x22c] ;  /* 0x00008b0000057ab9 */ /* 0x000fe20000000800 */
[----:B------:R-:W2:Y:S01]  /*1ab80*/  LDS.128 R4, [R2] ;  /* 0x0000000002047984 */ /* 0x000ea20000000c00 */
[----:B------:R-:W-:Y:S06]  /*1ab90*/  BAR.SYNC.DEFER_BLOCKING 0x0 ;  /* 0x0000000000007b1d */ /* 0x000fec0000010000 */
[----:B------:R-:W-:Y:S02]  /*1aba0*/  STSM.16.M88.4 [R100], R40 ;  /* 0x0000002864007844 */ /* 0x000fe40000000200 */
[----:B------:R-:W-:Y:S06]  /*1abb0*/  BAR.SYNC.DEFER_BLOCKING 0x0 ;  /* 0x0000000000007b1d */ /* 0x000fec0000010000 */
[----:B------:R-:W4:Y:S02]  /*1abc0*/  LDS.128 R8, [R2] ;  /* 0x0000000002087984 */ /* 0x000f240000000c00 */
[----:B------:R-:W-:Y:S06]  /*1abd0*/  BAR.SYNC.DEFER_BLOCKING 0x0 ;  /* 0x0000000000007b1d */ /* 0x000fec0000010000 */
[----:B------:R-:W-:Y:S02]  /*1abe0*/  STSM.16.M88.4 [R100], R44 ;  /* 0x0000002c64007844 */ /* 0x000fe40000000200 */
[----:B------:R-:W-:Y:S06]  /*1abf0*/  BAR.SYNC.DEFER_BLOCKING 0x0 ;  /* 0x0000000000007b1d */ /* 0x000fec0000010000 */
[----:B------:R-:W4:Y:S02]  /*1ac00*/  LDS.128 R12, [R2] ;  /* 0x00000000020c7984 */ /* 0x000f240000000c00 */
[----:B------:R-:W-:Y:S06]  /*1ac10*/  BAR.SYNC.DEFER_BLOCKING 0x0 ;  /* 0x0000000000007b1d */ /* 0x000fec0000010000 */
[----:B------:R-:W-:Y:S02]  /*1ac20*/  STSM.16.M88.4 [R100], R48 ;  /* 0x0000003064007844 */ /* 0x000fe40000000200 */
[----:B------:R-:W-:Y:S06]  /*1ac30*/  BAR.SYNC.DEFER_BLOCKING 0x0 ;  /* 0x0000000000007b1d */ /* 0x000fec0000010000 */
[----:B------:R-:W-:Y:S02]  /*1ac40*/  LDS.128 R16, [R2] ;  /* 0x0000000002107984 */ /* 0x000fe40000000c00 */
[----:B------:R-:W-:Y:S06]  /*1ac50*/  BAR.SYNC.DEFER_BLOCKING 0x0 ;  /* 0x0000000000007b1d */ /* 0x000fec0000010000 */
[----:B------:R0:W-:Y:S02]  /*1ac60*/  STSM.16.M88.4 [R100], R52 ;  /* 0x0000003464007844 */ /* 0x0001e40000000200 */
[----:B------:R-:W-:Y:S01]  /*1ac70*/  BAR.SYNC.DEFER_BLOCKING 0x0 ;  /* 0x0000000000007b1d */ /* 0x000fe20000010000 */
[----:B0-----:R-:W-:-:S05]  /*1ac80*/  IMAD R52, R152, UR4, RZ ;  /* 0x0000000498347c24 */ /* 0x001fca000f8e02ff */
[----:B------:R-:W-:Y:S02]  /*1ac90*/  ULDC UR4, c[0x0][0x248] ;  /* 0x0000920000047ab9 */ /* 0x000fe40000000800 */
[----:B------:R-:W-:Y:S01]  /*1aca0*/  IMAD R53, R0, UR4, RZ ;  /* 0x0000000400357c24 */ /* 0x000fe2000f8e02ff */
[----:B------:R-:W-:-:S04]  /*1acb0*/  LEA R3, P6, R52, UR8, 0x1 ;  /* 0x0000000834037c11 */ /* 0x000fc8000f8c08ff */
[----:B------:R-:W-:Y:S02]  /*1acc0*/  LEA.HI.X.SX32 R52, R52, UR9, 0x1, P6 ;  /* 0x0000000934347c11 */ /* 0x000fe4000b0f0eff */
[C---:B------:R-:W-:Y:S01]  /*1acd0*/  LEA R54, P6, R53.reuse, R3, 0x1 ;  /* 0x0000000335367211 */ /* 0x040fe200078c08ff */
[----:B------:R-:W-:Y:S03]  /*1ace0*/  LDS.128 R20, [R2] ;  /* 0x0000000002147984 */ /* 0x000fe60000000c00 */
[C---:B------:R-:W-:Y:S01]  /*1acf0*/  LEA.HI.X.SX32 R55, R53.reuse, R52, 0x1, P6 ;  /* 0x0000003435377211 */ /* 0x040fe200030f0eff */
[----:B------:R-:W-:Y:S06]  /*1ad00*/  BAR.SYNC.DEFER_BLOCKING 0x0 ;  /* 0x0000000000007b1d */ /* 0x000fec0000010000 */
[----:B------:R0:W-:Y:S02]  /*1ad10*/  STSM.16.M88.4 [R100], R56 ;  /* 0x0000003864007844 */ /* 0x0001e40000000200 */
[----:B------:R-:W-:Y:S01]  /*1ad20*/  BAR.SYNC.DEFER_BLOCKING 0x0 ;  /* 0x0000000000007b1d */ /* 0x000fe20000010000 */
[----:B0-----:R-:W-:-:S02]  /*1ad30*/  VIADD R57, R53, UR4 ;  /* 0x0000000435397c36 */ /* 0x001fc40008000000 */
[----:B------:R-:W-:Y:S02]  /*1ad40*/  VIADD R58, R0, 0x5 ;  /* 0x00000005003a7836 */ /* 0x000fe40000000000 */
[C---:B------:R-:W-:Y:S01]  /*1ad50*/  VIADD R53, R57.reuse, UR4 ;  /* 0x0000000439357c36 */ /* 0x040fe20008000000 */
[----:B------:R-:W-:-:S04]  /*1ad60*/  LEA R56, P6, R57, R3, 0x1 ;  /* 0x0000000339387211 */ /* 0x000fc800078c08ff */
[----:B------:R-:W-:Y:S01]  /*1ad70*/  LEA.HI.X.SX32 R57, R57, R52, 0x1, P6 ;  /* 0x0000003439397211 */ /* 0x000fe200030f0eff */
[----:B------:R-:W-:Y:S01]  /*1ad80*/  LDS.128 R24, [R2] ;  /* 0x0000000002187984 */ /* 0x000fe20000000c00 */
[----:B------:R-:W-:Y:S06]  /*1ad90*/  BAR.SYNC.DEFER_BLOCKING 0x0 ;  /* 0x0000000000007b1d */ /* 0x000fec0000010000 */
[----:B------:R0:W-:Y:S02]  /*1ada0*/  STSM.16.M88.4 [R100], R60 ;  /* 0x0000003c64007844 */ /* 0x0001e40000000200 */
[----:B------:R-:W-:Y:S01]  /*1adb0*/  BAR.SYNC.DEFER_BLOCKING 0x0 ;  /* 0x0000000000007b1d */ /* 0x000fe20000010000 */
[----:B0-----:R-:W-:Y:S01]  /*1adc0*/  PRMT R61, R96, 0x7632, R61 ;  /* 0x00007632603d7816 */ /* 0x001fe2000000003d */
[----:B------:R-:W-:-:S04]  /*1add0*/  VIADD R60, R0, 0x6 ;  /* 0x00000006003c7836 */ /* 0x000fc80000000000 */
[----:B------:R-:W-:Y:S02]  /*1ade0*/  LDS.128 R28, [R2] ;  /* 0x00000000021c7984 */ /* 0x000fe40000000c00 */
[----:B------:R-:W-:Y:S06]  /*1adf0*/  BAR.SYNC.DEFER_BLOCKING 0x0 ;  /* 0x0000000000007b1d */ /* 0x000fec0000010000 */
[----:B------:R-:W-:Y:S02]  /*1ae00*/  STSM.16.M88.4 [R100], R64 ;  /* 0x0000004064007844 */ /* 0x000fe40000000200 */
[----:B------:R-:W-:Y:S06]  /*1ae10*/  BAR.SYNC.DEFER_BLOCKING 0x0 ;  /* 0x0000000000007b1d */ /* 0x000fec0000010000 */
        /* <DEDUP_REMOVED lines=12> */
[----:B------:R-:W0:Y:S02]  /*1aee0*/  LDS.128 R44, [R2] ;  /* 0x00000000022c7984 */ /* 0x000e240000000c00 */
[----:B------:R-:W-:Y:S06]  /*1aef0*/  BAR.SYNC.DEFER_BLOCKING 0x0 ;  /* 0x0000000000007b1d */ /* 0x000fec0000010000 */
[----:B------:R-:W-:Y:S02]  /*1af00*/  STSM.16.M88.4 [R100], R80 ;  /* 0x0000005064007844 */ /* 0x000fe40000000200 */
[----:B------:R-:W-:Y:S06]  /*1af10*/  BAR.SYNC.DEFER_BLOCKING 0x0 ;  /* 0x0000000000007b1d */ /* 0x000fec0000010000 */
[----:B------:R-:W0:Y:S02]  /*1af20*/  LDS.128 R48, [R2] ;  /* 0x0000000002307984 */ /* 0x000e240000000c00 */
[----:B------:R-:W-:Y:S06]  /*1af30*/  BAR.SYNC.DEFER_BLOCKING 0x0 ;  /* 0x0000000000007b1d */ /* 0x000fec0000010000 */
[----:B------:R-:W-:Y:S02]  /*1af40*/  STSM.16.M88.4 [R100], R84 ;  /* 0x0000005464007844 */ /* 0x000fe40000000200 */
[----:B------:R-:W-:Y:S06]  /*1af50*/  BAR.SYNC.DEFER_BLOCKING 0x0 ;  /* 0x0000000000007b1d */ /* 0x000fec0000010000 */
[----:B------:R1:W-:Y:S01]  /*1af60*/  @P2 STG.E.U16 desc[UR6][R54.64], R96 ;  /* 0x0000006036002986 */ /* 0x0003e2000c101506 */
[----:B------:R-:W-:Y:S01]  /*1af70*/  ISETP.LT.AND P2, PT, R58, UR5, !P0 ;  /* 0x000000053a007c0c */ /* 0x000fe2000c741270 */
[----:B------:R-:W-:Y:S01]  /*1af80*/  ULDC UR5, c[0x0][0x22c] ;  /* 0x00008b0000057ab9 */ /* 0x000fe20000000800 */
[C---:B------:R-:W-:Y:S01]  /*1af90*/  LEA R58, P6, R53.reuse, R3, 0x1 ;  /* 0x00000003353a7211 */ /* 0x040fe200078c08ff */
[----:B------:R3:W-:Y:S01]  /*1afa0*/  @P1 STG.E.U16 desc[UR6][R56.64], R61 ;  /* 0x0000003d38001986 */ /* 0x0007e2000c101506 */
[----:B------:R-:W-:Y:S01]  /*1afb0*/  ISETP.LT.AND P1, PT, R60, UR5, !P0 ;  /* 0x000000053c007c0c */ /* 0x000fe2000c721270 */
[----:B------:R-:W-:Y:S01]  /*1afc0*/  ULDC UR5, c[0x0][0x22c] ;  /* 0x00008b0000057ab9 */ /* 0x000fe20000000800 */
[C---:B------:R-:W-:Y:S01]  /*1afd0*/  LEA.HI.X.SX32 R59, R53.reuse, R52, 0x1, P6 ;  /* 0x00000034353b7211 */ /* 0x040fe200030f0eff */
[----:B------:R-:W-:-:S02]  /*1afe0*/  VIADD R53, R53, UR4 ;  /* 0x0000000435357c36 */ /* 0x000fc40008000000 */
[----:B-1----:R-:W-:-:S03]  /*1aff0*/  VIADD R55, R0, 0x7 ;  /* 0x0000000700377836 */ /* 0x002fc60000000000 */
[CC--:B------:R-:W-:Y:S01]  /*1b000*/  LEA R54, P6, R53.reuse, R3.reuse, 0x1 ;  /* 0x0000000335367211 */ /* 0x0c0fe200078c08ff */
[----:B------:R-:W-:Y:S01]  /*1b010*/  VIADD R60, R53, UR4 ;  /* 0x00000004353c7c36 */ /* 0x000fe20008000000 */
[----:B------:R1:W-:Y:S01]  /*1b020*/  @P5 STG.E.U16 desc[UR6][R58.64], R97 ;  /* 0x000000613a005986 */ /* 0x0003e2000c101506 */
[----:B---3--:R-:W-:Y:S01]  /*1b030*/  VIADD R61, R0, 0x8 ;  /* 0x00000008003d7836 */ /* 0x008fe20000000000 */
[----:B------:R-:W-:Y:S01]  /*1b040*/  ISETP.LT.AND P5, PT, R55, UR5, !P0 ;  /* 0x0000000537007c0c */ /* 0x000fe2000c7a1270 */
[----:B------:R-:W-:Y:S01]  /*1b050*/  ULDC UR5, c[0x0][0x22c] ;  /* 0x00008b0000057ab9 */ /* 0x000fe20000000800 */
[----:B------:R-:W-:Y:S01]  /*1b060*/  LEA.HI.X.SX32 R55, R53, R52, 0x1, P6 ;  /* 0x0000003435377211 */ /* 0x000fe200030f0eff */
[C---:B------:R-:W-:Y:S01]  /*1b070*/  VIADD R53, R60.reuse, UR4 ;  /* 0x000000043c357c36 */ /* 0x040fe20008000000 */
[----:B------:R-:W-:-:S04]  /*1b080*/  LEA R56, P6, R60, R3, 0x1 ;  /* 0x000000033c387211 */ /* 0x000fc800078c08ff */
[----:B------:R-:W-:Y:S01]  /*1b090*/  LEA.HI.X.SX32 R57, R60, R52, 0x1, P6 ;  /* 0x000000343c397211 */ /* 0x000fe200030f0eff */
[----:B------:R-:W-:Y:S01]  /*1b0a0*/  VIADD R60, R0, 0x9 ;  /* 0x00000009003c7836 */ /* 0x000fe20000000000 */
[----:B-1----:R-:W-:Y:S02]  /*1b0b0*/  PRMT R59, R97, 0x7632, R59 ;  /* 0x00007632613b7816 */ /* 0x002fe4000000003b */
[----:B------:R-:W-:-:S03]  /*1b0c0*/  LEA R58, P6, R53, R3, 0x1 ;  /* 0x00000003353a7211 */ /* 0x000fc600078c08ff */
[----:B------:R1:W-:Y:S01]  /*1b0d0*/  @P4 STG.E.U16 desc[UR6][R54.64], R59 ;  /* 0x0000003b36004986 */ /* 0x0003e2000c101506 */
[----:B------:R-:W-:Y:S01]  /*1b0e0*/  ISETP.LT.AND P4, PT, R61, UR5, !P0 ;  /* 0x000000053d007c0c */ /* 0x000fe2000c781270 */
[----:B------:R-:W-:Y:S01]  /*1b0f0*/  ULDC UR5, c[0x0][0x22c] ;  /* 0x00008b0000057ab9 */ /* 0x000fe20000000800 */
[----:B------:R-:W-:Y:S01]  /*1b100*/  PRMT R61, R99, 0x7632, R61 ;  /* 0x00007632633d7816 */ /* 0x000fe2000000003d */
[----:B------:R3:W-:Y:S01]  /*1b110*/  @P3 STG.E.U16 desc[UR6][R56.64], R98 ;  /* 0x0000006238003986 */ /* 0x0007e2000c101506 */
[----:B------:R-:W-:Y:S01]  /*1b120*/  ISETP.LT.AND P3, PT, R60, UR5, !P0 ;  /* 0x000000053c007c0c */ /* 0x000fe2000c761270 */
[----:B------:R-:W-:Y:S01]  /*1b130*/  VIADD R60, R0, 0xa ;  /* 0x0000000a003c7836 */ /* 0x000fe20000000000 */
[----:B------:R-:W-:Y:S01]  /*1b140*/  ULDC UR5, c[0x0][0x22c] ;  /* 0x00008b0000057ab9 */ /* 0x000fe20000000800 */
[C---:B-1----:R-:W-:Y:S01]  /*1b150*/  LEA.HI.X.SX32 R59, R53.reuse, R52, 0x1, P6 ;  /* 0x00000034353b7211 */ /* 0x042fe200030f0eff */
[----:B------:R-:W-:Y:S01]  /*1b160*/  VIADD R53, R53, UR4 ;  /* 0x0000000435357c36 */ /* 0x000fe20008000000 */
[----:B------:R-:W-:-:S03]  /*1b170*/  PRMT R55, R98, 0x7632, R55 ;  /* 0x0000763262377816 */ /* 0x000fc60000000037 */
[C---:B---3--:R-:W-:Y:S02]  /*1b180*/  VIADD R57, R53.reuse, UR4 ;  /* 0x0000000435397c36 */ /* 0x048fe40008000000 */
[----:B------:R1:W-:Y:S01]  /*1b190*/  @P2 STG.E.U16 desc[UR6][R58.64], R55 ;  /* 0x000000373a002986 */ /* 0x0003e2000c101506 */
[-C--:B------:R-:W-:Y:S02]  /*1b1a0*/  LEA R54, P2, R53, R3.reuse, 0x1 ;  /* 0x0000000335367211 */ /* 0x080fe400078408ff */
[----:B------:R-:W-:Y:S02]  /*1b1b0*/  LEA R56, P6, R57, R3, 0x1 ;  /* 0x0000000339387211 */ /* 0x000fe400078c08ff */
[-C--:B-1----:R-:W-:Y:S01]  /*1b1c0*/  LEA.HI.X.SX32 R55, R53, R52.reuse, 0x1, P2 ;  /* 0x0000003435377211 */ /* 0x082fe200010f0eff */
[----:B------:R-:W-:Y:S01]  /*1b1d0*/  VIADD R53, R0, 0xb ;  /* 0x0000000b00357836 */ /* 0x000fe20000000000 */
[----:B------:R-:W-:Y:S01]  /*1b1e0*/  ISETP.LT.AND P2, PT, R60, UR5, !P0 ;  /* 0x000000053c007c0c */ /* 0x000fe2000c741270 */
[----:B------:R-:W-:Y:S01]  /*1b1f0*/  ULDC UR5, c[0x0][0x22c] ;  /* 0x00008b0000057ab9 */ /* 0x000fe20000000800 */
[----:B------:R-:W-:Y:S01]  /*1b200*/  VIADD R59, R0, 0xc ;  /* 0x0000000c003b7836 */ /* 0x000fe20000000000 */
[----:B------:R1:W-:Y:S01]  /*1b210*/  @P1 STG.E.U16 desc[UR6][R54.64], R99 ;  /* 0x0000006336001986 */ /* 0x0003e2000c101506 */
[----:B------:R-:W-:Y:S01]  /*1b220*/  ISETP.LT.AND P1, PT, R53, UR5, !P0 ;  /* 0x0000000535007c0c */ /* 0x000fe2000c721270 */
[C---:B------:R-:W-:Y:S01]  /*1b230*/  VIADD R53, R57.reuse, UR4 ;  /* 0x0000000439357c36 */ /* 0x040fe20008000000 */
[----:B------:R-:W-:Y:S01]  /*1b240*/  LEA.HI.X.SX32 R57, R57, R52, 0x1, P6 ;  /* 0x0000003439397211 */ /* 0x000fe200030f0eff */
[----:B------:R-:W-:-:S02]  /*1b250*/  ULDC UR5, c[0x0][0x22c] ;  /* 0x00008b0000057ab9 */ /* 0x000fc40000000800 */
[C---:B------:R-:W-:Y:S01]  /*1b260*/  VIADD R60, R53.reuse, UR4 ;  /* 0x00000004353c7c36 */ /* 0x040fe20008000000 */
[-C--:B------:R-:W-:Y:S01]  /*1b270*/  LEA R58, P6, R53, R3.reuse, 0x1 ;  /* 0x00000003353a7211 */ /* 0x080fe200078c08ff */
[----:B------:R3:W-:Y:S01]  /*1b280*/  @P5 STG.E.U16 desc[UR6][R56.64], R61 ;  /* 0x0000003d38005986 */ /* 0x0007e2000c101506 */
[----:B------:R-:W-:Y:S01]  /*1b290*/  ISETP.LT.AND P5, PT, R59, UR5, !P0 ;  /* 0x000000053b007c0c */ /* 0x000fe2000c7a1270 */
[----:B------:R-:W-:Y:S01]  /*1b2a0*/  ULDC UR5, c[0x0][0x22c] ;  /* 0x00008b0000057ab9 */ /* 0x000fe20000000800 */
[-C--:B------:R-:W-:Y:S01]  /*1b2b0*/  LEA.HI.X.SX32 R59, R53, R52.reuse, 0x1, P6 ;  /* 0x00000034353b7211 */ /* 0x080fe200030f0eff */
[----:B-1----:R-:W-:Y:S01]  /*1b2c0*/  VIADD R55, R0, 0xd ;  /* 0x0000000d00377836 */ /* 0x002fe20000000000 */
[CC--:B------:R-:W-:Y:S01]  /*1b2d0*/  LEA R54, P6, R60.reuse, R3.reuse, 0x1 ;  /* 0x000000033c367211 */ /* 0x0c0fe200078c08ff */
[C---:B------:R-:W-:Y:S02]  /*1b2e0*/  VIADD R53, R60.reuse, UR4 ;  /* 0x000000043c357c36 */ /* 0x040fe40008000000 */
[----:B------:R1:W-:Y:S01]  /*1b2f0*/  @P4 STG.E.U16 desc[UR6][R58.64], R92 ;  /* 0x0000005c3a004986 */ /* 0x0003e2000c101506 */
[----:B------:R-:W-:Y:S01]  /*1b300*/  ISETP.LT.AND P4, PT, R55, UR5, !P0 ;  /* 0x0000000537007c0c */ /* 0x000fe2000c781270 */
[----:B------:R-:W-:Y:S01]  /*1b310*/  ULDC UR5, c[0x0][0x22c] ;  /* 0x00008b0000057ab9 */ /* 0x000fe20000000800 */
[----:B------:R-:W-:Y:S01]  /*1b320*/  LEA.HI.X.SX32 R55, R60, R52, 0x1, P6 ;  /* 0x000000343c377211 */ /* 0x000fe200030f0eff */
[----:B------:R-:W-:Y:S01]  /*1b330*/  VIADD R60, R0, 0xe ;  /* 0x0000000e003c7836 */ /* 0x000fe20000000000 */
[----:B---3--:R-:W-:-:S02]  /*1b340*/  LEA R56, P6, R53, R3, 0x1 ;  /* 0x0000000335387211 */ /* 0x008fc400078c08ff */
[----:B------:R-:W-:Y:S02]  /*1b350*/  PRMT R61, R92, 0x7632, R61 ;  /* 0x000076325c3d7816 */ /* 0x000fe4000000003d */
[CC--:B------:R-:W-:Y:S01]  /*1b360*/  LEA.HI.X.SX32 R57, R53.reuse, R52.reuse, 0x1, P6 ;  /* 0x0000003435397211 */ /* 0x0c0fe200030f0eff */
[----:B------:R-:W-:Y:S02]  /*1b370*/  VIADD R53, R53, UR4 ;  /* 0x0000000435357c36 */ /* 0x000fe40008000000 */
[----:B------:R3:W-:Y:S01]  /*1b380*/  @P3 STG.E.U16 desc[UR6][R54.64], R61 ;  /* 0x0000003d36003986 */ /* 0x0007e2000c101506 */
[----:B-1----:R-:W-:Y:S01]  /*1b390*/  VIADD R59, R0, 0xf ;  /* 0x0000000f003b7836 */ /* 0x002fe20000000000 */
[----:B------:R-:W-:Y:S01]  /*1b3a0*/  ISETP.LT.AND P3, PT, R60, UR5, !P0 ;  /* 0x000000053c007c0c */ /* 0x000fe2000c761270 */
[C---:B------:R-:W-:Y:S01]  /*1b3b0*/  VIADD R60, R53.reuse, UR4 ;  /* 0x00000004353c7c36 */ /* 0x040fe20008000000 */
[-C--:B------:R-:W-:Y:S01]  /*1b3c0*/  LEA R58, P6, R53, R3.reuse, 0x1 ;  /* 0x00000003353a7211 */ /* 0x080fe200078c08ff */
[----:B------:R-:W-:Y:S01]  /*1b3d0*/  ULDC UR5, c[0x0][0x22c] ;  /* 0x00008b0000057ab9 */ /* 0x000fe20000000800 */
[----:B------:R1:W-:Y:S01]  /*1b3e0*/  @P2 STG.E.U16 desc[UR6][R56.64], R93 ;  /* 0x0000005d38002986 */ /* 0x0003e2000c101506 */
[----:B------:R-:W-:Y:S01]  /*1b3f0*/  ISETP.LT.AND P2, PT, R59, UR5, !P0 ;  /* 0x000000053b007c0c */ /* 0x000fe2000c741270 */
[----:B------:R-:W-:Y:S01]  /*1b400*/  ULDC UR5, c[0x0][0x22c] ;  /* 0x00008b0000057ab9 */ /* 0x000fe20000000800 */
[----:B------:R-:W-:Y:S01]  /*1b410*/  LEA.HI.X.SX32 R59, R53, R52, 0x1, P6 ;  /* 0x00000034353b7211 */ /* 0x000fe200030f0eff */
[C---:B------:R-:W-:Y:S01]  /*1b420*/  VIADD R53, R60.reuse, UR4 ;  /* 0x000000043c357c36 */ /* 0x040fe20008000000 */
[----:B---3--:R-:W-:Y:S01]  /*1b430*/  LEA R54, P6, R60, R3, 0x1 ;  /* 0x000000033c367211 */ /* 0x008fe200078c08ff */
[----:B------:R-:W-:-:S03]  /*1b440*/  VIADD R61, R0, 0x10 ;  /* 0x00000010003d7836 */ /* 0x000fc60000000000 */
        /* <DEDUP_REMOVED lines=98> */
[----:B--2---:R1:W-:Y:S01]  /*1ba70*/  @P3 STG.E.U16 desc[UR6][R54.64], R4 ;  /* 0x0000000436003986 */ /* 0x0043e2000c101506 */
        /* <DEDUP_REMOVED lines=8> */
[----:B-1----:R-:W-:Y:S01]  /*1bb00*/  VIADD R55, R0, 0x1f ;  /* 0x0000001f00377836 */ /* 0x002fe20000000000 */
[----:B------:R1:W-:Y:S01]  /*1bb10*/  @P2 STG.E.U16 desc[UR6][R56.64], R61 ;  /* 0x0000003d38002986 */ /* 0x0003e2000c101506 */
[----:B------:R-:W-:Y:S01]  /*1bb20*/  ISETP.LT.AND P2, PT, R60, UR5, !P0 ;  /* 0x000000053c007c0c */ /* 0x000fe2000c741270 */
[C---:B------:R-:W-:Y:S01]  /*1bb30*/  VIADD R4, R53.reuse, UR4 ;  /* 0x0000000435047c36 */ /* 0x040fe20008000000 */
[-C--:B------:R-:W-:Y:S01]  /*1bb40*/  LEA R54, P6, R53, R3.reuse, 0x1 ;  /* 0x0000000335367211 */ /* 0x080fe200078c08ff */
[----:B------:R-:W-:Y:S01]  /*1bb50*/  ULDC UR5, c[0x0][0x22c] ;  /* 0x00008b0000057ab9 */ /* 0x000fe20000000800 */
[----:B------:R2:W-:Y:S01]  /*1bb60*/  @P1 STG.E.U16 desc[UR6][R58.64], R5 ;  /* 0x000000053a001986 */ /* 0x0005e2000c101506 */
[----:B------:R-:W-:Y:S01]  /*1bb70*/  ISETP.LT.AND P1, PT, R55, UR5, !P0 ;  /* 0x0000000537007c0c */ /* 0x000fe2000c721270 */
[----:B------:R-:W-:Y:S01]  /*1bb80*/  VIADD R60, R0, 0x20 ;  /* 0x00000020003c7836 */ /* 0x000fe20000000000 */
[----:B------:R-:W-:Y:S01]  /*1bb90*/  LEA.HI.X.SX32 R55, R53, R52, 0x1, P6 ;  /* 0x0000003435377211 */ /* 0x000fe200030f0eff */
[C---:B------:R-:W-:Y:S01]  /*1bba0*/  VIADD R53, R4.reuse, UR4 ;  /* 0x0000000404357c36 */ /* 0x040fe20008000000 */
[----:B------:R-:W-:Y:S01]  /*1bbb0*/  ULDC UR5, c[0x0][0x22c] ;  /* 0x00008b0000057ab9 */ /* 0x000fe20000000800 */
[----:B-1----:R-:W-:-:S04]  /*1bbc0*/  LEA R56, P6, R4, R3, 0x1 ;  /* 0x0000000304387211 */ /* 0x002fc800078c08ff */
[----:B------:R-:W-:Y:S01]  /*1bbd0*/  LEA.HI.X.SX32 R57, R4, R52, 0x1, P6 ;  /* 0x0000003404397211 */ /* 0x000fe200030f0eff */
[----:B--2---:R-:W-:Y:S01]  /*1bbe0*/  VIADD R58, R0, 0x21 ;  /* 0x00000021003a7836 */ /* 0x004fe20000000000 */
[----:B------:R-:W-:Y:S02]  /*1bbf0*/  PRMT R59, R5, 0x7632, R59 ;  /* 0x00007632053b7816 */ /* 0x000fe4000000003b */
[----:B------:R-:W-:-:S03]  /*1bc00*/  LEA R4, P6, R53, R3, 0x1 ;  /* 0x0000000335047211 */ /* 0x000fc600078c08ff */
[----:B------:R1:W-:Y:S01]  /*1bc10*/  @P5 STG.E.U16 desc[UR6][R54.64], R59 ;  /* 0x0000003b36005986 */ /* 0x0003e2000c101506 */
[C---:B------:R-:W-:Y:S01]  /*1bc20*/  LEA.HI.X.SX32 R5, R53.reuse, R52, 0x1, P6 ;  /* 0x0000003435057211 */ /* 0x040fe200030f0eff */
[----:B------:R-:W-:Y:S01]  /*1bc30*/  VIADD R53, R53, UR4 ;  /* 0x0000000435357c36 */ /* 0x000fe20008000000 */
[----:B------:R-:W-:Y:S01]  /*1bc40*/  ISETP.LT.AND P5, PT, R60, UR5, !P0 ;  /* 0x000000053c007c0c */ /* 0x000fe2000c7a1270 */
[----:B------:R2:W-:Y:S01]  /*1bc50*/  @P4 STG.E.U16 desc[UR6][R56.64], R6 ;  /* 0x0000000638004986 */ /* 0x0005e2000c101506 */
[----:B------:R-:W-:Y:S02]  /*1bc60*/  ULDC UR5, c[0x0][0x22c] ;  /* 0x00008b0000057ab9 */ /* 0x000fe40000000800 */
[----:B------:R-:W-:Y:S01]  /*1bc70*/  ISETP.LT.AND P4, PT, R58, UR5, !P0 ;  /* 0x000000053a007c0c */ /* 0x000fe2000c781270 */
[----:B------:R-:W-:Y:S01]  /*1bc80*/  VIADD R58, R0, 0x22 ;  /* 0x00000022003a7836 */ /* 0x000fe20000000000 */
[----:B------:R-:W-:Y:S01]  /*1bc90*/  ULDC UR5, c[0x0][0x22c] ;  /* 0x00008b0000057ab9 */ /* 0x000fe20000000800 */
[----:B-1----:R-:W-:Y:S01]  /*1bca0*/  PRMT R55, R6, 0x7632, R55 ;  /* 0x0000763206377816 */ /* 0x002fe20000000037 */
[----:B--2---:R-:W-:-:S04]  /*1bcb0*/  VIADD R6, R53, UR4 ;  /* 0x0000000435067c36 */ /* 0x004fc80008000000 */
[----:B------:R1:W-:Y:S01]  /*1bcc0*/  @P3 STG.E.U16 desc[UR6][R4.64], R55 ;  /* 0x0000003704003986 */ /* 0x0003e2000c101506 */
[-C--:B------:R-:W-:Y:S02]  /*1bcd0*/  LEA R54, P3, R53, R3.reuse, 0x1 ;  /* 0x0000000335367211 */ /* 0x080fe400078608ff */
[----:B------:R-:W-:-:S04]  /*1bce0*/  LEA R56, P6, R6, R3, 0x1 ;  /* 0x0000000306387211 */ /* 0x000fc800078c08ff */
[CC--:B------:R-:W-:Y:S02]  /*1bcf0*/  LEA.HI.X.SX32 R57, R6.reuse, R52.reuse, 0x1, P6 ;  /* 0x0000003406397211 */ /* 0x0c0fe400030f0eff */
[-C--:B-1----:R-:W-:Y:S01]  /*1bd00*/  LEA.HI.X.SX32 R55, R53, R52.reuse, 0x1, P3 ;  /* 0x0000003435377211 */ /* 0x082fe200018f0eff */
[----:B------:R-:W-:Y:S01]  /*1bd10*/  VIADD R5, R6, UR4 ;  /* 0x0000000406057c36 */ /* 0x000fe20008000000 */
[----:B------:R-:W-:Y:S01]  /*1bd20*/  ISETP.LT.AND P3, PT, R58, UR5, !P0 ;  /* 0x000000053a007c0c */ /* 0x000fe2000c761270 */
[C---:B------:R-:W-:Y:S01]  /*1bd30*/  VIADD R53, R0.reuse, 0x23 ;  /* 0x0000002300357836 */ /* 0x040fe20000000000 */
[----:B------:R-:W-:Y:S01]  /*1bd40*/  ULDC UR5, c[0x0][0x22c] ;  /* 0x00008b0000057ab9 */ /* 0x000fe20000000800 */
[----:B------:R1:W-:Y:S01]  /*1bd50*/  @P2 STG.E.U16 desc[UR6][R54.64], R7 ;  /* 0x0000000736002986 */ /* 0x0003e2000c101506 */
[----:B------:R-:W-:Y:S01]  /*1bd60*/  LEA R4, P6, R5, R3, 0x1 ;  /* 0x0000000305047211 */ /* 0x000fe200078c08ff */
[----:B------:R-:W-:Y:S01]  /*1bd70*/  VIADD R6, R0, 0x24 ;  /* 0x0000002400067836 */ /* 0x000fe20000000000 */
[----:B------:R-:W-:Y:S01]  /*1bd80*/  ISETP.LT.AND P2, PT, R53, UR5, !P0 ;  /* 0x0000000535007c0c */ /* 0x000fe2000c741270 */
[C---:B------:R-:W-:Y:S01]  /*1bd90*/  VIADD R53, R5.reuse, UR4 ;  /* 0x0000000405357c36 */ /* 0x040fe20008000000 */
[----:B------:R-:W-:Y:S01]  /*1bda0*/  ULDC UR5, c[0x0][0x22c] ;  /* 0x00008b0000057ab9 */ /* 0x000fe20000000800 */
[----:B------:R-:W-:-:S02]  /*1bdb0*/  LEA.HI.X.SX32 R5, R5, R52, 0x1, P6 ;  /* 0x0000003405057211 */ /* 0x000fc400030f0eff */
[----:B------:R-:W-:Y:S01]  /*1bdc0*/  VIADD R58, R53, UR4 ;  /* 0x00000004353a7c36 */ /* 0x000fe20008000000 */
[----:B-1----:R-:W-:Y:S01]  /*1bdd0*/  PRMT R55, R7, 0x7632, R55 ;  /* 0x0000763207377816 */ /* 0x002fe20000000037 */
[----:B------:R-:W-:-:S04]  /*1bde0*/  VIADD R7, R0, 0x25 ;  /* 0x0000002500077836 */ /* 0x000fc80000000000 */
[----:B------:R1:W-:Y:S01]  /*1bdf0*/  @P1 STG.E.U16 desc[UR6][R56.64], R55 ;  /* 0x0000003738001986 */ /* 0x0003e2000c101506 */
[----:B------:R-:W-:Y:S01]  /*1be00*/  ISETP.LT.AND P1, PT, R6, UR5, !P0 ;  /* 0x0000000506007c0c */ /* 0x000fe2000c721270 */
[----:B------:R-:W-:Y:S01]  /*1be10*/  ULDC UR5, c[0x0][0x22c] ;  /* 0x00008b0000057ab9 */ /* 0x000fe20000000800 */
[-C--:B------:R-:W-:Y:S01]  /*1be20*/  LEA R6, P6, R53, R3.reuse, 0x1 ;  /* 0x0000000335067211 */ /* 0x080fe200078c08ff */
[----:B----4-:R2:W-:Y:S01]  /*1be30*/  @P5 STG.E.U16 desc[UR6][R4.64], R8 ;  /* 0x0000000804005986 */ /* 0x0105e2000c101506 */
[----:B------:R-:W-:Y:S01]  /*1be40*/  ISETP.LT.AND P5, PT, R7, UR5, !P0 ;  /* 0x0000000507007c0c */ /* 0x000fe2000c7a1270 */
[----:B------:R-:W-:Y:S01]  /*1be50*/  ULDC UR5, c[0x0][0x22c] ;  /* 0x00008b0000057ab9 */ /* 0x000fe20000000800 */
[----:B------:R-:W-:Y:S01]  /*1be60*/  LEA.HI.X.SX32 R7, R53, R52, 0x1, P6 ;  /* 0x0000003435077211 */ /* 0x000fe200030f0eff */
[----:B------:R-:W-:Y:S01]  /*1be70*/  VIADD R53, R0, 0x26 ;  /* 0x0000002600357836 */ /* 0x000fe20000000000 */
[----:B------:R-:W-:Y:S02]  /*1be80*/  LEA R54, P6, R58, R3, 0x1 ;  /* 0x000000033a367211 */ /* 0x000fe400078c08ff */
[----:B-1----:R-:W-:-:S02]  /*1be90*/  PRMT R56, R8, 0x7632, R56 ;  /* 0x0000763208387816 */ /* 0x002fc40000000038 */
[CC--:B------:R-:W-:Y:S01]  /*1bea0*/  LEA.HI.X.SX32 R55, R58.reuse, R52.reuse, 0x1, P6 ;  /* 0x000000343a377211 */ /* 0x0c0fe200030f0eff */
[----:B------:R-:W-:Y:S02]  /*1beb0*/  VIADD R58, R58, UR4 ;  /* 0x000000043a3a7c36 */ /* 0x000fe40008000000 */
[----:B--2---:R-:W-:Y:S01]  /*1bec0*/  VIADD R5, R0, 0x27 ;  /* 0x0000002700057836 */ /* 0x004fe20000000000 */
[----:B------:R1:W-:Y:S01]  /*1bed0*/  @P4 STG.E.U16 desc[UR6][R6.64], R56 ;  /* 0x0000003806004986 */ /* 0x0003e2000c101506 */
[----:B------:R-:W-:Y:S01]  /*1bee0*/  ISETP.LT.AND P4, PT, R53, UR5, !P0 ;  /* 0x0000000535007c0c */ /* 0x000fe2000c781270 */
[C---:B------:R-:W-:Y:S01]  /*1bef0*/  VIADD R8, R58.reuse, UR4 ;  /* 0x000000043a087c36 */ /* 0x040fe20008000000 */
[-C--:B------:R-:W-:Y:S01]  /*1bf00*/  LEA R4, P6, R58, R3.reuse, 0x1 ;  /* 0x000000033a047211 */ /* 0x080fe200078c08ff */
[----:B------:R-:W-:Y:S01]  /*1bf10*/  ULDC UR5, c[0x0][0x22c] ;  /* 0x00008b0000057ab9 */ /* 0x000fe20000000800 */
[----:B------:R2:W-:Y:S01]  /*1bf20*/  @P3 STG.E.U16 desc[UR6][R54.64], R9 ;  /* 0x0000000936003986 */ /* 0x0005e2000c101506 */
[----:B------:R-:W-:Y:S01]  /*1bf30*/  ISETP.LT.AND P3, PT, R5, UR5, !P0 ;  /* 0x0000000505007c0c */ /* 0x000fe2000c761270 */
[----:B------:R-:W-:Y:S01]  /*1bf40*/  VIADD R53, R8, UR4 ;  /* 0x0000000408357c36 */ /* 0x000fe20008000000 */
[----:B------:R-:W-:Y:S01]  /*1bf50*/  LEA.HI.X.SX32 R5, R58, R52, 0x1, P6 ;  /* 0x000000343a057211 */ /* 0x000fe200030f0eff */
[----:B------:R-:W-:Y:S01]  /*1bf60*/  ULDC UR5, c[0x0][0x22c] ;  /* 0x00008b0000057ab9 */ /* 0x000fe20000000800 */
[----:B-1----:R-:W-:Y:S01]  /*1bf70*/  LEA R6, P6, R8, R3, 0x1 ;  /* 0x0000000308067211 */ /* 0x002fe200078c08ff */
[----:B------:R-:W-:-:S03]  /*1bf80*/  VIADD R56, R0, 0x28 ;  /* 0x0000002800387836 */ /* 0x000fc60000000000 */
        /* <DEDUP_REMOVED lines=16> */
[-C--:B------:R-:W-:Y:S01]  /*1c090*/  LEA R4, P5, R53, R3.reuse, 0x1 ;  /* 0x0000000335047211 */ /* 0x080fe200078a08ff */
[----:B------:R-:W-:Y:S01]  /*1c0a0*/  VIADD R10, R0, 0x2b ;  /* 0x0000002b000a7836 */ /* 0x000fe20000000000 */
[-C--:B------:R-:W-:Y:S02]  /*1c0b0*/  LEA R6, P6, R7, R3.reuse, 0x1 ;  /* 0x0000000307067211 */ /* 0x080fe400078c08ff */
[-C--:B-1----:R-:W-:Y:S01]  /*1c0c0*/  LEA.HI.X.SX32 R5, R53, R52.reuse, 0x1, P5 ;  /* 0x0000003435057211 */ /* 0x082fe200028f0eff */
[C---:B------:R-:W-:Y:S01]  /*1c0d0*/  VIADD R9, R7.reuse, UR4 ;  /* 0x0000000407097c36 */ /* 0x040fe20008000000 */
[----:B------:R-:W-:Y:S01]  /*1c0e0*/  ISETP.LT.AND P5, PT, R54, UR5, !P0 ;  /* 0x0000000536007c0c */ /* 0x000fe2000c7a1270 */
[----:B------:R-:W-:Y:S01]  /*1c0f0*/  ULDC UR5, c[0x0][0x22c] ;  /* 0x00008b0000057ab9 */ /* 0x000fe20000000800 */
[----:B------:R-:W-:Y:S01]  /*1c100*/  LEA.HI.X.SX32 R7, R7, R52, 0x1, P6 ;  /* 0x0000003407077211 */ /* 0x000fe200030f0eff */
[----:B------:R1:W-:Y:S01]  /*1c110*/  @P4 STG.E.U16 desc[UR6][R4.64], R11 ;  /* 0x0000000b04004986 */ /* 0x0003e2000c101506 */
[----:B------:R-:W-:Y:S01]  /*1c120*/  ISETP.LT.AND P4, PT, R10, UR5, !P0 ;  /* 0x000000050a007c0c */ /* 0x000fe2000c781270 */
[----:B------:R-:W-:Y:S01]  /*1c130*/  VIADD R10, R0, 0x2c ;  /* 0x0000002c000a7836 */ /* 0x000fe20000000000 */
[----:B------:R-:W-:Y:S01]  /*1c140*/  PRMT R53, R11, 0x7632, R53 ;  /* 0x000076320b357816 */ /* 0x000fe20000000035 */
[----:B------:R-:W-:Y:S01]  /*1c150*/  ULDC UR5, c[0x0][0x22c] ;  /* 0x00008b0000057ab9 */ /* 0x000fe20000000800 */
[----:B------:R-:W-:-:S03]  /*1c160*/  LEA R8, P6, R9, R3, 0x1 ;  /* 0x0000000309087211 */ /* 0x000fc600078c08ff */
[----:B------:R2:W-:Y:S01]  /*1c170*/  @P3 STG.E.U16 desc[UR6][R6.64], R53 ;  /* 0x0000003506003986 */ /* 0x0005e2000c101506 */
[----:B------:R-:W-:Y:S01]  /*1c180*/  ISETP.LT.AND P3, PT, R10, UR5, !P0 ;  /* 0x000000050a007c0c */ /* 0x000fe2000c761270 */
[C---:B------:R-:W-:Y:S01]  /*1c190*/  VIADD R10, R9.reuse, UR4 ;  /* 0x00000004090a7c36 */ /* 0x040fe20008000000 */
[-C--:B------:R-:W-:Y:S01]  /*1c1a0*/  LEA.HI.X.SX32 R9, R9, R52.reuse, 0x1, P6 ;  /* 0x0000003409097211 */ /* 0x080fe200030f0eff */
[----:B-1----:R-:W-:Y:S01]  /*1c1b0*/  VIADD R5, R0, 0x2d ;  /* 0x0000002d00057836 */ /* 0x002fe20000000000 */
[----:B------:R-:W-:Y:S01]  /*1c1c0*/  ULDC UR5, c[0x0][0x22c] ;  /* 0x00008b0000057ab9 */ /* 0x000fe20000000800 */
[C---:B------:R-:W-:Y:S01]  /*1c1d0*/  VIADD R11, R10.reuse, UR4 ;  /* 0x000000040a0b7c36 */ /* 0x040fe20008000000 */
[CC--:B------:R-:W-:Y:S01]  /*1c1e0*/  LEA R4, P6, R10.reuse, R3.reuse, 0x1 ;  /* 0x000000030a047211 */ /* 0x0c0fe200078c08ff */
[----:B------:R1:W-:Y:S01]  /*1c1f0*/  @P2 STG.E.U16 desc[UR6][R8.64], R12 ;  /* 0x0000000c08002986 */ /* 0x0003e2000c101506 */
[----:B------:R-:W-:Y:S01]  /*1c200*/  ISETP.LT.AND P2, PT, R5, UR5, !P0 ;  /* 0x0000000505007c0c */ /* 0x000fe2000c741270 */
[----:B------:R-:W-:Y:S01]  /*1c210*/  ULDC UR5, c[0x0][0x22c] ;  /* 0x00008b0000057ab9 */ /* 0x000fe20000000800 */
[----:B------:R-:W-:Y:S01]  /*1c220*/  LEA.HI.X.SX32 R5, R10, R52, 0x1, P6 ;  /* 0x000000340a057211 */ /* 0x000fe200030f0eff */
[----:B------:R-:W-:Y:S01]  /*1c230*/  VIADD R10, R0, 0x2e ;  /* 0x0000002e000a7836 */ /* 0x000fe20000000000 */
[----:B--2---:R-:W-:-:S02]  /*1c240*/  LEA R6, P6, R11, R3, 0x1 ;  /* 0x000000030b067211 */ /* 0x004fc400078c08ff */
        /* <DEDUP_REMOVED lines=15> */
[----:B--2---:R-:W-:-:S04]  /*1c340*/  LEA R4, P6, R10, R3, 0x1 ;  /* 0x000000030a047211 */ /* 0x004fc800078c08ff */
[-C--:B------:R-:W-:Y:S01]  /*1c350*/  LEA.HI.X.SX32 R5, R10, R52.reuse, 0x1, P6 ;  /* 0x000000340a057211 */ /* 0x080fe200030f0eff */
[----:B------:R-:W-:Y:S01]  /*1c360*/  VIADD R10, R0, 0x31 ;  /* 0x00000031000a7836 */ /* 0x000fe20000000000 */
[----:B-1----:R-:W-:Y:S02]  /*1c370*/  PRMT R7, R13, 0x7632, R7 ;  /* 0x000076320d077816 */ /* 0x002fe40000000007 */
[----:B------:R-:W-:Y:S02]  /*1c380*/  LEA R6, P6, R11, R3, 0x1 ;  /* 0x000000030b067211 */ /* 0x000fe400078c08ff */
[----:B0-----:R-:W-:Y:S01]  /*1c390*/  PRMT R13, R45, 0x7632, R13 ;  /* 0x000076322d0d7816 */ /* 0x001fe2000000000d */
        /* <DEDUP_REMOVED lines=8> */
[C---:B0-----:R-:W-:Y:S01]  /*1c420*/  LEA.HI.X.SX32 R7, R11.reuse, R52, 0x1, P6 ;  /* 0x000000340b077211 */ /* 0x041fe200030f0eff */
[----:B------:R-:W-:Y:S01]  /*1c430*/  VIADD R11, R11, UR4 ;  /* 0x000000040b0b7c36 */ /* 0x000fe20008000000 */
[----:B------:R-:W-:-:S02]  /*1c440*/  PRMT R9, R14, 0x7632, R9 ;  /* 0x000076320e097816 */ /* 0x000fc40000000009 */
[----:B-1----:R-:W-:Y:S01]  /*1c450*/  PRMT R14, R48, 0x7632, R14 ;  /* 0x00007632300e7816 */ /* 0x002fe2000000000e */
[C---:B------:R-:W-:Y:S02]  /*1c460*/  VIADD R5, R11.reuse, UR4 ;  /* 0x000000040b057c36 */ /* 0x040fe40008000000 */
[----:B------:R0:W-:Y:S01]  /*1c470*/  @P2 STG.E.U16 desc[UR6][R6.64], R9 ;  /* 0x0000000906002986 */ /* 0x0001e2000c101506 */
[-C--:B------:R-:W-:Y:S02]  /*1c480*/  LEA R8, P2, R11, R3.reuse, 0x1 ;  /* 0x000000030b087211 */ /* 0x080fe400078408ff */
[----:B------:R-:W-:Y:S02]  /*1c490*/  LEA R4, P6, R5, R3, 0x1 ;  /* 0x0000000305047211 */ /* 0x000fe400078c08ff */
[-C--:B0-----:R-:W-:Y:S01]  /*1c4a0*/  LEA.HI.X.SX32 R9, R11, R52.reuse, 0x1, P2 ;  /* 0x000000340b097211 */ /* 0x081fe200010f0eff */
[C---:B------:R-:W-:Y:S01]  /*1c4b0*/  VIADD R7, R5.reuse, UR4 ;  /* 0x0000000405077c36 */ /* 0x040fe20008000000 */
[----:B------:R-:W-:Y:S01]  /*1c4c0*/  ISETP.LT.AND P2, PT, R10, UR5, !P0 ;  /* 0x000000050a007c0c */ /* 0x000fe2000c741270 */
[----:B------:R-:W-:Y:S01]  /*1c4d0*/  VIADD R10, R0, 0x33 ;  /* 0x00000033000a7836 */ /* 0x000fe20000000000 */
[----:B------:R-:W-:Y:S01]  /*1c4e0*/  ULDC UR5, c[0x0][0x22c] ;  /* 0x00008b0000057ab9 */ /* 0x000fe20000000800 */
[----:B------:R0:W-:Y:S01]  /*1c4f0*/  @P1 STG.E.U16 desc[UR6][R8.64], R15 ;  /* 0x0000000f08001986 */ /* 0x0001e2000c101506 */
[----:B------:R-:W-:-:S02]  /*1c500*/  LEA.HI.X.SX32 R5, R5, R52, 0x1, P6 ;  /* 0x0000003405057211 */ /* 0x000fc400030f0eff */
[----:B------:R-:W-:Y:S01]  /*1c510*/  ISETP.LT.AND P1, PT, R10, UR5, !P0 ;  /* 0x000000050a007c0c */ /* 0x000fe2000c721270 */
[----:B------:R-:W-:Y:S01]  /*1c520*/  VIADD R10, R0, 0x34 ;  /* 0x00000034000a7836 */ /* 0x000fe20000000000 */
[----:B------:R-:W-:Y:S01]  /*1c530*/  ULDC UR5, c[0x0][0x22c] ;  /* 0x00008b0000057ab9 */ /* 0x000fe20000000800 */
[CC--:B------:R-:W-:Y:S01]  /*1c540*/  LEA R6, P6, R7.reuse, R3.reuse, 0x1 ;  /* 0x0000000307067211 */ /* 0x0c0fe200078c08ff */
[----:B------:R1:W-:Y:S02]  /*1c550*/  @P5 STG.E.U16 desc[UR6][R4.64], R12 ;  /* 0x0000000c04005986 */ /* 0x0003e4000c101506 */
[----:B------:R-:W-:Y:S01]  /*1c560*/  ISETP.LT.AND P5, PT, R10, UR5, !P0 ;  /* 0x000000050a007c0c */ /* 0x000fe2000c7a1270 */
[C---:B------:R-:W-:Y:S01]  /*1c570*/  VIADD R10, R7.reuse, UR4 ;  /* 0x00000004070a7c36 */ /* 0x040fe20008000000 */
[-C--:B------:R-:W-:Y:S01]  /*1c580*/  LEA.HI.X.SX32 R7, R7, R52.reuse, 0x1, P6 ;  /* 0x0000003407077211 */ /* 0x080fe200030f0eff */
[----:B0-----:R-:W-:Y:S01]  /*1c590*/  VIADD R9, R0, 0x35 ;  /* 0x0000003500097836 */ /* 0x001fe20000000000 */
[----:B------:R-:W-:Y:S01]  /*1c5a0*/  ULDC UR5, c[0x0][0x22c] ;  /* 0x00008b0000057ab9 */ /* 0x000fe20000000800 */
[C---:B------:R-:W-:Y:S01]  /*1c5b0*/  VIADD R11, R10.reuse, UR4 ;  /* 0x000000040a0b7c36 */ /* 0x040fe20008000000 */
[CC--:B------:R-:W-:Y:S01]  /*1c5c0*/  LEA R8, P6, R10.reuse, R3.reuse, 0x1 ;  /* 0x000000030a087211 */ /* 0x0c0fe200078c08ff */
[----:B------:R0:W-:Y:S01]  /*1c5d0*/  @P4 STG.E.U16 desc[UR6][R6.64], R16 ;  /* 0x0000001006004986 */ /* 0x0001e2000c101506 */
[----:B------:R-:W-:Y:S01]  /*1c5e0*/  ISETP.LT.AND P4, PT, R9, UR5, !P0 ;  /* 0x0000000509007c0c */ /* 0x000fe2000c781270 */
[----:B------:R-:W-:Y:S01]  /*1c5f0*/  ULDC UR5, c[0x0][0x22c] ;  /* 0x00008b0000057ab9 */ /* 0x000fe20000000800 */
[----:B------:R-:W-:Y:S01]  /*1c600*/  LEA.HI.X.SX32 R9, R10, R52, 0x1, P6 ;  /* 0x000000340a097211 */ /* 0x000fe200030f0eff */
[C---:B------:R-:W-:Y:S01]  /*1c610*/  VIADD R10, R0.reuse, 0x36 ;  /* 0x00000036000a7836 */ /* 0x040fe20000000000 */
[----:B-1----:R-:W-:Y:S01]  /*1c620*/  LEA R4, P6, R11, R3, 0x1 ;  /* 0x000000030b047211 */ /* 0x002fe200078c08ff */
[----:B------:R-:W-:Y:S01]  /*1c630*/  VIADD R15, R0, 0x7e ;  /* 0x0000007e000f7836 */ /* 0x000fe20000000000 */
[----:B------:R-:W-:-:S02]  /*1c640*/  PRMT R12, R16, 0x7632, R12 ;  /* 0x00007632100c7816 */ /* 0x000fc4000000000c */
[CC--:B------:R-:W-:Y:S01]  /*1c650*/  LEA.HI.X.SX32 R5, R11.reuse, R52.reuse, 0x1, P6 ;  /* 0x000000340b057211 */ /* 0x0c0fe200030f0eff */
[----:B------:R-:W-:Y:S02]  /*1c660*/  VIADD R11, R11, UR4 ;  /* 0x000000040b0b7c36 */ /* 0x000fe40008000000 */
[----:B------:R1:W-:Y:S01]  /*1c670*/  @P3 STG.E.U16 desc[UR6][R8.64], R12 ;  /* 0x0000000c08003986 */ /* 0x0003e2000c101506 */
[----:B0-----:R-:W-:Y:S01]  /*1c680*/  VIADD R7, R0, 0x37 ;  /* 0x0000003700077836 */ /* 0x001fe20000000000 */
        /* <DEDUP_REMOVED lines=9> */
[----:B-1----:R-:W-:Y:S01]  /*1c720*/  LEA R8, P6, R10, R3, 0x1 ;  /* 0x000000030a087211 */ /* 0x002fe200078c08ff */
[----:B------:R-:W-:-:S03]  /*1c730*/  VIADD R12, R0, 0x38 ;  /* 0x00000038000c7836 */ /* 0x000fc60000000000 */
[----:B------:R-:W-:Y:S01]  /*1c740*/  LEA.HI.X.SX32 R9, R10, R52, 0x1, P6 ;  /* 0x000000340a097211 */ /* 0x000fe200030f0eff */
[----:B------:R-:W-:Y:S01]  /*1c750*/  VIADD R10, R0, 0x39 ;  /* 0x00000039000a7836 */ /* 0x000fe20000000000 */
[----:B0-----:R-:W-:Y:S02]  /*1c760*/  PRMT R5, R17, 0x7632, R5 ;  /* 0x0000763211057816 */ /* 0x001fe40000000005 */
        /* <DEDUP_REMOVED lines=11> */
[----:B------:R-:W-:-:S03]  /*1c820*/  PRMT R7, R18, 0x7632, R7 ;  /* 0x0000763212077816 */ /* 0x000fc60000000007 */
[C---:B-1----:R-:W-:Y:S02]  /*1c830*/  VIADD R9, R11.reuse, UR4 ;  /* 0x000000040b097c36 */ /* 0x042fe40008000000 */
        /* <DEDUP_REMOVED lines=27> */
[----:B-1----:R-:W-:Y:S01]  /*1c9f0*/  LEA R8, P6, R11, R3, 0x1 ;  /* 0x000000030b087211 */ /* 0x002fe200078c08ff */
[----:B------:R-:W1:Y:S01]  /*1ca00*/  LDS.128 R16, [R2] ;  /* 0x0000000002107984 */ /* 0x000e620000000c00 */
        /* <DEDUP_REMOVED lines=14> */
[----:B--2---:R-:W-:Y:S01]  /*1caf0*/  LEA R6, P6, R10, R3, 0x1 ;  /* 0x000000030a067211 */ /* 0x004fe200078c08ff */
[----:B------:R-:W-:-:S02]  /*1cb00*/  VIADD R12, R0, 0x40 ;  /* 0x00000040000c7836 */ /* 0x000fc40000000000 */
[----:B------:R-:W-:Y:S01]  /*1cb10*/  VIADD R20, R0, 0x7f ;  /* 0x0000007f00147836 */ /* 0x000fe20000000000 */
        /* <DEDUP_REMOVED lines=15> */
[C---:B--2---:R-:W-:Y:S02]  /*1cc10*/  VIADD R7, R11.reuse, UR4 ;  /* 0x000000040b077c36 */ /* 0x044fe40008000000 */
        /* <DEDUP_REMOVED lines=341> */
[----:B------:R-:W-:Y:S01]  /*1e170*/  VIADD R11, R0, 0x70 ;  /* 0x00000070000b7836 */ /* 0x000fe20000000000 */
[----:B--2---:R-:W-:Y:S01]  /*1e180*/  LEA R6, P6, R10, R3, 0x1 ;  /* 0x000000030a067211 */ /* 0x004fe200078c08ff */
[----:B------:R-:W-:-:S02]  /*1e190*/  VIADD R12, R0, 0x72 ;  /* 0x00000072000c7836 */ /* 0x000fc40000000000 */
[----:B------:R2:W-:Y:S01]  /*1e1a0*/  @P5 STG.E.U16 desc[UR6][R4.64], R13 ;  /* 0x0000000d04005986 */ /* 0x0005e2000c101506 */
[----:B------:R-:W-:Y:S01]  /*1e1b0*/  ISETP.LT.AND P5, PT, R11, UR5, !P0 ;  /* 0x000000050b007c0c */ /* 0x000fe2000c7a1270 */
[----:B------:R-:W-:Y:S01]  /*1e1c0*/  ULDC UR5, c[0x0][0x22c] ;  /* 0x00008b0000057ab9 */ /* 0x000fe20000000800 */
[CC--:B------:R-:W-:Y:S01]  /*1e1d0*/  LEA.HI.X.SX32 R7, R10.reuse, R52.reuse, 0x1, P6 ;  /* 0x000000340a077211 */ /* 0x0c0fe200030f0eff */
[----:B------:R-:W-:Y:S02]  /*1e1e0*/  VIADD R10, R10, UR4 ;  /* 0x000000040a0a7c36 */ /* 0x000fe40008000000 */
[----:B0-----:R-:W-:Y:S02]  /*1e1f0*/  VIADD R9, R0, 0x71 ;  /* 0x0000007100097836 */ /* 0x001fe40000000000 */
[C---:B------:R-:W-:Y:S01]  /*1e200*/  VIADD R11, R10.reuse, UR4 ;  /* 0x000000040a0b7c36 */ /* 0x040fe20008000000 */
[CC--:B------:R-:W-:Y:S01]  /*1e210*/  LEA R8, P6, R10.reuse, R3.reuse, 0x1 ;  /* 0x000000030a087211 */ /* 0x0c0fe200078c08ff */
[----:B------:R0:W-:Y:S01]  /*1e220*/  @P4 STG.E.U16 desc[UR6][R6.64], R46 ;  /* 0x0000002e06004986 */ /* 0x0001e2000c101506 */
[----:B------:R-:W-:Y:S01]  /*1e230*/  ISETP.LT.AND P4, PT, R9, UR5, !P0 ;  /* 0x0000000509007c0c */ /* 0x000fe2000c781270 */
[----:B------:R-:W-:Y:S01]  /*1e240*/  ULDC UR5, c[0x0][0x22c] ;  /* 0x00008b0000057ab9 */ /* 0x000fe20000000800 */
[----:B------:R-:W-:Y:S01]  /*1e250*/  LEA.HI.X.SX32 R9, R10, R52, 0x1, P6 ;  /* 0x000000340a097211 */ /* 0x000fe200030f0eff */
[C---:B------:R-:W-:Y:S01]  /*1e260*/  VIADD R10, R11.reuse, UR4 ;  /* 0x000000040b0a7c36 */ /* 0x040fe20008000000 */
[----:B--2---:R-:W-:-:S02]  /*1e270*/  LEA R4, P6, R11, R3, 0x1 ;  /* 0x000000030b047211 */ /* 0x004fc400078c08ff */
[----:B------:R-:W-:Y:S02]  /*1e280*/  PRMT R13, R47, 0x7632, R13 ;  /* 0x000076322f0d7816 */ /* 0x000fe4000000000d */
[----:B------:R-:W-:Y:S01]  /*1e290*/  LEA.HI.X.SX32 R5, R11, R52, 0x1, P6 ;  /* 0x000000340b057211 */ /* 0x000fe200030f0eff */
[----:B------:R-:W-:Y:S01]  /*1e2a0*/  VIADD R11, R0, 0x73 ;  /* 0x00000073000b7836 */ /* 0x000fe20000000000 */
[----:B0-----:R-:W-:Y:S02]  /*1e2b0*/  PRMT R7, R46, 0x7632, R7 ;  /* 0x000076322e077816 */ /* 0x001fe40000000007 */
[----:B------:R-:W-:-:S03]  /*1e2c0*/  LEA R6, P6, R10, R3, 0x1 ;  /* 0x000000030a067211 */ /* 0x000fc600078c08ff */
[----:B------:R0:W-:Y:S01]  /*1e2d0*/  @P3 STG.E.U16 desc[UR6][R8.64], R7 ;  /* 0x0000000708003986 */ /* 0x0001e2000c101506 */
[----:B------:R-:W-:Y:S01]  /*1e2e0*/  ISETP.LT.AND P3, PT, R12, UR5, !P0 ;  /* 0x000000050c007c0c */ /* 0x000fe2000c761270 */
[C---:B------:R-:W-:Y:S01]  /*1e2f0*/  VIADD R12, R10.reuse, UR4 ;  /* 0x000000040a0c7c36 */ /* 0x040fe20008000000 */
[----:B------:R-:W-:Y:S01]  /*1e300*/  ULDC UR5, c[0x0][0x22c] ;  /* 0x00008b0000057ab9 */ /* 0x000fe20000000800 */
[----:B------:R2:W-:Y:S01]  /*1e310*/  @P2 STG.E.U16 desc[UR6][R4.64], R47 ;  /* 0x0000002f04002986 */ /* 0x0005e2000c101506 */
[----:B------:R-:W-:Y:S01]  /*1e320*/  ISETP.LT.AND P2, PT, R11, UR5, !P0 ;  /* 0x000000050b007c0c */ /* 0x000fe2000c741270 */
[----:B------:R-:W-:Y:S01]  /*1e330*/  ULDC UR5, c[0x0][0x22c] ;  /* 0x00008b0000057ab9 */ /* 0x000fe20000000800 */
[----:B0-----:R-:W-:Y:S01]  /*1e340*/  LEA.HI.X.SX32 R7, R10, R52, 0x1, P6 ;  /* 0x000000340a077211 */ /* 0x001fe200030f0eff */
[----:B------:R-:W-:Y:S01]  /*1e350*/  VIADD R8, R0, 0x74 ;  /* 0x0000007400087836 */ /* 0x000fe20000000000 */
[----:B------:R-:W-:Y:S01]  /*1e360*/  LEA R10, P6, R12, R3, 0x1 ;  /* 0x000000030c0a7211 */ /* 0x000fe200078c08ff */
[----:B------:R-:W-:-:S02]  /*1e370*/  VIADD R9, R0, 0x75 ;  /* 0x0000007500097836 */ /* 0x000fc40000000000 */
[----:B------:R0:W-:Y:S01]  /*1e380*/  @P1 STG.E.U16 desc[UR6][R6.64], R13 ;  /* 0x0000000d06001986 */ /* 0x0001e2000c101506 */
[C---:B------:R-:W-:Y:S01]  /*1e390*/  LEA.HI.X.SX32 R11, R12.reuse, R52, 0x1, P6 ;  /* 0x000000340c0b7211 */ /* 0x040fe200030f0eff */
[----:B------:R-:W-:Y:S01]  /*1e3a0*/  VIADD R12, R12, UR4 ;  /* 0x000000040c0c7c36 */ /* 0x000fe20008000000 */
[----:B------:R-:W-:Y:S01]  /*1e3b0*/  ISETP.LT.AND P1, PT, R8, UR5, !P0 ;  /* 0x0000000508007c0c */ /* 0x000fe2000c721270 */
[----:B------:R-:W-:Y:S02]  /*1e3c0*/  ULDC UR5, c[0x0][0x22c] ;  /* 0x00008b0000057ab9 */ /* 0x000fe40000000800 */
[C---:B------:R-:W-:Y:S01]  /*1e3d0*/  VIADD R8, R12.reuse, UR4 ;  /* 0x000000040c087c36 */ /* 0x040fe20008000000 */
[----:B------:R3:W-:Y:S01]  /*1e3e0*/  @P5 STG.E.U16 desc[UR6][R10.64], R48 ;  /* 0x000000300a005986 */ /* 0x0007e2000c101506 */
[----:B--2---:R-:W-:-:S03]  /*1e3f0*/  LEA R4, P5, R12, R3, 0x1 ;  /* 0x000000030c047211 */ /* 0x004fc600078a08ff */
[-C--:B0-----:R-:W-:Y:S02]  /*1e400*/  LEA R6, P6, R8, R3.reuse, 0x1 ;  /* 0x0000000308067211 */ /* 0x081fe400078c08ff */
[-C--:B------:R-:W-:Y:S01]  /*1e410*/  LEA.HI.X.SX32 R5, R12, R52.reuse, 0x1, P5 ;  /* 0x000000340c057211 */ /* 0x080fe200028f0eff */
[----:B------:R-:W-:Y:S01]  /*1e420*/  VIADD R12, R0, 0x76 ;  /* 0x00000076000c7836 */ /* 0x000fe20000000000 */
[----:B------:R-:W-:Y:S01]  /*1e430*/  ISETP.LT.AND P5, PT, R9, UR5, !P0 ;  /* 0x0000000509007c0c */ /* 0x000fe2000c7a1270 */
[C---:B------:R-:W-:Y:S01]  /*1e440*/  VIADD R9, R8.reuse, UR4 ;  /* 0x0000000408097c36 */ /* 0x040fe20008000000 */
[-C--:B------:R-:W-:Y:S01]  /*1e450*/  LEA.HI.X.SX32 R7, R8, R52.reuse, 0x1, P6 ;  /* 0x0000003408077211 */ /* 0x080fe200030f0eff */
[----:B------:R0:W-:Y:S01]  /*1e460*/  @P4 STG.E.U16 desc[UR6][R4.64], R14 ;  /* 0x0000000e04004986 */ /* 0x0001e2000c101506 */
[----:B------:R-:W-:Y:S01]  /*1e470*/  ULDC UR5, c[0x0][0x22c] ;  /* 0x00008b0000057ab9 */ /* 0x000fe20000000800 */
[C---:B---3--:R-:W-:Y:S01]  /*1e480*/  VIADD R10, R9.reuse, UR4 ;  /* 0x00000004090a7c36 */ /* 0x048fe20008000000 */
[----:B------:R-:W-:Y:S01]  /*1e490*/  ISETP.LT.AND P4, PT, R12, UR5, !P0 ;  /* 0x000000050c007c0c */ /* 0x000fe2000c781270 */
[----:B------:R2:W-:Y:S01]  /*1e4a0*/  @P3 STG.E.U16 desc[UR6][R6.64], R49 ;  /* 0x0000003106003986 */ /* 0x0005e2000c101506 */
[C---:B------:R-:W-:Y:S01]  /*1e4b0*/  LEA R8, P3, R9.reuse, R3, 0x1 ;  /* 0x0000000309087211 */ /* 0x040fe200078608ff */
[C---:B------:R-:W-:Y:S01]  /*1e4c0*/  VIADD R11, R0.reuse, 0x77 ;  /* 0x00000077000b7836 */ /* 0x040fe20000000000 */
[----:B------:R-:W-:Y:S01]  /*1e4d0*/  ULDC UR5, c[0x0][0x22c] ;  /* 0x00008b0000057ab9 */ /* 0x000fe20000000800 */
[----:B------:R-:W-:Y:S01]  /*1e4e0*/  VIADD R12, R0, 0x7d ;  /* 0x0000007d000c7836 */ /* 0x000fe20000000000 */
[----:B------:R-:W-:-:S02]  /*1e4f0*/  LEA.HI.X.SX32 R9, R9, R52, 0x1, P3 ;  /* 0x0000003409097211 */ /* 0x000fc400018f0eff */
[----:B------:R-:W-:Y:S01]  /*1e500*/  ISETP.LT.AND P3, PT, R11, UR5, !P0 ;  /* 0x000000050b007c0c */ /* 0x000fe2000c761270 */
[----:B------:R-:W-:Y:S01]  /*1e510*/  VIADD R11, R0, 0x78 ;  /* 0x00000078000b7836 */ /* 0x000fe20000000000 */
[----:B0-----:R-:W-:Y:S01]  /*1e520*/  PRMT R5, R49, 0x7632, R5 ;  /* 0x0000763231057816 */ /* 0x001fe20000000005 */
[----:B------:R-:W-:Y:S01]  /*1e530*/  ULDC UR5, c[0x0][0x22c] ;  /* 0x00008b0000057ab9 */ /* 0x000fe20000000800 */
[----:B------:R-:W-:Y:S01]  /*1e540*/  LEA R4, P6, R10, R3, 0x1 ;  /* 0x000000030a047211 */ /* 0x000fe200078c08ff */
[----:B--2---:R-:W-:Y:S02]  /*1e550*/  VIADD R7, R0, 0x79 ;  /* 0x0000007900077836 */ /* 0x004fe40000000000 */
[----:B------:R0:W-:Y:S01]  /*1e560*/  @P2 STG.E.U16 desc[UR6][R8.64], R5 ;  /* 0x0000000508002986 */ /* 0x0001e2000c101506 */
[----:B------:R-:W-:Y:S01]  /*1e570*/  ISETP.LT.AND P2, PT, R11, UR5, !P0 ;  /* 0x000000050b007c0c */ /* 0x000fe2000c741270 */
[----:B------:R-:W-:Y:S01]  /*1e580*/  ULDC UR5, c[0x0][0x22c] ;  /* 0x00008b0000057ab9 */ /* 0x000fe20000000800 */
[----:B------:R-:W-:-:S02]  /*1e590*/  PRMT R11, R51, 0x7632, R11 ;  /* 0x00007632330b7816 */ /* 0x000fc4000000000b */
[C---:B0-----:R-:W-:Y:S01]  /*1e5a0*/  LEA.HI.X.SX32 R5, R10.reuse, R52, 0x1, P6 ;  /* 0x000000340a057211 */ /* 0x041fe200030f0eff */
[----:B------:R-:W-:-:S04]  /*1e5b0*/  VIADD R10, R10, UR4 ;  /* 0x000000040a0a7c36 */ /* 0x000fc80008000000 */
[C---:B------:R-:W-:Y:S01]  /*1e5c0*/  VIADD R9, R10.reuse, UR4 ;  /* 0x000000040a097c36 */ /* 0x040fe20008000000 */
[CC--:B------:R-:W-:Y:S01]  /*1e5d0*/  LEA R6, P6, R10.reuse, R3.reuse, 0x1 ;  /* 0x000000030a067211 */ /* 0x0c0fe200078c08ff */
[----:B------:R0:W-:Y:S01]  /*1e5e0*/  @P1 STG.E.U16 desc[UR6][R4.64], R50 ;  /* 0x0000003204001986 */ /* 0x0001e2000c101506 */
[----:B------:R-:W-:Y:S01]  /*1e5f0*/  ISETP.LT.AND P1, PT, R7, UR5, !P0 ;  /* 0x0000000507007c0c */ /* 0x000fe2000c721270 */
[C---:B------:R-:W-:Y:S01]  /*1e600*/  VIADD R2, R9.reuse, UR4 ;  /* 0x0000000409027c36 */ /* 0x040fe20008000000 */
[----:B------:R-:W-:Y:S01]  /*1e610*/  LEA.HI.X.SX32 R7, R10, R52, 0x1, P6 ;  /* 0x000000340a077211 */ /* 0x000fe200030f0eff */
[----:B------:R-:W-:Y:S01]  /*1e620*/  VIADD R10, R0, 0x7a ;  /* 0x0000007a000a7836 */ /* 0x000fe20000000000 */
[----:B------:R-:W-:Y:S01]  /*1e630*/  LEA R8, P6, R9, R3, 0x1 ;  /* 0x0000000309087211 */ /* 0x000fe200078c08ff */
[----:B------:R-:W-:-:S03]  /*1e640*/  ULDC UR5, c[0x0][0x22c] ;  /* 0x00008b0000057ab9 */ /* 0x000fc60000000800 */
[----:B------:R-:W-:Y:S02]  /*1e650*/  LEA.HI.X.SX32 R9, R9, R52, 0x1, P6 ;  /* 0x0000003409097211 */ /* 0x000fe400030f0eff */
[----:B0-----:R-:W-:Y:S02]  /*1e660*/  PRMT R5, R50, 0x7632, R5 ;  /* 0x0000763232057816 */ /* 0x001fe40000000005 */
[----:B------:R-:W-:-:S03]  /*1e670*/  LEA R4, P6, R2, R3, 0x1 ;  /* 0x0000000302047211 */ /* 0x000fc600078c08ff */
[----:B------:R0:W-:Y:S01]  /*1e680*/  @P5 STG.E.U16 desc[UR6][R6.64], R5 ;  /* 0x0000000506005986 */ /* 0x0001e2000c101506 */
[----:B------:R-:W-:Y:S01]  /*1e690*/  ISETP.LT.AND P5, PT, R10, UR5, !P0 ;  /* 0x000000050a007c0c */ /* 0x000fe2000c7a1270 */
[----:B------:R-:W-:Y:S01]  /*1e6a0*/  VIADD R10, R0, 0x7b ;  /* 0x0000007b000a7836 */ /* 0x000fe20000000000 */
[----:B------:R-:W-:Y:S01]  /*1e6b0*/  ULDC UR5, c[0x0][0x22c] ;  /* 0x00008b0000057ab9 */ /* 0x000fe20000000800 */
[----:B------:R2:W-:Y:S03]  /*1e6c0*/  @P4 STG.E.U16 desc[UR6][R8.64], R51 ;  /* 0x0000003308004986 */ /* 0x0005e6000c101506 */
[----:B------:R-:W-:Y:S01]  /*1e6d0*/  ISETP.LT.AND P4, PT, R10, UR5, !P0 ;  /* 0x000000050a007c0c */ /* 0x000fe2000c781270 */
[----:B------:R-:W-:Y:S01]  /*1e6e0*/  ULDC UR5, c[0x0][0x22c] ;  /* 0x00008b0000057ab9 */ /* 0x000fe20000000800 */
[C---:B0-----:R-:W-:Y:S01]  /*1e6f0*/  LEA.HI.X.SX32 R5, R2.reuse, R52, 0x1, P6 ;  /* 0x0000003402057211 */ /* 0x041fe200030f0eff */
[----:B------:R-:W-:-:S02]  /*1e700*/  VIADD R2, R2, UR4 ;  /* 0x0000000402027c36 */ /* 0x000fc40008000000 */
[----:B------:R-:W-:Y:S02]  /*1e710*/  VIADD R7, R0, 0x7c ;  /* 0x0000007c00077836 */ /* 0x000fe40000000000 */
[C---:B------:R-:W-:Y:S01]  /*1e720*/  VIADD R10, R2.reuse, UR4 ;  /* 0x00000004020a7c36 */ /* 0x040fe20008000000 */
[CC--:B------:R-:W-:Y:S01]  /*1e730*/  LEA R6, P6, R2.reuse, R3.reuse, 0x1 ;  /* 0x0000000302067211 */ /* 0x0c0fe200078c08ff */
[----:B------:R0:W-:Y:S01]  /*1e740*/  @P3 STG.E.U16 desc[UR6][R4.64], R11 ;  /* 0x0000000b04003986 */ /* 0x0001e2000c101506 */
[----:B------:R-:W-:Y:S01]  /*1e750*/  ISETP.LT.AND P3, PT, R7, UR5, !P0 ;  /* 0x0000000507007c0c */ /* 0x000fe2000c761270 */
[----:B------:R-:W-:Y:S01]  /*1e760*/  ULDC UR5, c[0x0][0x22c] ;  /* 0x00008b0000057ab9 */ /* 0x000fe20000000800 */
[----:B------:R-:W-:Y:S01]  /*1e770*/  LEA.HI.X.SX32 R7, R2, R52, 0x1, P6 ;  /* 0x0000003402077211 */ /* 0x000fe200030f0eff */
[C---:B------:R-:W-:Y:S01]  /*1e780*/  VIADD R2, R10.reuse, UR4 ;  /* 0x000000040a027c36 */ /* 0x040fe20008000000 */
[----:B--2---:R-:W-:-:S03]  /*1e790*/  LEA R8, P6, R10, R3, 0x1 ;  /* 0x000000030a087211 */ /* 0x004fc600078c08ff */
[----:B-1----:R-:W-:Y:S01]  /*1e7a0*/  @P2 STG.E.U16 desc[UR6][R6.64], R16 ;  /* 0x0000001006002986 */ /* 0x002fe2000c101506 */
[----:B------:R-:W-:Y:S01]  /*1e7b0*/  ISETP.LT.AND P2, PT, R12, UR5, !P0 ;  /* 0x000000050c007c0c */ /* 0x000fe2000c741270 */
[----:B------:R-:W-:Y:S01]  /*1e7c0*/  ULDC UR5, c[0x0][0x22c] ;  /* 0x00008b0000057ab9 */ /* 0x000fe20000000800 */
[----:B------:R-:W-:Y:S01]  /*1e7d0*/  LEA.HI.X.SX32 R9, R10, R52, 0x1, P6 ;  /* 0x000000340a097211 */ /* 0x000fe200030f0eff */
[----:B0-----:R-:W-:Y:S01]  /*1e7e0*/  VIADD R11, R2, UR4 ;  /* 0x00000004020b7c36 */ /* 0x001fe20008000000 */
[----:B------:R-:W-:-:S03]  /*1e7f0*/  PRMT R5, R16, 0x7632, R5 ;  /* 0x0000763210057816 */ /* 0x000fc60000000005 */
[C---:B------:R-:W-:Y:S01]  /*1e800*/  VIADD R12, R11.reuse, UR4 ;  /* 0x000000040b0c7c36 */ /* 0x040fe20008000000 */
[CC--:B------:R-:W-:Y:S01]  /*1e810*/  LEA R10, P6, R11.reuse, R3.reuse, 0x1 ;  /* 0x000000030b0a7211 */ /* 0x0c0fe200078c08ff */
[----:B------:R0:W-:Y:S01]  /*1e820*/  @P1 STG.E.U16 desc[UR6][R8.64], R5 ;  /* 0x0000000508001986 */ /* 0x0001e2000c101506 */
[----:B------:R-:W-:Y:S01]  /*1e830*/  LEA R4, P1, R2, R3, 0x1 ;  /* 0x0000000302047211 */ /* 0x000fe200078208ff */
[----:B------:R-:W-:Y:S01]  /*1e840*/  VIADD R13, R12, UR4 ;  /* 0x000000040c0d7c36 */ /* 0x000fe20008000000 */
[----:B------:R-:W-:-:S03]  /*1e850*/  LEA.HI.X.SX32 R11, R11, R52, 0x1, P6 ;  /* 0x000000340b0b7211 */ /* 0x000fc600030f0eff */
[----:B------:R-:W-:-:S04]  /*1e860*/  VIADD R0, R13, UR4 ;  /* 0x000000040d007c36 */ /* 0x000fc80008000000 */
[----:B------:R-:W-:Y:S01]  /*1e870*/  VIADD R14, R0, UR4 ;  /* 0x00000004000e7c36 */ /* 0x000fe20008000000 */
[----:B------:R-:W-:Y:S01]  /*1e880*/  ULDC UR4, c[0x0][0x22c] ;  /* 0x00008b0000047ab9 */ /* 0x000fe20000000800 */
[-C--:B0-----:R-:W-:Y:S02]  /*1e890*/  LEA.HI.X.SX32 R5, R2, R52.reuse, 0x1, P1 ;  /* 0x0000003402057211 */ /* 0x081fe400008f0eff */
[CC--:B------:R-:W-:Y:S02]  /*1e8a0*/  LEA R6, P1, R12.reuse, R3.reuse, 0x1 ;  /* 0x000000030c067211 */ /* 0x0c0fe400078208ff */
[-C--:B------:R-:W-:Y:S01]  /*1e8b0*/  LEA R8, P6, R13, R3.reuse, 0x1 ;  /* 0x000000030d087211 */ /* 0x080fe200078c08ff */
[----:B------:R0:W-:Y:S01]  /*1e8c0*/  @P5 STG.E.U16 desc[UR6][R4.64], R17 ;  /* 0x0000001104005986 */ /* 0x0001e2000c101506 */
[----:B------:R-:W-:Y:S02]  /*1e8d0*/  LEA.HI.X.SX32 R7, R12, R52, 0x1, P1 ;  /* 0x000000340c077211 */ /* 0x000fe400008f0eff */
[----:B------:R-:W-:-:S02]  /*1e8e0*/  LEA R12, P1, R14, R3, 0x1 ;  /* 0x000000030e0c7211 */ /* 0x000fc400078208ff */
[-C--:B------:R-:W-:Y:S02]  /*1e8f0*/  LEA.HI.X.SX32 R9, R13, R52.reuse, 0x1, P6 ;  /* 0x000000340d097211 */ /* 0x080fe400030f0eff */
[-C--:B------:R-:W-:Y:S02]  /*1e900*/  LEA.HI.X.SX32 R13, R14, R52.reuse, 0x1, P1 ;  /* 0x000000340e0d7211 */ /* 0x080fe400008f0eff */
[----:B------:R-:W-:Y:S02]  /*1e910*/  LEA R2, P6, R0, R3, 0x1 ;  /* 0x0000000300027211 */ /* 0x000fe400078c08ff */
[----:B------:R-:W-:Y:S02]  /*1e920*/  ISETP.LT.AND P1, PT, R15, UR4, !P0 ;  /* 0x000000040f007c0c */ /* 0x000fe4000c721270 */
[----:B------:R-:W-:Y:S02]  /*1e930*/  ISETP.LT.AND P0, PT, R20, UR5, !P0 ;  /* 0x0000000514007c0c */ /* 0x000fe4000c701270 */
[----:B------:R-:W-:-:S02]  /*1e940*/  LEA.HI.X.SX32 R3, R0, R52, 0x1, P6 ;  /* 0x0000003400037211 */ /* 0x000fc400030f0eff */
[----:B------:R-:W-:Y:S02]  /*1e950*/  PRMT R0, R17, 0x7632, R0 ;  /* 0x0000763211007816 */ /* 0x000fe40000000000 */
[----:B0-----:R-:W-:-:S03]  /*1e960*/  PRMT R5, R18, 0x7632, R5 ;  /* 0x0000763212057816 */ /* 0x001fc60000000005 */
[----:B------:R0:W-:Y:S04]  /*1e970*/  @P4 STG.E.U16 desc[UR6][R10.64], R0 ;  /* 0x000000000a004986 */ /* 0x0001e8000c101506 */
[----:B------:R0:W-:Y:S04]  /*1e980*/  @P3 STG.E.U16 desc[UR6][R6.64], R18 ;  /* 0x0000001206003986 */ /* 0x0001e8000c101506 */
[----:B------:R0:W-:Y:S04]  /*1e990*/  @P2 STG.E.U16 desc[UR6][R8.64], R5 ;  /* 0x0000000508002986 */ /* 0x0001e8000c101506 */
[----:B------:R0:W-:Y:S01]  /*1e9a0*/  @P1 STG.E.U16 desc[UR6][R2.64], R19 ;  /* 0x0000001302001986 */ /* 0x0001e2000c101506 */
[----:B------:R-:W-:Y:S05]  /*1e9b0*/  @!P0 EXIT ;  /* 0x000000000000894d */ /* 0x000fea0003800000 */
[----:B0-----:R-:W-:-:S05]  /*1e9c0*/  PRMT R6, R19, 0x7632, R6 ;  /* 0x0000763213067816 */ /* 0x001fca0000000006 */
[----:B------:R-:W-:Y:S01]  /*1e9d0*/  STG.E.U16 desc[UR6][R12.64], R6 ;  /* 0x000000060c007986 */ /* 0x000fe2000c101506 */
[----:B------:R-:W-:Y:S05]  /*1e9e0*/  EXIT ;  /* 0x000000000000794d */ /* 0x000fea0003800000 */
.L_x_2:
[----:B------:R-:W-:-:S00]  /*1e9f0*/  BRA `(.L_x_2) ;  /* 0xfffffffc00fc7947 */ /* 0x000fc0000383ffff */
[----:B------:R-:W-:-:S00]  /*1ea00*/  NOP ;  /* 0x0000000000007918 */ /* 0x000fc00000000000 */
[----:B------:R-:W-:-:S00]  /*1ea10*/  NOP ;  /* 0x0000000000007918 */ /* 0x000fc00000000000 */
[----:B------:R-:W-:-:S00]  /*1ea20*/  NOP ;  /* 0x0000000000007918 */ /* 0x000fc00000000000 */
[----:B------:R-:W-:-:S00]  /*1ea30*/  NOP ;  /* 0x0000000000007918 */ /* 0x000fc00000000000 */
[----:B------:R-:W-:-:S00]  /*1ea40*/  NOP ;  /* 0x0000000000007918 */ /* 0x000fc00000000000 */
[----:B------:R-:W-:-:S00]  /*1ea50*/  NOP ;  /* 0x0000000000007918 */ /* 0x000fc00000000000 */
[----:B------:R-:W-:-:S00]  /*1ea60*/  NOP ;  /* 0x0000000000007918 */ /* 0x000fc00000000000 */
[----:B------:R-:W-:-:S00]  /*1ea70*/  NOP ;  /* 0x0000000000007918 */ /* 0x000fc00000000000 */
.L_x_3:


//--------------------- .nv.shared.matmul_kernel  --------------------------
	.section	.nv.shared.matmul_kernel,"aw",@nobits
	.sectionflags	@""
	.align	16
	.zero		1024


//--------------------- .nv.shared.reserved.0     --------------------------
	.section	.nv.shared.reserved.0,"aw",@nobits
	.weak		__nv_reservedSMEM_offset_0_alias
	.size		__nv_reservedSMEM_offset_0_alias, 0, 0
	.other		__nv_reservedSMEM_offset_0_alias,@"STO_CUDA_RESERVED_SHARED STV_DEFAULT"
__nv_reservedSMEM_offset_0_alias:
	.zero		0


//--------------------- .nv.constant0.matmul_kernel --------------------------
	.section	.nv.constant0.matmul_kernel,"a",@progbits
	.sectionflags	@""
	.align	4
.nv.constant0.matmul_kernel:
	.zero		608


//--------------------- SYMBOLS --------------------------

	.type		.nv.reservedSmem.offset0,@object
	.size		.nv.reservedSmem.offset0,0x4
